//
// Generated by NVIDIA NVVM Compiler
//
// Compiler Build ID: CL-36424714
// Cuda compilation tools, release 13.0, V13.0.88
// Based on NVVM 20.0.0
//

.version 9.0
.target sm_100
.address_size 64

	// .globl	_Z20computeCutSizeKernelPKiS0_S0_Pfi
// _ZZN3cub18CUB_300001_SM_10006detail6reduce28DeviceReduceSingleTileKernelINS2_10policy_hubIljN4cuda3std3__44plusIlEEE10Policy1000EN6thrust24THRUST_300001_SM_1000_NS18transform_iteratorINSD_6detail14equal_to_valueIiEENSD_10device_ptrIiEEllEEPljS9_llNS7_10__identityEEEvT0_T1_T2_T3_T4_T6_E12temp_storage has been demoted
// _ZZN3cub18CUB_300001_SM_10006detail6reduce18DeviceReduceKernelINS2_10policy_hubIljN4cuda3std3__44plusIlEEE10Policy1000EN6thrust24THRUST_300001_SM_1000_NS18transform_iteratorINSD_6detail14equal_to_valueIiEENSD_10device_ptrIiEEllEEjS9_lNS7_10__identityEEEvT0_PT3_T1_NS0_13GridEvenShareISP_EET2_T4_E12temp_storage has been demoted
// _ZZN3cub18CUB_300001_SM_10006detail6reduce28DeviceReduceSingleTileKernelINS2_10policy_hubIljN4cuda3std3__44plusIlEEE10Policy1000EPlSC_iS9_llNS7_10__identityEEEvT0_T1_T2_T3_T4_T6_E12temp_storage has been demoted
// _ZZN3cub18CUB_300001_SM_10006detail6reduce28DeviceReduceSingleTileKernelINS2_10policy_hubIlyN4cuda3std3__44plusIlEEE10Policy1000EN6thrust24THRUST_300001_SM_1000_NS18transform_iteratorINSD_6detail14equal_to_valueIiEENSD_10device_ptrIiEEllEEPlyS9_llNS7_10__identityEEEvT0_T1_T2_T3_T4_T6_E12temp_storage has been demoted
// _ZZN3cub18CUB_300001_SM_10006detail6reduce18DeviceReduceKernelINS2_10policy_hubIlyN4cuda3std3__44plusIlEEE10Policy1000EN6thrust24THRUST_300001_SM_1000_NS18transform_iteratorINSD_6detail14equal_to_valueIiEENSD_10device_ptrIiEEllEEyS9_lNS7_10__identityEEEvT0_PT3_T1_NS0_13GridEvenShareISP_EET2_T4_E12temp_storage has been demoted
// _ZZN3cub18CUB_300001_SM_10006detail6reduce28DeviceReduceSingleTileKernelINS2_10policy_hubIlyN4cuda3std3__44plusIlEEE10Policy1000EPlSC_iS9_llNS7_10__identityEEEvT0_T1_T2_T3_T4_T6_E12temp_storage has been demoted
.global .align 1 .b8 _ZN31_INTERNAL_31c8026f_4_k_cu_debug4cuda3std3__45__cpo5beginE[1];
.global .align 1 .b8 _ZN31_INTERNAL_31c8026f_4_k_cu_debug4cuda3std3__45__cpo3endE[1];
.global .align 1 .b8 _ZN31_INTERNAL_31c8026f_4_k_cu_debug4cuda3std3__45__cpo6cbeginE[1];
.global .align 1 .b8 _ZN31_INTERNAL_31c8026f_4_k_cu_debug4cuda3std3__45__cpo4cendE[1];
.global .align 1 .b8 _ZN31_INTERNAL_31c8026f_4_k_cu_debug4cuda3std3__45__cpo6rbeginE[1];
.global .align 1 .b8 _ZN31_INTERNAL_31c8026f_4_k_cu_debug4cuda3std3__45__cpo4rendE[1];
.global .align 1 .b8 _ZN31_INTERNAL_31c8026f_4_k_cu_debug4cuda3std3__45__cpo7crbeginE[1];
.global .align 1 .b8 _ZN31_INTERNAL_31c8026f_4_k_cu_debug4cuda3std3__45__cpo5crendE[1];
.global .align 1 .b8 _ZN31_INTERNAL_31c8026f_4_k_cu_debug4cuda3std3__433_GLOBAL__N__31c8026f_4_k_cu_debug6ignoreE[1];
.global .align 1 .b8 _ZN31_INTERNAL_31c8026f_4_k_cu_debug4cuda3std3__419piecewise_constructE[1];
.global .align 1 .b8 _ZN31_INTERNAL_31c8026f_4_k_cu_debug4cuda3std3__48in_placeE[1];
.global .align 1 .b8 _ZN31_INTERNAL_31c8026f_4_k_cu_debug4cuda3std3__420unreachable_sentinelE[1];
.global .align 1 .b8 _ZN31_INTERNAL_31c8026f_4_k_cu_debug4cuda3std3__47nulloptE[1];
.global .align 1 .b8 _ZN31_INTERNAL_31c8026f_4_k_cu_debug4cuda3std3__48unexpectE[1];
.global .align 1 .b8 _ZN31_INTERNAL_31c8026f_4_k_cu_debug4cuda3std6ranges3__45__cpo4swapE[1];
.global .align 1 .b8 _ZN31_INTERNAL_31c8026f_4_k_cu_debug4cuda3std6ranges3__45__cpo9iter_moveE[1];
.global .align 1 .b8 _ZN31_INTERNAL_31c8026f_4_k_cu_debug4cuda3std6ranges3__45__cpo5beginE[1];
.global .align 1 .b8 _ZN31_INTERNAL_31c8026f_4_k_cu_debug4cuda3std6ranges3__45__cpo3endE[1];
.global .align 1 .b8 _ZN31_INTERNAL_31c8026f_4_k_cu_debug4cuda3std6ranges3__45__cpo6cbeginE[1];
.global .align 1 .b8 _ZN31_INTERNAL_31c8026f_4_k_cu_debug4cuda3std6ranges3__45__cpo4cendE[1];
.global .align 1 .b8 _ZN31_INTERNAL_31c8026f_4_k_cu_debug4cuda3std6ranges3__45__cpo7advanceE[1];
.global .align 1 .b8 _ZN31_INTERNAL_31c8026f_4_k_cu_debug4cuda3std6ranges3__45__cpo9iter_swapE[1];
.global .align 1 .b8 _ZN31_INTERNAL_31c8026f_4_k_cu_debug4cuda3std6ranges3__45__cpo4nextE[1];
.global .align 1 .b8 _ZN31_INTERNAL_31c8026f_4_k_cu_debug4cuda3std6ranges3__45__cpo4prevE[1];
.global .align 1 .b8 _ZN31_INTERNAL_31c8026f_4_k_cu_debug4cuda3std6ranges3__45__cpo4dataE[1];
.global .align 1 .b8 _ZN31_INTERNAL_31c8026f_4_k_cu_debug4cuda3std6ranges3__45__cpo5cdataE[1];
.global .align 1 .b8 _ZN31_INTERNAL_31c8026f_4_k_cu_debug4cuda3std6ranges3__45__cpo4sizeE[1];
.global .align 1 .b8 _ZN31_INTERNAL_31c8026f_4_k_cu_debug4cuda3std6ranges3__45__cpo5ssizeE[1];
.global .align 1 .b8 _ZN31_INTERNAL_31c8026f_4_k_cu_debug4cuda3std6ranges3__45__cpo8distanceE[1];
.global .align 1 .b8 _ZN31_INTERNAL_31c8026f_4_k_cu_debug6thrust24THRUST_300001_SM_1000_NS8cuda_cub3parE[1];
.global .align 1 .b8 _ZN31_INTERNAL_31c8026f_4_k_cu_debug6thrust24THRUST_300001_SM_1000_NS8cuda_cub10par_nosyncE[1];
.global .align 1 .b8 _ZN31_INTERNAL_31c8026f_4_k_cu_debug6thrust24THRUST_300001_SM_1000_NS6system6detail10sequential3seqE[1];
.global .align 1 .b8 _ZN31_INTERNAL_31c8026f_4_k_cu_debug6thrust24THRUST_300001_SM_1000_NS12placeholders2_1E[1];
.global .align 1 .b8 _ZN31_INTERNAL_31c8026f_4_k_cu_debug6thrust24THRUST_300001_SM_1000_NS12placeholders2_2E[1];
.global .align 1 .b8 _ZN31_INTERNAL_31c8026f_4_k_cu_debug6thrust24THRUST_300001_SM_1000_NS12placeholders2_3E[1];
.global .align 1 .b8 _ZN31_INTERNAL_31c8026f_4_k_cu_debug6thrust24THRUST_300001_SM_1000_NS12placeholders2_4E[1];
.global .align 1 .b8 _ZN31_INTERNAL_31c8026f_4_k_cu_debug6thrust24THRUST_300001_SM_1000_NS12placeholders2_5E[1];
.global .align 1 .b8 _ZN31_INTERNAL_31c8026f_4_k_cu_debug6thrust24THRUST_300001_SM_1000_NS12placeholders2_6E[1];
.global .align 1 .b8 _ZN31_INTERNAL_31c8026f_4_k_cu_debug6thrust24THRUST_300001_SM_1000_NS12placeholders2_7E[1];
.global .align 1 .b8 _ZN31_INTERNAL_31c8026f_4_k_cu_debug6thrust24THRUST_300001_SM_1000_NS12placeholders2_8E[1];
.global .align 1 .b8 _ZN31_INTERNAL_31c8026f_4_k_cu_debug6thrust24THRUST_300001_SM_1000_NS12placeholders2_9E[1];
.global .align 1 .b8 _ZN31_INTERNAL_31c8026f_4_k_cu_debug6thrust24THRUST_300001_SM_1000_NS12placeholders3_10E[1];
.global .align 1 .b8 _ZN31_INTERNAL_31c8026f_4_k_cu_debug6thrust24THRUST_300001_SM_1000_NS3seqE[1];

.visible .entry _Z20computeCutSizeKernelPKiS0_S0_Pfi(
	.param .u64 .ptr .align 1 _Z20computeCutSizeKernelPKiS0_S0_Pfi_param_0,
	.param .u64 .ptr .align 1 _Z20computeCutSizeKernelPKiS0_S0_Pfi_param_1,
	.param .u64 .ptr .align 1 _Z20computeCutSizeKernelPKiS0_S0_Pfi_param_2,
	.param .u64 .ptr .align 1 _Z20computeCutSizeKernelPKiS0_S0_Pfi_param_3,
	.param .u32 _Z20computeCutSizeKernelPKiS0_S0_Pfi_param_4
)
{
	.reg .pred 	%p<46>;
	.reg .b16 	%rs<17>;
	.reg .b32 	%r<116>;
	.reg .b32 	%f<92>;
	.reg .b64 	%rd<88>;

	ld.param.u64 	%rd7, [_Z20computeCutSizeKernelPKiS0_S0_Pfi_param_0];
	ld.param.u64 	%rd5, [_Z20computeCutSizeKernelPKiS0_S0_Pfi_param_1];
	ld.param.u64 	%rd8, [_Z20computeCutSizeKernelPKiS0_S0_Pfi_param_2];
	ld.param.u64 	%rd6, [_Z20computeCutSizeKernelPKiS0_S0_Pfi_param_3];
	ld.param.u32 	%r28, [_Z20computeCutSizeKernelPKiS0_S0_Pfi_param_4];
	cvta.to.global.u64 	%rd1, %rd8;
	cvta.to.global.u64 	%rd2, %rd7;
	mov.u32 	%r29, %ctaid.x;
	mov.u32 	%r30, %ntid.x;
	mov.u32 	%r31, %tid.x;
	mad.lo.s32 	%r1, %r29, %r30, %r31;
	setp.ge.s32 	%p1, %r1, %r28;
	mov.f32 	%f90, 0f00000000;
	@%p1 bra 	$L__BB0_21;
	cvta.to.global.u64 	%rd9, %rd5;
	mul.wide.s32 	%rd10, %r1, 4;
	add.s64 	%rd11, %rd9, %rd10;
	ld.global.u32 	%r2, [%rd11];
	ld.global.u32 	%r3, [%rd11+4];
	sub.s32 	%r4, %r3, %r2;
	setp.lt.s32 	%p2, %r4, 2;
	@%p2 bra 	$L__BB0_20;
	add.s32 	%r32, %r4, -1;
	cvt.rn.f32.u32 	%f20, %r32;
	rcp.rn.f32 	%f1, %f20;
	setp.le.s32 	%p3, %r3, %r2;
	@%p3 bra 	$L__BB0_20;
	not.b32 	%r34, %r2;
	add.s32 	%r5, %r3, %r34;
	add.s32 	%r6, %r3, -2;
	cvt.u16.u32 	%rs9, %r3;
	cvt.u16.u32 	%rs10, %r2;
	xor.b16  	%rs11, %rs10, 15;
	add.s16 	%rs1, %rs11, %rs9;
	xor.b16  	%rs12, %rs10, 7;
	add.s16 	%rs2, %rs12, %rs9;
	add.s64 	%rd3, %rd2, 32;
	mov.f32 	%f90, 0f00000000;
	mov.b32 	%r108, 0;
	mov.b16 	%rs15, 0;
	mov.u16 	%rs16, %rs15;
	mov.u32 	%r109, %r2;
$L__BB0_4:
	mov.u32 	%r111, %r109;
	sub.s32 	%r9, %r5, %r108;
	add.s32 	%r109, %r111, 1;
	setp.ge.s32 	%p4, %r109, %r3;
	@%p4 bra 	$L__BB0_19;
	mul.wide.s32 	%rd12, %r111, 4;
	add.s64 	%rd13, %rd2, %rd12;
	ld.global.u32 	%r35, [%rd13];
	mul.wide.s32 	%rd14, %r35, 4;
	add.s64 	%rd15, %rd1, %rd14;
	ld.global.u32 	%r11, [%rd15];
	add.s32 	%r36, %r2, %r108;
	sub.s32 	%r37, %r6, %r36;
	setp.lt.u32 	%p5, %r37, 15;
	mov.u32 	%r114, %r109;
	@%p5 bra 	$L__BB0_9;
	and.b32  	%r38, %r9, -16;
	neg.s32 	%r110, %r38;
	mov.u32 	%r112, %r109;
$L__BB0_7:
	.pragma "nounroll";
	mul.wide.s32 	%rd16, %r112, 4;
	add.s64 	%rd17, %rd3, %rd16;
	ld.global.u32 	%r39, [%rd17+-32];
	mul.wide.s32 	%rd18, %r39, 4;
	add.s64 	%rd19, %rd1, %rd18;
	ld.global.u32 	%r40, [%rd19];
	setp.eq.s32 	%p6, %r11, %r40;
	add.f32 	%f23, %f1, %f90;
	selp.f32 	%f24, %f90, %f23, %p6;
	ld.global.u32 	%r41, [%rd17+-28];
	mul.wide.s32 	%rd20, %r41, 4;
	add.s64 	%rd21, %rd1, %rd20;
	ld.global.u32 	%r42, [%rd21];
	setp.eq.s32 	%p7, %r11, %r42;
	add.f32 	%f25, %f1, %f24;
	selp.f32 	%f26, %f24, %f25, %p7;
	ld.global.u32 	%r43, [%rd17+-24];
	mul.wide.s32 	%rd22, %r43, 4;
	add.s64 	%rd23, %rd1, %rd22;
	ld.global.u32 	%r44, [%rd23];
	setp.eq.s32 	%p8, %r11, %r44;
	add.f32 	%f27, %f1, %f26;
	selp.f32 	%f28, %f26, %f27, %p8;
	ld.global.u32 	%r45, [%rd17+-20];
	mul.wide.s32 	%rd24, %r45, 4;
	add.s64 	%rd25, %rd1, %rd24;
	ld.global.u32 	%r46, [%rd25];
	setp.eq.s32 	%p9, %r11, %r46;
	add.f32 	%f29, %f1, %f28;
	selp.f32 	%f30, %f28, %f29, %p9;
	ld.global.u32 	%r47, [%rd17+-16];
	mul.wide.s32 	%rd26, %r47, 4;
	add.s64 	%rd27, %rd1, %rd26;
	ld.global.u32 	%r48, [%rd27];
	setp.eq.s32 	%p10, %r11, %r48;
	add.f32 	%f31, %f1, %f30;
	selp.f32 	%f32, %f30, %f31, %p10;
	ld.global.u32 	%r49, [%rd17+-12];
	mul.wide.s32 	%rd28, %r49, 4;
	add.s64 	%rd29, %rd1, %rd28;
	ld.global.u32 	%r50, [%rd29];
	setp.eq.s32 	%p11, %r11, %r50;
	add.f32 	%f33, %f1, %f32;
	selp.f32 	%f34, %f32, %f33, %p11;
	ld.global.u32 	%r51, [%rd17+-8];
	mul.wide.s32 	%rd30, %r51, 4;
	add.s64 	%rd31, %rd1, %rd30;
	ld.global.u32 	%r52, [%rd31];
	setp.eq.s32 	%p12, %r11, %r52;
	add.f32 	%f35, %f1, %f34;
	selp.f32 	%f36, %f34, %f35, %p12;
	ld.global.u32 	%r53, [%rd17+-4];
	mul.wide.s32 	%rd32, %r53, 4;
	add.s64 	%rd33, %rd1, %rd32;
	ld.global.u32 	%r54, [%rd33];
	setp.eq.s32 	%p13, %r11, %r54;
	add.f32 	%f37, %f1, %f36;
	selp.f32 	%f38, %f36, %f37, %p13;
	ld.global.u32 	%r55, [%rd17];
	mul.wide.s32 	%rd34, %r55, 4;
	add.s64 	%rd35, %rd1, %rd34;
	ld.global.u32 	%r56, [%rd35];
	setp.eq.s32 	%p14, %r11, %r56;
	add.f32 	%f39, %f1, %f38;
	selp.f32 	%f40, %f38, %f39, %p14;
	ld.global.u32 	%r57, [%rd17+4];
	mul.wide.s32 	%rd36, %r57, 4;
	add.s64 	%rd37, %rd1, %rd36;
	ld.global.u32 	%r58, [%rd37];
	setp.eq.s32 	%p15, %r11, %r58;
	add.f32 	%f41, %f1, %f40;
	selp.f32 	%f42, %f40, %f41, %p15;
	ld.global.u32 	%r59, [%rd17+8];
	mul.wide.s32 	%rd38, %r59, 4;
	add.s64 	%rd39, %rd1, %rd38;
	ld.global.u32 	%r60, [%rd39];
	setp.eq.s32 	%p16, %r11, %r60;
	add.f32 	%f43, %f1, %f42;
	selp.f32 	%f44, %f42, %f43, %p16;
	ld.global.u32 	%r61, [%rd17+12];
	mul.wide.s32 	%rd40, %r61, 4;
	add.s64 	%rd41, %rd1, %rd40;
	ld.global.u32 	%r62, [%rd41];
	setp.eq.s32 	%p17, %r11, %r62;
	add.f32 	%f45, %f1, %f44;
	selp.f32 	%f46, %f44, %f45, %p17;
	ld.global.u32 	%r63, [%rd17+16];
	mul.wide.s32 	%rd42, %r63, 4;
	add.s64 	%rd43, %rd1, %rd42;
	ld.global.u32 	%r64, [%rd43];
	setp.eq.s32 	%p18, %r11, %r64;
	add.f32 	%f47, %f1, %f46;
	selp.f32 	%f48, %f46, %f47, %p18;
	ld.global.u32 	%r65, [%rd17+20];
	mul.wide.s32 	%rd44, %r65, 4;
	add.s64 	%rd45, %rd1, %rd44;
	ld.global.u32 	%r66, [%rd45];
	setp.eq.s32 	%p19, %r11, %r66;
	add.f32 	%f49, %f1, %f48;
	selp.f32 	%f50, %f48, %f49, %p19;
	ld.global.u32 	%r67, [%rd17+24];
	mul.wide.s32 	%rd46, %r67, 4;
	add.s64 	%rd47, %rd1, %rd46;
	ld.global.u32 	%r68, [%rd47];
	setp.eq.s32 	%p20, %r11, %r68;
	add.f32 	%f51, %f1, %f50;
	selp.f32 	%f52, %f50, %f51, %p20;
	ld.global.u32 	%r69, [%rd17+28];
	mul.wide.s32 	%rd48, %r69, 4;
	add.s64 	%rd49, %rd1, %rd48;
	ld.global.u32 	%r70, [%rd49];
	setp.eq.s32 	%p21, %r11, %r70;
	add.f32 	%f53, %f1, %f52;
	selp.f32 	%f90, %f52, %f53, %p21;
	add.s32 	%r112, %r112, 16;
	add.s32 	%r111, %r111, 16;
	add.s32 	%r110, %r110, 16;
	setp.ne.s32 	%p22, %r110, 0;
	@%p22 bra 	$L__BB0_7;
	add.s32 	%r114, %r111, 1;
$L__BB0_9:
	and.b32  	%r71, %r9, 15;
	setp.eq.s32 	%p23, %r71, 0;
	@%p23 bra 	$L__BB0_19;
	sub.s16 	%rs13, %rs1, %rs16;
	cvt.u32.u16 	%r72, %rs13;
	and.b32  	%r21, %r72, 15;
	add.s32 	%r73, %r21, -1;
	setp.lt.u32 	%p24, %r73, 7;
	@%p24 bra 	$L__BB0_12;
	mul.wide.s32 	%rd50, %r114, 4;
	add.s64 	%rd51, %rd2, %rd50;
	ld.global.u32 	%r74, [%rd51];
	mul.wide.s32 	%rd52, %r74, 4;
	add.s64 	%rd53, %rd1, %rd52;
	ld.global.u32 	%r75, [%rd53];
	setp.eq.s32 	%p25, %r11, %r75;
	add.f32 	%f55, %f1, %f90;
	selp.f32 	%f56, %f90, %f55, %p25;
	ld.global.u32 	%r76, [%rd51+4];
	mul.wide.s32 	%rd54, %r76, 4;
	add.s64 	%rd55, %rd1, %rd54;
	ld.global.u32 	%r77, [%rd55];
	setp.eq.s32 	%p26, %r11, %r77;
	add.f32 	%f57, %f1, %f56;
	selp.f32 	%f58, %f56, %f57, %p26;
	ld.global.u32 	%r78, [%rd51+8];
	mul.wide.s32 	%rd56, %r78, 4;
	add.s64 	%rd57, %rd1, %rd56;
	ld.global.u32 	%r79, [%rd57];
	setp.eq.s32 	%p27, %r11, %r79;
	add.f32 	%f59, %f1, %f58;
	selp.f32 	%f60, %f58, %f59, %p27;
	ld.global.u32 	%r80, [%rd51+12];
	mul.wide.s32 	%rd58, %r80, 4;
	add.s64 	%rd59, %rd1, %rd58;
	ld.global.u32 	%r81, [%rd59];
	setp.eq.s32 	%p28, %r11, %r81;
	add.f32 	%f61, %f1, %f60;
	selp.f32 	%f62, %f60, %f61, %p28;
	ld.global.u32 	%r82, [%rd51+16];
	mul.wide.s32 	%rd60, %r82, 4;
	add.s64 	%rd61, %rd1, %rd60;
	ld.global.u32 	%r83, [%rd61];
	setp.eq.s32 	%p29, %r11, %r83;
	add.f32 	%f63, %f1, %f62;
	selp.f32 	%f64, %f62, %f63, %p29;
	ld.global.u32 	%r84, [%rd51+20];
	mul.wide.s32 	%rd62, %r84, 4;
	add.s64 	%rd63, %rd1, %rd62;
	ld.global.u32 	%r85, [%rd63];
	setp.eq.s32 	%p30, %r11, %r85;
	add.f32 	%f65, %f1, %f64;
	selp.f32 	%f66, %f64, %f65, %p30;
	ld.global.u32 	%r86, [%rd51+24];
	mul.wide.s32 	%rd64, %r86, 4;
	add.s64 	%rd65, %rd1, %rd64;
	ld.global.u32 	%r87, [%rd65];
	setp.eq.s32 	%p31, %r11, %r87;
	add.f32 	%f67, %f1, %f66;
	selp.f32 	%f68, %f66, %f67, %p31;
	ld.global.u32 	%r88, [%rd51+28];
	mul.wide.s32 	%rd66, %r88, 4;
	add.s64 	%rd67, %rd1, %rd66;
	ld.global.u32 	%r89, [%rd67];
	setp.eq.s32 	%p32, %r11, %r89;
	add.f32 	%f69, %f1, %f68;
	selp.f32 	%f90, %f68, %f69, %p32;
	add.s32 	%r114, %r114, 8;
$L__BB0_12:
	and.b32  	%r90, %r21, 7;
	setp.eq.s32 	%p33, %r90, 0;
	@%p33 bra 	$L__BB0_19;
	sub.s16 	%rs14, %rs2, %rs15;
	cvt.u32.u16 	%r91, %rs14;
	and.b32  	%r92, %r91, 7;
	and.b32  	%r24, %r91, 3;
	add.s32 	%r93, %r92, -1;
	setp.lt.u32 	%p34, %r93, 3;
	@%p34 bra 	$L__BB0_15;
	mul.wide.s32 	%rd68, %r114, 4;
	add.s64 	%rd69, %rd2, %rd68;
	ld.global.u32 	%r94, [%rd69];
	mul.wide.s32 	%rd70, %r94, 4;
	add.s64 	%rd71, %rd1, %rd70;
	ld.global.u32 	%r95, [%rd71];
	setp.eq.s32 	%p35, %r11, %r95;
	add.f32 	%f71, %f1, %f90;
	selp.f32 	%f72, %f90, %f71, %p35;
	ld.global.u32 	%r96, [%rd69+4];
	mul.wide.s32 	%rd72, %r96, 4;
	add.s64 	%rd73, %rd1, %rd72;
	ld.global.u32 	%r97, [%rd73];
	setp.eq.s32 	%p36, %r11, %r97;
	add.f32 	%f73, %f1, %f72;
	selp.f32 	%f74, %f72, %f73, %p36;
	ld.global.u32 	%r98, [%rd69+8];
	mul.wide.s32 	%rd74, %r98, 4;
	add.s64 	%rd75, %rd1, %rd74;
	ld.global.u32 	%r99, [%rd75];
	setp.eq.s32 	%p37, %r11, %r99;
	add.f32 	%f75, %f1, %f74;
	selp.f32 	%f76, %f74, %f75, %p37;
	ld.global.u32 	%r100, [%rd69+12];
	mul.wide.s32 	%rd76, %r100, 4;
	add.s64 	%rd77, %rd1, %rd76;
	ld.global.u32 	%r101, [%rd77];
	setp.eq.s32 	%p38, %r11, %r101;
	add.f32 	%f77, %f1, %f76;
	selp.f32 	%f90, %f76, %f77, %p38;
	add.s32 	%r114, %r114, 4;
$L__BB0_15:
	setp.eq.s32 	%p39, %r24, 0;
	@%p39 bra 	$L__BB0_19;
	mul.wide.s32 	%rd78, %r114, 4;
	add.s64 	%rd4, %rd2, %rd78;
	ld.global.u32 	%r102, [%rd4];
	mul.wide.s32 	%rd79, %r102, 4;
	add.s64 	%rd80, %rd1, %rd79;
	ld.global.u32 	%r103, [%rd80];
	setp.eq.s32 	%p40, %r11, %r103;
	add.f32 	%f78, %f1, %f90;
	selp.f32 	%f90, %f90, %f78, %p40;
	setp.eq.s32 	%p41, %r24, 1;
	@%p41 bra 	$L__BB0_19;
	ld.global.u32 	%r104, [%rd4+4];
	mul.wide.s32 	%rd81, %r104, 4;
	add.s64 	%rd82, %rd1, %rd81;
	ld.global.u32 	%r105, [%rd82];
	setp.eq.s32 	%p42, %r11, %r105;
	add.f32 	%f79, %f1, %f90;
	selp.f32 	%f90, %f90, %f79, %p42;
	setp.eq.s32 	%p43, %r24, 2;
	@%p43 bra 	$L__BB0_19;
	ld.global.u32 	%r106, [%rd4+8];
	mul.wide.s32 	%rd83, %r106, 4;
	add.s64 	%rd84, %rd1, %rd83;
	ld.global.u32 	%r107, [%rd84];
	setp.eq.s32 	%p44, %r11, %r107;
	add.f32 	%f80, %f1, %f90;
	selp.f32 	%f90, %f90, %f80, %p44;
$L__BB0_19:
	setp.ne.s32 	%p45, %r109, %r3;
	add.s32 	%r108, %r108, 1;
	add.s16 	%rs16, %rs16, 1;
	add.s16 	%rs15, %rs15, 1;
	@%p45 bra 	$L__BB0_4;
$L__BB0_20:
	cvta.to.global.u64 	%rd85, %rd6;
	mul.wide.s32 	%rd86, %r1, 4;
	add.s64 	%rd87, %rd85, %rd86;
	st.global.f32 	[%rd87], %f90;
$L__BB0_21:
	ret;

}
	// .globl	_Z22computeNodeGainsKernelPKiS0_S0_S0_S0_Pfi
.visible .entry _Z22computeNodeGainsKernelPKiS0_S0_S0_S0_Pfi(
	.param .u64 .ptr .align 1 _Z22computeNodeGainsKernelPKiS0_S0_S0_S0_Pfi_param_0,
	.param .u64 .ptr .align 1 _Z22computeNodeGainsKernelPKiS0_S0_S0_S0_Pfi_param_1,
	.param .u64 .ptr .align 1 _Z22computeNodeGainsKernelPKiS0_S0_S0_S0_Pfi_param_2,
	.param .u64 .ptr .align 1 _Z22computeNodeGainsKernelPKiS0_S0_S0_S0_Pfi_param_3,
	.param .u64 .ptr .align 1 _Z22computeNodeGainsKernelPKiS0_S0_S0_S0_Pfi_param_4,
	.param .u64 .ptr .align 1 _Z22computeNodeGainsKernelPKiS0_S0_S0_S0_Pfi_param_5,
	.param .u32 _Z22computeNodeGainsKernelPKiS0_S0_S0_S0_Pfi_param_6
)
{
	.reg .pred 	%p<43>;
	.reg .b32 	%r<66>;
	.reg .b32 	%f<161>;
	.reg .b64 	%rd<61>;

	ld.param.u64 	%rd13, [_Z22computeNodeGainsKernelPKiS0_S0_S0_S0_Pfi_param_0];
	ld.param.u64 	%rd9, [_Z22computeNodeGainsKernelPKiS0_S0_S0_S0_Pfi_param_1];
	ld.param.u64 	%rd10, [_Z22computeNodeGainsKernelPKiS0_S0_S0_S0_Pfi_param_2];
	ld.param.u64 	%rd11, [_Z22computeNodeGainsKernelPKiS0_S0_S0_S0_Pfi_param_3];
	ld.param.u64 	%rd14, [_Z22computeNodeGainsKernelPKiS0_S0_S0_S0_Pfi_param_4];
	ld.param.u64 	%rd12, [_Z22computeNodeGainsKernelPKiS0_S0_S0_S0_Pfi_param_5];
	ld.param.u32 	%r37, [_Z22computeNodeGainsKernelPKiS0_S0_S0_S0_Pfi_param_6];
	cvta.to.global.u64 	%rd1, %rd13;
	cvta.to.global.u64 	%rd2, %rd14;
	mov.u32 	%r38, %ctaid.x;
	mov.u32 	%r39, %ntid.x;
	mov.u32 	%r40, %tid.x;
	mad.lo.s32 	%r1, %r38, %r39, %r40;
	setp.ge.s32 	%p1, %r1, %r37;
	@%p1 bra 	$L__BB1_47;
	cvta.to.global.u64 	%rd15, %rd11;
	mul.wide.s32 	%rd16, %r1, 4;
	add.s64 	%rd17, %rd2, %rd16;
	ld.global.u32 	%r2, [%rd17];
	add.s64 	%rd18, %rd15, %rd16;
	ld.global.u32 	%r60, [%rd18];
	ld.global.u32 	%r4, [%rd18+4];
	setp.ge.s32 	%p2, %r60, %r4;
	mov.f32 	%f160, 0f00000000;
	@%p2 bra 	$L__BB1_46;
	add.s64 	%rd3, %rd1, 16;
	cvta.to.global.u64 	%rd4, %rd10;
	cvta.to.global.u64 	%rd5, %rd9;
	mov.f32 	%f119, 0f00000000;
	mov.f32 	%f118, %f119;
$L__BB1_3:
	mul.wide.s32 	%rd19, %r60, 4;
	add.s64 	%rd20, %rd4, %rd19;
	ld.global.u32 	%r41, [%rd20];
	mul.wide.s32 	%rd21, %r41, 4;
	add.s64 	%rd22, %rd5, %rd21;
	ld.global.u32 	%r63, [%rd22];
	ld.global.u32 	%r7, [%rd22+4];
	setp.ge.s32 	%p3, %r63, %r7;
	@%p3 bra 	$L__BB1_44;
	sub.s32 	%r8, %r7, %r63;
	and.b32  	%r9, %r8, 7;
	sub.s32 	%r42, %r63, %r7;
	setp.gt.u32 	%p4, %r42, -8;
	@%p4 bra 	$L__BB1_23;
	and.b32  	%r43, %r8, -8;
	neg.s32 	%r61, %r43;
$L__BB1_6:
	.pragma "nounroll";
	mul.wide.s32 	%rd23, %r63, 4;
	add.s64 	%rd6, %rd3, %rd23;
	ld.global.u32 	%r13, [%rd6+-16];
	setp.eq.s32 	%p5, %r13, %r1;
	@%p5 bra 	$L__BB1_8;
	mul.wide.s32 	%rd24, %r13, 4;
	add.s64 	%rd25, %rd2, %rd24;
	ld.global.u32 	%r44, [%rd25];
	setp.eq.s32 	%p6, %r44, %r2;
	add.f32 	%f82, %f118, 0f3F800000;
	add.f32 	%f83, %f119, 0f3F800000;
	selp.f32 	%f118, %f82, %f118, %p6;
	selp.f32 	%f119, %f119, %f83, %p6;
$L__BB1_8:
	ld.global.u32 	%r14, [%rd6+-12];
	setp.eq.s32 	%p7, %r14, %r1;
	@%p7 bra 	$L__BB1_10;
	mul.wide.s32 	%rd26, %r14, 4;
	add.s64 	%rd27, %rd2, %rd26;
	ld.global.u32 	%r45, [%rd27];
	setp.eq.s32 	%p8, %r45, %r2;
	add.f32 	%f84, %f118, 0f3F800000;
	add.f32 	%f85, %f119, 0f3F800000;
	selp.f32 	%f118, %f84, %f118, %p8;
	selp.f32 	%f119, %f119, %f85, %p8;
$L__BB1_10:
	ld.global.u32 	%r15, [%rd6+-8];
	setp.eq.s32 	%p9, %r15, %r1;
	@%p9 bra 	$L__BB1_12;
	mul.wide.s32 	%rd28, %r15, 4;
	add.s64 	%rd29, %rd2, %rd28;
	ld.global.u32 	%r46, [%rd29];
	setp.eq.s32 	%p10, %r46, %r2;
	add.f32 	%f86, %f118, 0f3F800000;
	add.f32 	%f87, %f119, 0f3F800000;
	selp.f32 	%f118, %f86, %f118, %p10;
	selp.f32 	%f119, %f119, %f87, %p10;
$L__BB1_12:
	ld.global.u32 	%r16, [%rd6+-4];
	setp.eq.s32 	%p11, %r16, %r1;
	@%p11 bra 	$L__BB1_14;
	mul.wide.s32 	%rd30, %r16, 4;
	add.s64 	%rd31, %rd2, %rd30;
	ld.global.u32 	%r47, [%rd31];
	setp.eq.s32 	%p12, %r47, %r2;
	add.f32 	%f88, %f118, 0f3F800000;
	add.f32 	%f89, %f119, 0f3F800000;
	selp.f32 	%f118, %f88, %f118, %p12;
	selp.f32 	%f119, %f119, %f89, %p12;
$L__BB1_14:
	ld.global.u32 	%r17, [%rd6];
	setp.eq.s32 	%p13, %r17, %r1;
	@%p13 bra 	$L__BB1_16;
	mul.wide.s32 	%rd32, %r17, 4;
	add.s64 	%rd33, %rd2, %rd32;
	ld.global.u32 	%r48, [%rd33];
	setp.eq.s32 	%p14, %r48, %r2;
	add.f32 	%f90, %f118, 0f3F800000;
	add.f32 	%f91, %f119, 0f3F800000;
	selp.f32 	%f118, %f90, %f118, %p14;
	selp.f32 	%f119, %f119, %f91, %p14;
$L__BB1_16:
	ld.global.u32 	%r18, [%rd6+4];
	setp.eq.s32 	%p15, %r18, %r1;
	@%p15 bra 	$L__BB1_18;
	mul.wide.s32 	%rd34, %r18, 4;
	add.s64 	%rd35, %rd2, %rd34;
	ld.global.u32 	%r49, [%rd35];
	setp.eq.s32 	%p16, %r49, %r2;
	add.f32 	%f92, %f118, 0f3F800000;
	add.f32 	%f93, %f119, 0f3F800000;
	selp.f32 	%f118, %f92, %f118, %p16;
	selp.f32 	%f119, %f119, %f93, %p16;
$L__BB1_18:
	ld.global.u32 	%r19, [%rd6+8];
	setp.eq.s32 	%p17, %r19, %r1;
	@%p17 bra 	$L__BB1_20;
	mul.wide.s32 	%rd36, %r19, 4;
	add.s64 	%rd37, %rd2, %rd36;
	ld.global.u32 	%r50, [%rd37];
	setp.eq.s32 	%p18, %r50, %r2;
	add.f32 	%f94, %f118, 0f3F800000;
	add.f32 	%f95, %f119, 0f3F800000;
	selp.f32 	%f118, %f94, %f118, %p18;
	selp.f32 	%f119, %f119, %f95, %p18;
$L__BB1_20:
	ld.global.u32 	%r20, [%rd6+12];
	setp.eq.s32 	%p19, %r20, %r1;
	@%p19 bra 	$L__BB1_22;
	mul.wide.s32 	%rd38, %r20, 4;
	add.s64 	%rd39, %rd2, %rd38;
	ld.global.u32 	%r51, [%rd39];
	setp.eq.s32 	%p20, %r51, %r2;
	add.f32 	%f96, %f118, 0f3F800000;
	add.f32 	%f97, %f119, 0f3F800000;
	selp.f32 	%f118, %f96, %f118, %p20;
	selp.f32 	%f119, %f119, %f97, %p20;
$L__BB1_22:
	add.s32 	%r63, %r63, 8;
	add.s32 	%r61, %r61, 8;
	setp.ne.s32 	%p21, %r61, 0;
	@%p21 bra 	$L__BB1_6;
$L__BB1_23:
	setp.eq.s32 	%p22, %r9, 0;
	@%p22 bra 	$L__BB1_44;
	and.b32  	%r24, %r8, 3;
	setp.lt.u32 	%p23, %r9, 4;
	@%p23 bra 	$L__BB1_34;
	mul.wide.s32 	%rd40, %r63, 4;
	add.s64 	%rd7, %rd1, %rd40;
	ld.global.u32 	%r25, [%rd7];
	setp.eq.s32 	%p24, %r25, %r1;
	@%p24 bra 	$L__BB1_27;
	mul.wide.s32 	%rd41, %r25, 4;
	add.s64 	%rd42, %rd2, %rd41;
	ld.global.u32 	%r52, [%rd42];
	setp.eq.s32 	%p25, %r52, %r2;
	add.f32 	%f99, %f118, 0f3F800000;
	add.f32 	%f100, %f119, 0f3F800000;
	selp.f32 	%f118, %f99, %f118, %p25;
	selp.f32 	%f119, %f119, %f100, %p25;
$L__BB1_27:
	ld.global.u32 	%r26, [%rd7+4];
	setp.eq.s32 	%p26, %r26, %r1;
	@%p26 bra 	$L__BB1_29;
	mul.wide.s32 	%rd43, %r26, 4;
	add.s64 	%rd44, %rd2, %rd43;
	ld.global.u32 	%r53, [%rd44];
	setp.eq.s32 	%p27, %r53, %r2;
	add.f32 	%f101, %f118, 0f3F800000;
	add.f32 	%f102, %f119, 0f3F800000;
	selp.f32 	%f118, %f101, %f118, %p27;
	selp.f32 	%f119, %f119, %f102, %p27;
$L__BB1_29:
	ld.global.u32 	%r27, [%rd7+8];
	setp.eq.s32 	%p28, %r27, %r1;
	@%p28 bra 	$L__BB1_31;
	mul.wide.s32 	%rd45, %r27, 4;
	add.s64 	%rd46, %rd2, %rd45;
	ld.global.u32 	%r54, [%rd46];
	setp.eq.s32 	%p29, %r54, %r2;
	add.f32 	%f103, %f118, 0f3F800000;
	add.f32 	%f104, %f119, 0f3F800000;
	selp.f32 	%f118, %f103, %f118, %p29;
	selp.f32 	%f119, %f119, %f104, %p29;
$L__BB1_31:
	ld.global.u32 	%r28, [%rd7+12];
	setp.eq.s32 	%p30, %r28, %r1;
	@%p30 bra 	$L__BB1_33;
	mul.wide.s32 	%rd47, %r28, 4;
	add.s64 	%rd48, %rd2, %rd47;
	ld.global.u32 	%r55, [%rd48];
	setp.eq.s32 	%p31, %r55, %r2;
	add.f32 	%f105, %f118, 0f3F800000;
	add.f32 	%f106, %f119, 0f3F800000;
	selp.f32 	%f118, %f105, %f118, %p31;
	selp.f32 	%f119, %f119, %f106, %p31;
$L__BB1_33:
	add.s32 	%r63, %r63, 4;
$L__BB1_34:
	setp.eq.s32 	%p32, %r24, 0;
	@%p32 bra 	$L__BB1_44;
	setp.eq.s32 	%p33, %r24, 1;
	@%p33 bra 	$L__BB1_41;
	mul.wide.s32 	%rd49, %r63, 4;
	add.s64 	%rd8, %rd1, %rd49;
	ld.global.u32 	%r31, [%rd8];
	setp.eq.s32 	%p34, %r31, %r1;
	@%p34 bra 	$L__BB1_38;
	mul.wide.s32 	%rd50, %r31, 4;
	add.s64 	%rd51, %rd2, %rd50;
	ld.global.u32 	%r56, [%rd51];
	setp.eq.s32 	%p35, %r56, %r2;
	add.f32 	%f108, %f118, 0f3F800000;
	add.f32 	%f109, %f119, 0f3F800000;
	selp.f32 	%f118, %f108, %f118, %p35;
	selp.f32 	%f119, %f119, %f109, %p35;
$L__BB1_38:
	ld.global.u32 	%r32, [%rd8+4];
	setp.eq.s32 	%p36, %r32, %r1;
	@%p36 bra 	$L__BB1_40;
	mul.wide.s32 	%rd52, %r32, 4;
	add.s64 	%rd53, %rd2, %rd52;
	ld.global.u32 	%r57, [%rd53];
	setp.eq.s32 	%p37, %r57, %r2;
	add.f32 	%f110, %f118, 0f3F800000;
	add.f32 	%f111, %f119, 0f3F800000;
	selp.f32 	%f118, %f110, %f118, %p37;
	selp.f32 	%f119, %f119, %f111, %p37;
$L__BB1_40:
	add.s32 	%r63, %r63, 2;
$L__BB1_41:
	and.b32  	%r58, %r8, 1;
	setp.eq.b32 	%p38, %r58, 1;
	not.pred 	%p39, %p38;
	@%p39 bra 	$L__BB1_44;
	mul.wide.s32 	%rd54, %r63, 4;
	add.s64 	%rd55, %rd1, %rd54;
	ld.global.u32 	%r35, [%rd55];
	setp.eq.s32 	%p40, %r35, %r1;
	@%p40 bra 	$L__BB1_44;
	mul.wide.s32 	%rd56, %r35, 4;
	add.s64 	%rd57, %rd2, %rd56;
	ld.global.u32 	%r59, [%rd57];
	setp.eq.s32 	%p41, %r59, %r2;
	add.f32 	%f112, %f118, 0f3F800000;
	add.f32 	%f113, %f119, 0f3F800000;
	selp.f32 	%f118, %f112, %f118, %p41;
	selp.f32 	%f119, %f119, %f113, %p41;
$L__BB1_44:
	add.s32 	%r60, %r60, 1;
	setp.lt.s32 	%p42, %r60, %r4;
	@%p42 bra 	$L__BB1_3;
	sub.f32 	%f160, %f119, %f118;
$L__BB1_46:
	cvta.to.global.u64 	%rd58, %rd12;
	add.s64 	%rd60, %rd58, %rd16;
	st.global.f32 	[%rd60], %f160;
$L__BB1_47:
	ret;

}
	// .globl	_ZN3cub18CUB_300001_SM_10006detail11EmptyKernelIvEEvv
.visible .entry _ZN3cub18CUB_300001_SM_10006detail11EmptyKernelIvEEvv()
{


	ret;

}
	// .globl	_ZN3cub18CUB_300001_SM_10006detail6reduce28DeviceReduceSingleTileKernelINS2_10policy_hubIljN4cuda3std3__44plusIlEEE10Policy1000EN6thrust24THRUST_300001_SM_1000_NS18transform_iteratorINSD_6detail14equal_to_valueIiEENSD_10device_ptrIiEEllEEPljS9_llNS7_10__identityEEEvT0_T1_T2_T3_T4_T6_
.visible .entry _ZN3cub18CUB_300001_SM_10006detail6reduce28DeviceReduceSingleTileKernelINS2_10policy_hubIljN4cuda3std3__44plusIlEEE10Policy1000EN6thrust24THRUST_300001_SM_1000_NS18transform_iteratorINSD_6detail14equal_to_valueIiEENSD_10device_ptrIiEEllEEPljS9_llNS7_10__identityEEEvT0_T1_T2_T3_T4_T6_(
	.param .align 8 .b8 _ZN3cub18CUB_300001_SM_10006detail6reduce28DeviceReduceSingleTileKernelINS2_10policy_hubIljN4cuda3std3__44plusIlEEE10Policy1000EN6thrust24THRUST_300001_SM_1000_NS18transform_iteratorINSD_6detail14equal_to_valueIiEENSD_10device_ptrIiEEllEEPljS9_llNS7_10__identityEEEvT0_T1_T2_T3_T4_T6__param_0[16],
	.param .u64 .ptr .align 1 _ZN3cub18CUB_300001_SM_10006detail6reduce28DeviceReduceSingleTileKernelINS2_10policy_hubIljN4cuda3std3__44plusIlEEE10Policy1000EN6thrust24THRUST_300001_SM_1000_NS18transform_iteratorINSD_6detail14equal_to_valueIiEENSD_10device_ptrIiEEllEEPljS9_llNS7_10__identityEEEvT0_T1_T2_T3_T4_T6__param_1,
	.param .u32 _ZN3cub18CUB_300001_SM_10006detail6reduce28DeviceReduceSingleTileKernelINS2_10policy_hubIljN4cuda3std3__44plusIlEEE10Policy1000EN6thrust24THRUST_300001_SM_1000_NS18transform_iteratorINSD_6detail14equal_to_valueIiEENSD_10device_ptrIiEEllEEPljS9_llNS7_10__identityEEEvT0_T1_T2_T3_T4_T6__param_2,
	.param .align 1 .b8 _ZN3cub18CUB_300001_SM_10006detail6reduce28DeviceReduceSingleTileKernelINS2_10policy_hubIljN4cuda3std3__44plusIlEEE10Policy1000EN6thrust24THRUST_300001_SM_1000_NS18transform_iteratorINSD_6detail14equal_to_valueIiEENSD_10device_ptrIiEEllEEPljS9_llNS7_10__identityEEEvT0_T1_T2_T3_T4_T6__param_3[1],
	.param .u64 _ZN3cub18CUB_300001_SM_10006detail6reduce28DeviceReduceSingleTileKernelINS2_10policy_hubIljN4cuda3std3__44plusIlEEE10Policy1000EN6thrust24THRUST_300001_SM_1000_NS18transform_iteratorINSD_6detail14equal_to_valueIiEENSD_10device_ptrIiEEllEEPljS9_llNS7_10__identityEEEvT0_T1_T2_T3_T4_T6__param_4,
	.param .align 1 .b8 _ZN3cub18CUB_300001_SM_10006detail6reduce28DeviceReduceSingleTileKernelINS2_10policy_hubIljN4cuda3std3__44plusIlEEE10Policy1000EN6thrust24THRUST_300001_SM_1000_NS18transform_iteratorINSD_6detail14equal_to_valueIiEENSD_10device_ptrIiEEllEEPljS9_llNS7_10__identityEEEvT0_T1_T2_T3_T4_T6__param_5[1]
)
.maxntid 512
.minnctapersm 1
{
	.reg .pred 	%p<140>;
	.reg .b16 	%rs<5>;
	.reg .b32 	%r<365>;
	.reg .b64 	%rd<431>;
	// demoted variable
	.shared .align 8 .b8 _ZZN3cub18CUB_300001_SM_10006detail6reduce28DeviceReduceSingleTileKernelINS2_10policy_hubIljN4cuda3std3__44plusIlEEE10Policy1000EN6thrust24THRUST_300001_SM_1000_NS18transform_iteratorINSD_6detail14equal_to_valueIiEENSD_10device_ptrIiEEllEEPljS9_llNS7_10__identityEEEvT0_T1_T2_T3_T4_T6_E12temp_storage[152];
	ld.param.u32 	%r52, [_ZN3cub18CUB_300001_SM_10006detail6reduce28DeviceReduceSingleTileKernelINS2_10policy_hubIljN4cuda3std3__44plusIlEEE10Policy1000EN6thrust24THRUST_300001_SM_1000_NS18transform_iteratorINSD_6detail14equal_to_valueIiEENSD_10device_ptrIiEEllEEPljS9_llNS7_10__identityEEEvT0_T1_T2_T3_T4_T6__param_0+8];
	ld.param.u64 	%rd49, [_ZN3cub18CUB_300001_SM_10006detail6reduce28DeviceReduceSingleTileKernelINS2_10policy_hubIljN4cuda3std3__44plusIlEEE10Policy1000EN6thrust24THRUST_300001_SM_1000_NS18transform_iteratorINSD_6detail14equal_to_valueIiEENSD_10device_ptrIiEEllEEPljS9_llNS7_10__identityEEEvT0_T1_T2_T3_T4_T6__param_0];
	ld.param.u64 	%rd51, [_ZN3cub18CUB_300001_SM_10006detail6reduce28DeviceReduceSingleTileKernelINS2_10policy_hubIljN4cuda3std3__44plusIlEEE10Policy1000EN6thrust24THRUST_300001_SM_1000_NS18transform_iteratorINSD_6detail14equal_to_valueIiEENSD_10device_ptrIiEEllEEPljS9_llNS7_10__identityEEEvT0_T1_T2_T3_T4_T6__param_1];
	ld.param.u32 	%r53, [_ZN3cub18CUB_300001_SM_10006detail6reduce28DeviceReduceSingleTileKernelINS2_10policy_hubIljN4cuda3std3__44plusIlEEE10Policy1000EN6thrust24THRUST_300001_SM_1000_NS18transform_iteratorINSD_6detail14equal_to_valueIiEENSD_10device_ptrIiEEllEEPljS9_llNS7_10__identityEEEvT0_T1_T2_T3_T4_T6__param_2];
	ld.param.u64 	%rd50, [_ZN3cub18CUB_300001_SM_10006detail6reduce28DeviceReduceSingleTileKernelINS2_10policy_hubIljN4cuda3std3__44plusIlEEE10Policy1000EN6thrust24THRUST_300001_SM_1000_NS18transform_iteratorINSD_6detail14equal_to_valueIiEENSD_10device_ptrIiEEllEEPljS9_llNS7_10__identityEEEvT0_T1_T2_T3_T4_T6__param_4];
	cvta.to.global.u64 	%rd1, %rd51;
	setp.ne.s32 	%p1, %r53, 0;
	@%p1 bra 	$L__BB3_3;
	mov.u32 	%r347, %tid.x;
	setp.ne.s32 	%p139, %r347, 0;
	@%p139 bra 	$L__BB3_52;
	st.global.u64 	[%rd1], %rd50;
	bra.uni 	$L__BB3_52;
$L__BB3_3:
	cvta.to.global.u64 	%rd2, %rd49;
	setp.gt.u32 	%p2, %r53, 3583;
	@%p2 bra 	$L__BB3_28;
	mov.u32 	%r2, %tid.x;
	setp.ge.u32 	%p67, %r2, %r53;
	mov.b64 	%rd418, 0;
	mov.u32 	%r351, %r2;
	@%p67 bra 	$L__BB3_6;
	mul.wide.u32 	%rd239, %r2, 4;
	add.s64 	%rd240, %rd2, %rd239;
	ld.global.u32 	%r194, [%rd240];
	setp.eq.s32 	%p68, %r194, %r52;
	selp.u64 	%rd418, 1, 0, %p68;
	add.s32 	%r351, %r2, 512;
$L__BB3_6:
	setp.ge.u32 	%p69, %r351, %r53;
	@%p69 bra 	$L__BB3_19;
	not.b32 	%r195, %r351;
	add.s32 	%r196, %r53, %r195;
	shr.u32 	%r197, %r196, 9;
	add.s32 	%r5, %r197, 1;
	and.b32  	%r6, %r5, 15;
	setp.lt.u32 	%p70, %r196, 7680;
	@%p70 bra 	$L__BB3_10;
	and.b32  	%r198, %r5, 16777200;
	neg.s32 	%r349, %r198;
	mul.wide.u32 	%rd242, %r351, 4;
	add.s64 	%rd243, %rd242, %rd2;
	add.s64 	%rd408, %rd243, 16384;
$L__BB3_9:
	.pragma "nounroll";
	ld.global.u32 	%r199, [%rd408+-16384];
	setp.eq.s32 	%p71, %r199, %r52;
	selp.u64 	%rd244, 1, 0, %p71;
	add.s64 	%rd245, %rd418, %rd244;
	ld.global.u32 	%r200, [%rd408+-14336];
	setp.eq.s32 	%p72, %r200, %r52;
	selp.u64 	%rd246, 1, 0, %p72;
	add.s64 	%rd247, %rd245, %rd246;
	ld.global.u32 	%r201, [%rd408+-12288];
	setp.eq.s32 	%p73, %r201, %r52;
	selp.u64 	%rd248, 1, 0, %p73;
	add.s64 	%rd249, %rd247, %rd248;
	ld.global.u32 	%r202, [%rd408+-10240];
	setp.eq.s32 	%p74, %r202, %r52;
	selp.u64 	%rd250, 1, 0, %p74;
	add.s64 	%rd251, %rd249, %rd250;
	ld.global.u32 	%r203, [%rd408+-8192];
	setp.eq.s32 	%p75, %r203, %r52;
	selp.u64 	%rd252, 1, 0, %p75;
	add.s64 	%rd253, %rd251, %rd252;
	ld.global.u32 	%r204, [%rd408+-6144];
	setp.eq.s32 	%p76, %r204, %r52;
	selp.u64 	%rd254, 1, 0, %p76;
	add.s64 	%rd255, %rd253, %rd254;
	ld.global.u32 	%r205, [%rd408+-4096];
	setp.eq.s32 	%p77, %r205, %r52;
	selp.u64 	%rd256, 1, 0, %p77;
	add.s64 	%rd257, %rd255, %rd256;
	ld.global.u32 	%r206, [%rd408+-2048];
	setp.eq.s32 	%p78, %r206, %r52;
	selp.u64 	%rd258, 1, 0, %p78;
	add.s64 	%rd259, %rd257, %rd258;
	ld.global.u32 	%r207, [%rd408];
	setp.eq.s32 	%p79, %r207, %r52;
	selp.u64 	%rd260, 1, 0, %p79;
	add.s64 	%rd261, %rd259, %rd260;
	ld.global.u32 	%r208, [%rd408+2048];
	setp.eq.s32 	%p80, %r208, %r52;
	selp.u64 	%rd262, 1, 0, %p80;
	add.s64 	%rd263, %rd261, %rd262;
	ld.global.u32 	%r209, [%rd408+4096];
	setp.eq.s32 	%p81, %r209, %r52;
	selp.u64 	%rd264, 1, 0, %p81;
	add.s64 	%rd265, %rd263, %rd264;
	ld.global.u32 	%r210, [%rd408+6144];
	setp.eq.s32 	%p82, %r210, %r52;
	selp.u64 	%rd266, 1, 0, %p82;
	add.s64 	%rd267, %rd265, %rd266;
	ld.global.u32 	%r211, [%rd408+8192];
	setp.eq.s32 	%p83, %r211, %r52;
	selp.u64 	%rd268, 1, 0, %p83;
	add.s64 	%rd269, %rd267, %rd268;
	ld.global.u32 	%r212, [%rd408+10240];
	setp.eq.s32 	%p84, %r212, %r52;
	selp.u64 	%rd270, 1, 0, %p84;
	add.s64 	%rd271, %rd269, %rd270;
	ld.global.u32 	%r213, [%rd408+12288];
	setp.eq.s32 	%p85, %r213, %r52;
	selp.u64 	%rd272, 1, 0, %p85;
	add.s64 	%rd273, %rd271, %rd272;
	ld.global.u32 	%r214, [%rd408+14336];
	setp.eq.s32 	%p86, %r214, %r52;
	selp.u64 	%rd274, 1, 0, %p86;
	add.s64 	%rd418, %rd273, %rd274;
	add.s32 	%r351, %r351, 8192;
	add.s32 	%r349, %r349, 16;
	add.s64 	%rd408, %rd408, 32768;
	setp.ne.s32 	%p87, %r349, 0;
	@%p87 bra 	$L__BB3_9;
$L__BB3_10:
	setp.eq.s32 	%p88, %r6, 0;
	@%p88 bra 	$L__BB3_19;
	and.b32  	%r13, %r5, 7;
	setp.lt.u32 	%p89, %r6, 8;
	@%p89 bra 	$L__BB3_13;
	mul.wide.u32 	%rd276, %r351, 4;
	add.s64 	%rd277, %rd2, %rd276;
	ld.global.u32 	%r215, [%rd277];
	setp.eq.s32 	%p90, %r215, %r52;
	selp.u64 	%rd278, 1, 0, %p90;
	add.s64 	%rd279, %rd418, %rd278;
	ld.global.u32 	%r216, [%rd277+2048];
	setp.eq.s32 	%p91, %r216, %r52;
	selp.u64 	%rd280, 1, 0, %p91;
	add.s64 	%rd281, %rd279, %rd280;
	ld.global.u32 	%r217, [%rd277+4096];
	setp.eq.s32 	%p92, %r217, %r52;
	selp.u64 	%rd282, 1, 0, %p92;
	add.s64 	%rd283, %rd281, %rd282;
	ld.global.u32 	%r218, [%rd277+6144];
	setp.eq.s32 	%p93, %r218, %r52;
	selp.u64 	%rd284, 1, 0, %p93;
	add.s64 	%rd285, %rd283, %rd284;
	ld.global.u32 	%r219, [%rd277+8192];
	setp.eq.s32 	%p94, %r219, %r52;
	selp.u64 	%rd286, 1, 0, %p94;
	add.s64 	%rd287, %rd285, %rd286;
	ld.global.u32 	%r220, [%rd277+10240];
	setp.eq.s32 	%p95, %r220, %r52;
	selp.u64 	%rd288, 1, 0, %p95;
	add.s64 	%rd289, %rd287, %rd288;
	ld.global.u32 	%r221, [%rd277+12288];
	setp.eq.s32 	%p96, %r221, %r52;
	selp.u64 	%rd290, 1, 0, %p96;
	add.s64 	%rd291, %rd289, %rd290;
	ld.global.u32 	%r222, [%rd277+14336];
	setp.eq.s32 	%p97, %r222, %r52;
	selp.u64 	%rd292, 1, 0, %p97;
	add.s64 	%rd418, %rd291, %rd292;
	add.s32 	%r351, %r351, 4096;
$L__BB3_13:
	setp.eq.s32 	%p98, %r13, 0;
	@%p98 bra 	$L__BB3_19;
	and.b32  	%r16, %r5, 3;
	setp.lt.u32 	%p99, %r13, 4;
	@%p99 bra 	$L__BB3_16;
	mul.wide.u32 	%rd294, %r351, 4;
	add.s64 	%rd295, %rd2, %rd294;
	ld.global.u32 	%r223, [%rd295];
	setp.eq.s32 	%p100, %r223, %r52;
	selp.u64 	%rd296, 1, 0, %p100;
	add.s64 	%rd297, %rd418, %rd296;
	ld.global.u32 	%r224, [%rd295+2048];
	setp.eq.s32 	%p101, %r224, %r52;
	selp.u64 	%rd298, 1, 0, %p101;
	add.s64 	%rd299, %rd297, %rd298;
	ld.global.u32 	%r225, [%rd295+4096];
	setp.eq.s32 	%p102, %r225, %r52;
	selp.u64 	%rd300, 1, 0, %p102;
	add.s64 	%rd301, %rd299, %rd300;
	ld.global.u32 	%r226, [%rd295+6144];
	setp.eq.s32 	%p103, %r226, %r52;
	selp.u64 	%rd302, 1, 0, %p103;
	add.s64 	%rd418, %rd301, %rd302;
	add.s32 	%r351, %r351, 2048;
$L__BB3_16:
	setp.eq.s32 	%p104, %r16, 0;
	@%p104 bra 	$L__BB3_19;
	mul.wide.u32 	%rd303, %r351, 4;
	add.s64 	%rd416, %rd2, %rd303;
	neg.s32 	%r354, %r16;
$L__BB3_18:
	.pragma "nounroll";
	ld.global.u32 	%r227, [%rd416];
	setp.eq.s32 	%p105, %r227, %r52;
	selp.u64 	%rd304, 1, 0, %p105;
	add.s64 	%rd418, %rd418, %rd304;
	add.s64 	%rd416, %rd416, 2048;
	add.s32 	%r354, %r354, 1;
	setp.ne.s32 	%p106, %r354, 0;
	@%p106 bra 	$L__BB3_18;
$L__BB3_19:
	setp.lt.u32 	%p107, %r53, 512;
	@%p107 bra 	$L__BB3_24;
	// begin inline asm
	mov.u32 %r291, %laneid;
	// end inline asm
	mov.b64 	{%r293, %r298}, %rd418;
	mov.b32 	%r299, 1;
	mov.b32 	%r340, 31;
	mov.b32 	%r341, -1;
	// begin inline asm
	shfl.sync.down.b32 %r292, %r293, %r299, %r340, %r341;
	// end inline asm
	// begin inline asm
	shfl.sync.down.b32 %r297, %r298, %r299, %r340, %r341;
	// end inline asm
	mov.b64 	%rd363, {%r292, %r297};
	setp.gt.s32 	%p131, %r291, 30;
	selp.b64 	%rd364, 0, %rd363, %p131;
	add.s64 	%rd365, %rd364, %rd418;
	mov.b64 	{%r303, %r308}, %rd365;
	mov.b32 	%r309, 2;
	// begin inline asm
	shfl.sync.down.b32 %r302, %r303, %r309, %r340, %r341;
	// end inline asm
	// begin inline asm
	shfl.sync.down.b32 %r307, %r308, %r309, %r340, %r341;
	// end inline asm
	mov.b64 	%rd366, {%r302, %r307};
	setp.gt.s32 	%p132, %r291, 29;
	selp.b64 	%rd367, 0, %rd366, %p132;
	add.s64 	%rd368, %rd367, %rd365;
	mov.b64 	{%r313, %r318}, %rd368;
	mov.b32 	%r319, 4;
	// begin inline asm
	shfl.sync.down.b32 %r312, %r313, %r319, %r340, %r341;
	// end inline asm
	// begin inline asm
	shfl.sync.down.b32 %r317, %r318, %r319, %r340, %r341;
	// end inline asm
	mov.b64 	%rd369, {%r312, %r317};
	setp.gt.s32 	%p133, %r291, 27;
	selp.b64 	%rd370, 0, %rd369, %p133;
	add.s64 	%rd371, %rd370, %rd368;
	mov.b64 	{%r323, %r328}, %rd371;
	mov.b32 	%r329, 8;
	// begin inline asm
	shfl.sync.down.b32 %r322, %r323, %r329, %r340, %r341;
	// end inline asm
	// begin inline asm
	shfl.sync.down.b32 %r327, %r328, %r329, %r340, %r341;
	// end inline asm
	mov.b64 	%rd372, {%r322, %r327};
	setp.gt.s32 	%p134, %r291, 23;
	selp.b64 	%rd373, 0, %rd372, %p134;
	add.s64 	%rd374, %rd373, %rd371;
	mov.b64 	{%r333, %r338}, %rd374;
	mov.b32 	%r339, 16;
	// begin inline asm
	shfl.sync.down.b32 %r332, %r333, %r339, %r340, %r341;
	// end inline asm
	// begin inline asm
	shfl.sync.down.b32 %r337, %r338, %r339, %r340, %r341;
	// end inline asm
	mov.b64 	%rd375, {%r332, %r337};
	setp.gt.s32 	%p135, %r291, 15;
	selp.b64 	%rd376, 0, %rd375, %p135;
	add.s64 	%rd430, %rd376, %rd374;
	setp.ne.s32 	%p136, %r291, 0;
	@%p136 bra 	$L__BB3_22;
	shr.u32 	%r342, %r2, 2;
	and.b32  	%r343, %r342, 248;
	mov.u32 	%r344, _ZZN3cub18CUB_300001_SM_10006detail6reduce28DeviceReduceSingleTileKernelINS2_10policy_hubIljN4cuda3std3__44plusIlEEE10Policy1000EN6thrust24THRUST_300001_SM_1000_NS18transform_iteratorINSD_6detail14equal_to_valueIiEENSD_10device_ptrIiEEllEEPljS9_llNS7_10__identityEEEvT0_T1_T2_T3_T4_T6_E12temp_storage;
	add.s32 	%r345, %r344, %r343;
	st.shared.u64 	[%r345+16], %rd430;
$L__BB3_22:
	bar.sync 	0;
	setp.ne.s32 	%p137, %r2, 0;
	@%p137 bra 	$L__BB3_50;
	ld.shared.u64 	%rd377, [_ZZN3cub18CUB_300001_SM_10006detail6reduce28DeviceReduceSingleTileKernelINS2_10policy_hubIljN4cuda3std3__44plusIlEEE10Policy1000EN6thrust24THRUST_300001_SM_1000_NS18transform_iteratorINSD_6detail14equal_to_valueIiEENSD_10device_ptrIiEEllEEPljS9_llNS7_10__identityEEEvT0_T1_T2_T3_T4_T6_E12temp_storage+24];
	add.s64 	%rd378, %rd377, %rd430;
	ld.shared.u64 	%rd379, [_ZZN3cub18CUB_300001_SM_10006detail6reduce28DeviceReduceSingleTileKernelINS2_10policy_hubIljN4cuda3std3__44plusIlEEE10Policy1000EN6thrust24THRUST_300001_SM_1000_NS18transform_iteratorINSD_6detail14equal_to_valueIiEENSD_10device_ptrIiEEllEEPljS9_llNS7_10__identityEEEvT0_T1_T2_T3_T4_T6_E12temp_storage+32];
	add.s64 	%rd380, %rd378, %rd379;
	ld.shared.u64 	%rd381, [_ZZN3cub18CUB_300001_SM_10006detail6reduce28DeviceReduceSingleTileKernelINS2_10policy_hubIljN4cuda3std3__44plusIlEEE10Policy1000EN6thrust24THRUST_300001_SM_1000_NS18transform_iteratorINSD_6detail14equal_to_valueIiEENSD_10device_ptrIiEEllEEPljS9_llNS7_10__identityEEEvT0_T1_T2_T3_T4_T6_E12temp_storage+40];
	add.s64 	%rd382, %rd380, %rd381;
	ld.shared.u64 	%rd383, [_ZZN3cub18CUB_300001_SM_10006detail6reduce28DeviceReduceSingleTileKernelINS2_10policy_hubIljN4cuda3std3__44plusIlEEE10Policy1000EN6thrust24THRUST_300001_SM_1000_NS18transform_iteratorINSD_6detail14equal_to_valueIiEENSD_10device_ptrIiEEllEEPljS9_llNS7_10__identityEEEvT0_T1_T2_T3_T4_T6_E12temp_storage+48];
	add.s64 	%rd384, %rd382, %rd383;
	ld.shared.u64 	%rd385, [_ZZN3cub18CUB_300001_SM_10006detail6reduce28DeviceReduceSingleTileKernelINS2_10policy_hubIljN4cuda3std3__44plusIlEEE10Policy1000EN6thrust24THRUST_300001_SM_1000_NS18transform_iteratorINSD_6detail14equal_to_valueIiEENSD_10device_ptrIiEEllEEPljS9_llNS7_10__identityEEEvT0_T1_T2_T3_T4_T6_E12temp_storage+56];
	add.s64 	%rd386, %rd384, %rd385;
	ld.shared.u64 	%rd387, [_ZZN3cub18CUB_300001_SM_10006detail6reduce28DeviceReduceSingleTileKernelINS2_10policy_hubIljN4cuda3std3__44plusIlEEE10Policy1000EN6thrust24THRUST_300001_SM_1000_NS18transform_iteratorINSD_6detail14equal_to_valueIiEENSD_10device_ptrIiEEllEEPljS9_llNS7_10__identityEEEvT0_T1_T2_T3_T4_T6_E12temp_storage+64];
	add.s64 	%rd388, %rd386, %rd387;
	ld.shared.u64 	%rd389, [_ZZN3cub18CUB_300001_SM_10006detail6reduce28DeviceReduceSingleTileKernelINS2_10policy_hubIljN4cuda3std3__44plusIlEEE10Policy1000EN6thrust24THRUST_300001_SM_1000_NS18transform_iteratorINSD_6detail14equal_to_valueIiEENSD_10device_ptrIiEEllEEPljS9_llNS7_10__identityEEEvT0_T1_T2_T3_T4_T6_E12temp_storage+72];
	add.s64 	%rd390, %rd388, %rd389;
	ld.shared.u64 	%rd391, [_ZZN3cub18CUB_300001_SM_10006detail6reduce28DeviceReduceSingleTileKernelINS2_10policy_hubIljN4cuda3std3__44plusIlEEE10Policy1000EN6thrust24THRUST_300001_SM_1000_NS18transform_iteratorINSD_6detail14equal_to_valueIiEENSD_10device_ptrIiEEllEEPljS9_llNS7_10__identityEEEvT0_T1_T2_T3_T4_T6_E12temp_storage+80];
	add.s64 	%rd392, %rd390, %rd391;
	ld.shared.u64 	%rd393, [_ZZN3cub18CUB_300001_SM_10006detail6reduce28DeviceReduceSingleTileKernelINS2_10policy_hubIljN4cuda3std3__44plusIlEEE10Policy1000EN6thrust24THRUST_300001_SM_1000_NS18transform_iteratorINSD_6detail14equal_to_valueIiEENSD_10device_ptrIiEEllEEPljS9_llNS7_10__identityEEEvT0_T1_T2_T3_T4_T6_E12temp_storage+88];
	add.s64 	%rd394, %rd392, %rd393;
	ld.shared.u64 	%rd395, [_ZZN3cub18CUB_300001_SM_10006detail6reduce28DeviceReduceSingleTileKernelINS2_10policy_hubIljN4cuda3std3__44plusIlEEE10Policy1000EN6thrust24THRUST_300001_SM_1000_NS18transform_iteratorINSD_6detail14equal_to_valueIiEENSD_10device_ptrIiEEllEEPljS9_llNS7_10__identityEEEvT0_T1_T2_T3_T4_T6_E12temp_storage+96];
	add.s64 	%rd396, %rd394, %rd395;
	ld.shared.u64 	%rd397, [_ZZN3cub18CUB_300001_SM_10006detail6reduce28DeviceReduceSingleTileKernelINS2_10policy_hubIljN4cuda3std3__44plusIlEEE10Policy1000EN6thrust24THRUST_300001_SM_1000_NS18transform_iteratorINSD_6detail14equal_to_valueIiEENSD_10device_ptrIiEEllEEPljS9_llNS7_10__identityEEEvT0_T1_T2_T3_T4_T6_E12temp_storage+104];
	add.s64 	%rd398, %rd396, %rd397;
	ld.shared.u64 	%rd399, [_ZZN3cub18CUB_300001_SM_10006detail6reduce28DeviceReduceSingleTileKernelINS2_10policy_hubIljN4cuda3std3__44plusIlEEE10Policy1000EN6thrust24THRUST_300001_SM_1000_NS18transform_iteratorINSD_6detail14equal_to_valueIiEENSD_10device_ptrIiEEllEEPljS9_llNS7_10__identityEEEvT0_T1_T2_T3_T4_T6_E12temp_storage+112];
	add.s64 	%rd400, %rd398, %rd399;
	ld.shared.u64 	%rd401, [_ZZN3cub18CUB_300001_SM_10006detail6reduce28DeviceReduceSingleTileKernelINS2_10policy_hubIljN4cuda3std3__44plusIlEEE10Policy1000EN6thrust24THRUST_300001_SM_1000_NS18transform_iteratorINSD_6detail14equal_to_valueIiEENSD_10device_ptrIiEEllEEPljS9_llNS7_10__identityEEEvT0_T1_T2_T3_T4_T6_E12temp_storage+120];
	add.s64 	%rd402, %rd400, %rd401;
	ld.shared.u64 	%rd403, [_ZZN3cub18CUB_300001_SM_10006detail6reduce28DeviceReduceSingleTileKernelINS2_10policy_hubIljN4cuda3std3__44plusIlEEE10Policy1000EN6thrust24THRUST_300001_SM_1000_NS18transform_iteratorINSD_6detail14equal_to_valueIiEENSD_10device_ptrIiEEllEEPljS9_llNS7_10__identityEEEvT0_T1_T2_T3_T4_T6_E12temp_storage+128];
	add.s64 	%rd404, %rd402, %rd403;
	ld.shared.u64 	%rd405, [_ZZN3cub18CUB_300001_SM_10006detail6reduce28DeviceReduceSingleTileKernelINS2_10policy_hubIljN4cuda3std3__44plusIlEEE10Policy1000EN6thrust24THRUST_300001_SM_1000_NS18transform_iteratorINSD_6detail14equal_to_valueIiEENSD_10device_ptrIiEEllEEPljS9_llNS7_10__identityEEEvT0_T1_T2_T3_T4_T6_E12temp_storage+136];
	add.s64 	%rd430, %rd404, %rd405;
	bra.uni 	$L__BB3_50;
$L__BB3_24:
	// begin inline asm
	mov.u32 %r228, %laneid;
	// end inline asm
	and.b32  	%r279, %r2, 992;
	add.s32 	%r280, %r279, 32;
	setp.gt.u32 	%p108, %r280, %r53;
	not.b32 	%r281, %r279;
	add.s32 	%r282, %r53, %r281;
	selp.b32 	%r277, %r282, 31, %p108;
	mov.b64 	{%r230, %r235}, %rd418;
	mov.b32 	%r236, 1;
	mov.b32 	%r278, -1;
	// begin inline asm
	shfl.sync.down.b32 %r229, %r230, %r236, %r277, %r278;
	// end inline asm
	// begin inline asm
	shfl.sync.down.b32 %r234, %r235, %r236, %r277, %r278;
	// end inline asm
	mov.b64 	%rd305, {%r229, %r234};
	setp.lt.s32 	%p109, %r228, %r277;
	selp.b64 	%rd306, %rd305, 0, %p109;
	add.s64 	%rd307, %rd306, %rd418;
	mov.b64 	{%r240, %r245}, %rd307;
	mov.b32 	%r246, 2;
	// begin inline asm
	shfl.sync.down.b32 %r239, %r240, %r246, %r277, %r278;
	// end inline asm
	// begin inline asm
	shfl.sync.down.b32 %r244, %r245, %r246, %r277, %r278;
	// end inline asm
	mov.b64 	%rd308, {%r239, %r244};
	add.s32 	%r283, %r228, 2;
	setp.gt.s32 	%p110, %r283, %r277;
	selp.b64 	%rd309, 0, %rd308, %p110;
	add.s64 	%rd310, %rd309, %rd307;
	mov.b64 	{%r250, %r255}, %rd310;
	mov.b32 	%r256, 4;
	// begin inline asm
	shfl.sync.down.b32 %r249, %r250, %r256, %r277, %r278;
	// end inline asm
	// begin inline asm
	shfl.sync.down.b32 %r254, %r255, %r256, %r277, %r278;
	// end inline asm
	mov.b64 	%rd311, {%r249, %r254};
	add.s32 	%r284, %r228, 4;
	setp.gt.s32 	%p111, %r284, %r277;
	selp.b64 	%rd312, 0, %rd311, %p111;
	add.s64 	%rd313, %rd312, %rd310;
	mov.b64 	{%r260, %r265}, %rd313;
	mov.b32 	%r266, 8;
	// begin inline asm
	shfl.sync.down.b32 %r259, %r260, %r266, %r277, %r278;
	// end inline asm
	// begin inline asm
	shfl.sync.down.b32 %r264, %r265, %r266, %r277, %r278;
	// end inline asm
	mov.b64 	%rd314, {%r259, %r264};
	add.s32 	%r285, %r228, 8;
	setp.gt.s32 	%p112, %r285, %r277;
	selp.b64 	%rd315, 0, %rd314, %p112;
	add.s64 	%rd316, %rd315, %rd313;
	mov.b64 	{%r270, %r275}, %rd316;
	mov.b32 	%r276, 16;
	// begin inline asm
	shfl.sync.down.b32 %r269, %r270, %r276, %r277, %r278;
	// end inline asm
	// begin inline asm
	shfl.sync.down.b32 %r274, %r275, %r276, %r277, %r278;
	// end inline asm
	mov.b64 	%rd317, {%r269, %r274};
	add.s32 	%r286, %r228, 16;
	setp.gt.s32 	%p113, %r286, %r277;
	selp.b64 	%rd318, 0, %rd317, %p113;
	add.s64 	%rd430, %rd318, %rd316;
	setp.ne.s32 	%p114, %r228, 0;
	@%p114 bra 	$L__BB3_26;
	shr.u32 	%r287, %r2, 2;
	and.b32  	%r288, %r287, 248;
	mov.u32 	%r289, _ZZN3cub18CUB_300001_SM_10006detail6reduce28DeviceReduceSingleTileKernelINS2_10policy_hubIljN4cuda3std3__44plusIlEEE10Policy1000EN6thrust24THRUST_300001_SM_1000_NS18transform_iteratorINSD_6detail14equal_to_valueIiEENSD_10device_ptrIiEEllEEPljS9_llNS7_10__identityEEEvT0_T1_T2_T3_T4_T6_E12temp_storage;
	add.s32 	%r290, %r289, %r288;
	st.shared.u64 	[%r290+16], %rd430;
$L__BB3_26:
	bar.sync 	0;
	setp.ne.s32 	%p115, %r2, 0;
	@%p115 bra 	$L__BB3_50;
	setp.gt.u32 	%p116, %r53, 32;
	ld.shared.u64 	%rd319, [_ZZN3cub18CUB_300001_SM_10006detail6reduce28DeviceReduceSingleTileKernelINS2_10policy_hubIljN4cuda3std3__44plusIlEEE10Policy1000EN6thrust24THRUST_300001_SM_1000_NS18transform_iteratorINSD_6detail14equal_to_valueIiEENSD_10device_ptrIiEEllEEPljS9_llNS7_10__identityEEEvT0_T1_T2_T3_T4_T6_E12temp_storage+24];
	selp.b64 	%rd320, %rd319, 0, %p116;
	add.s64 	%rd321, %rd320, %rd430;
	setp.gt.u32 	%p117, %r53, 64;
	ld.shared.u64 	%rd322, [_ZZN3cub18CUB_300001_SM_10006detail6reduce28DeviceReduceSingleTileKernelINS2_10policy_hubIljN4cuda3std3__44plusIlEEE10Policy1000EN6thrust24THRUST_300001_SM_1000_NS18transform_iteratorINSD_6detail14equal_to_valueIiEENSD_10device_ptrIiEEllEEPljS9_llNS7_10__identityEEEvT0_T1_T2_T3_T4_T6_E12temp_storage+32];
	selp.b64 	%rd323, %rd322, 0, %p117;
	add.s64 	%rd324, %rd321, %rd323;
	setp.gt.u32 	%p118, %r53, 96;
	ld.shared.u64 	%rd325, [_ZZN3cub18CUB_300001_SM_10006detail6reduce28DeviceReduceSingleTileKernelINS2_10policy_hubIljN4cuda3std3__44plusIlEEE10Policy1000EN6thrust24THRUST_300001_SM_1000_NS18transform_iteratorINSD_6detail14equal_to_valueIiEENSD_10device_ptrIiEEllEEPljS9_llNS7_10__identityEEEvT0_T1_T2_T3_T4_T6_E12temp_storage+40];
	selp.b64 	%rd326, %rd325, 0, %p118;
	add.s64 	%rd327, %rd324, %rd326;
	setp.gt.u32 	%p119, %r53, 128;
	ld.shared.u64 	%rd328, [_ZZN3cub18CUB_300001_SM_10006detail6reduce28DeviceReduceSingleTileKernelINS2_10policy_hubIljN4cuda3std3__44plusIlEEE10Policy1000EN6thrust24THRUST_300001_SM_1000_NS18transform_iteratorINSD_6detail14equal_to_valueIiEENSD_10device_ptrIiEEllEEPljS9_llNS7_10__identityEEEvT0_T1_T2_T3_T4_T6_E12temp_storage+48];
	selp.b64 	%rd329, %rd328, 0, %p119;
	add.s64 	%rd330, %rd327, %rd329;
	setp.gt.u32 	%p120, %r53, 160;
	ld.shared.u64 	%rd331, [_ZZN3cub18CUB_300001_SM_10006detail6reduce28DeviceReduceSingleTileKernelINS2_10policy_hubIljN4cuda3std3__44plusIlEEE10Policy1000EN6thrust24THRUST_300001_SM_1000_NS18transform_iteratorINSD_6detail14equal_to_valueIiEENSD_10device_ptrIiEEllEEPljS9_llNS7_10__identityEEEvT0_T1_T2_T3_T4_T6_E12temp_storage+56];
	selp.b64 	%rd332, %rd331, 0, %p120;
	add.s64 	%rd333, %rd330, %rd332;
	setp.gt.u32 	%p121, %r53, 192;
	ld.shared.u64 	%rd334, [_ZZN3cub18CUB_300001_SM_10006detail6reduce28DeviceReduceSingleTileKernelINS2_10policy_hubIljN4cuda3std3__44plusIlEEE10Policy1000EN6thrust24THRUST_300001_SM_1000_NS18transform_iteratorINSD_6detail14equal_to_valueIiEENSD_10device_ptrIiEEllEEPljS9_llNS7_10__identityEEEvT0_T1_T2_T3_T4_T6_E12temp_storage+64];
	selp.b64 	%rd335, %rd334, 0, %p121;
	add.s64 	%rd336, %rd333, %rd335;
	setp.gt.u32 	%p122, %r53, 224;
	ld.shared.u64 	%rd337, [_ZZN3cub18CUB_300001_SM_10006detail6reduce28DeviceReduceSingleTileKernelINS2_10policy_hubIljN4cuda3std3__44plusIlEEE10Policy1000EN6thrust24THRUST_300001_SM_1000_NS18transform_iteratorINSD_6detail14equal_to_valueIiEENSD_10device_ptrIiEEllEEPljS9_llNS7_10__identityEEEvT0_T1_T2_T3_T4_T6_E12temp_storage+72];
	selp.b64 	%rd338, %rd337, 0, %p122;
	add.s64 	%rd339, %rd336, %rd338;
	setp.gt.u32 	%p123, %r53, 256;
	ld.shared.u64 	%rd340, [_ZZN3cub18CUB_300001_SM_10006detail6reduce28DeviceReduceSingleTileKernelINS2_10policy_hubIljN4cuda3std3__44plusIlEEE10Policy1000EN6thrust24THRUST_300001_SM_1000_NS18transform_iteratorINSD_6detail14equal_to_valueIiEENSD_10device_ptrIiEEllEEPljS9_llNS7_10__identityEEEvT0_T1_T2_T3_T4_T6_E12temp_storage+80];
	selp.b64 	%rd341, %rd340, 0, %p123;
	add.s64 	%rd342, %rd339, %rd341;
	setp.gt.u32 	%p124, %r53, 288;
	ld.shared.u64 	%rd343, [_ZZN3cub18CUB_300001_SM_10006detail6reduce28DeviceReduceSingleTileKernelINS2_10policy_hubIljN4cuda3std3__44plusIlEEE10Policy1000EN6thrust24THRUST_300001_SM_1000_NS18transform_iteratorINSD_6detail14equal_to_valueIiEENSD_10device_ptrIiEEllEEPljS9_llNS7_10__identityEEEvT0_T1_T2_T3_T4_T6_E12temp_storage+88];
	selp.b64 	%rd344, %rd343, 0, %p124;
	add.s64 	%rd345, %rd342, %rd344;
	setp.gt.u32 	%p125, %r53, 320;
	ld.shared.u64 	%rd346, [_ZZN3cub18CUB_300001_SM_10006detail6reduce28DeviceReduceSingleTileKernelINS2_10policy_hubIljN4cuda3std3__44plusIlEEE10Policy1000EN6thrust24THRUST_300001_SM_1000_NS18transform_iteratorINSD_6detail14equal_to_valueIiEENSD_10device_ptrIiEEllEEPljS9_llNS7_10__identityEEEvT0_T1_T2_T3_T4_T6_E12temp_storage+96];
	selp.b64 	%rd347, %rd346, 0, %p125;
	add.s64 	%rd348, %rd345, %rd347;
	setp.gt.u32 	%p126, %r53, 352;
	ld.shared.u64 	%rd349, [_ZZN3cub18CUB_300001_SM_10006detail6reduce28DeviceReduceSingleTileKernelINS2_10policy_hubIljN4cuda3std3__44plusIlEEE10Policy1000EN6thrust24THRUST_300001_SM_1000_NS18transform_iteratorINSD_6detail14equal_to_valueIiEENSD_10device_ptrIiEEllEEPljS9_llNS7_10__identityEEEvT0_T1_T2_T3_T4_T6_E12temp_storage+104];
	selp.b64 	%rd350, %rd349, 0, %p126;
	add.s64 	%rd351, %rd348, %rd350;
	setp.gt.u32 	%p127, %r53, 384;
	ld.shared.u64 	%rd352, [_ZZN3cub18CUB_300001_SM_10006detail6reduce28DeviceReduceSingleTileKernelINS2_10policy_hubIljN4cuda3std3__44plusIlEEE10Policy1000EN6thrust24THRUST_300001_SM_1000_NS18transform_iteratorINSD_6detail14equal_to_valueIiEENSD_10device_ptrIiEEllEEPljS9_llNS7_10__identityEEEvT0_T1_T2_T3_T4_T6_E12temp_storage+112];
	selp.b64 	%rd353, %rd352, 0, %p127;
	add.s64 	%rd354, %rd351, %rd353;
	setp.gt.u32 	%p128, %r53, 416;
	ld.shared.u64 	%rd355, [_ZZN3cub18CUB_300001_SM_10006detail6reduce28DeviceReduceSingleTileKernelINS2_10policy_hubIljN4cuda3std3__44plusIlEEE10Policy1000EN6thrust24THRUST_300001_SM_1000_NS18transform_iteratorINSD_6detail14equal_to_valueIiEENSD_10device_ptrIiEEllEEPljS9_llNS7_10__identityEEEvT0_T1_T2_T3_T4_T6_E12temp_storage+120];
	selp.b64 	%rd356, %rd355, 0, %p128;
	add.s64 	%rd357, %rd354, %rd356;
	setp.gt.u32 	%p129, %r53, 448;
	ld.shared.u64 	%rd358, [_ZZN3cub18CUB_300001_SM_10006detail6reduce28DeviceReduceSingleTileKernelINS2_10policy_hubIljN4cuda3std3__44plusIlEEE10Policy1000EN6thrust24THRUST_300001_SM_1000_NS18transform_iteratorINSD_6detail14equal_to_valueIiEENSD_10device_ptrIiEEllEEPljS9_llNS7_10__identityEEEvT0_T1_T2_T3_T4_T6_E12temp_storage+128];
	selp.b64 	%rd359, %rd358, 0, %p129;
	add.s64 	%rd360, %rd357, %rd359;
	setp.gt.u32 	%p130, %r53, 480;
	ld.shared.u64 	%rd361, [_ZZN3cub18CUB_300001_SM_10006detail6reduce28DeviceReduceSingleTileKernelINS2_10policy_hubIljN4cuda3std3__44plusIlEEE10Policy1000EN6thrust24THRUST_300001_SM_1000_NS18transform_iteratorINSD_6detail14equal_to_valueIiEENSD_10device_ptrIiEEllEEPljS9_llNS7_10__identityEEEvT0_T1_T2_T3_T4_T6_E12temp_storage+136];
	selp.b64 	%rd362, %rd361, 0, %p130;
	add.s64 	%rd430, %rd360, %rd362;
	bra.uni 	$L__BB3_50;
$L__BB3_28:
	mov.u32 	%r22, %tid.x;
	mul.wide.u32 	%rd52, %r22, 4;
	add.s64 	%rd28, %rd2, %rd52;
	ld.global.u32 	%r60, [%rd28];
	setp.eq.s32 	%p3, %r60, %r52;
	selp.u64 	%rd53, 1, 0, %p3;
	ld.global.u32 	%r61, [%rd28+2048];
	setp.eq.s32 	%p4, %r61, %r52;
	selp.u64 	%rd54, 1, 0, %p4;
	ld.global.u32 	%r62, [%rd28+4096];
	setp.eq.s32 	%p5, %r62, %r52;
	selp.u64 	%rd55, 1, 0, %p5;
	ld.global.u32 	%r63, [%rd28+6144];
	setp.eq.s32 	%p6, %r63, %r52;
	selp.u64 	%rd56, 1, 0, %p6;
	ld.global.u32 	%r64, [%rd28+8192];
	setp.eq.s32 	%p7, %r64, %r52;
	selp.u64 	%rd57, 1, 0, %p7;
	ld.global.u32 	%r65, [%rd28+10240];
	setp.eq.s32 	%p8, %r65, %r52;
	selp.u64 	%rd58, 1, 0, %p8;
	ld.global.u32 	%r66, [%rd28+12288];
	setp.eq.s32 	%p9, %r66, %r52;
	selp.u64 	%rd59, 1, 0, %p9;
	add.s64 	%rd60, %rd54, %rd53;
	add.s64 	%rd61, %rd60, %rd55;
	add.s64 	%rd62, %rd61, %rd56;
	add.s64 	%rd63, %rd62, %rd57;
	add.s64 	%rd64, %rd63, %rd58;
	add.s64 	%rd429, %rd64, %rd59;
	add.s32 	%r23, %r53, -3584;
	setp.lt.u32 	%p10, %r23, 3584;
	mov.b32 	%r356, 3584;
	@%p10 bra 	$L__BB3_32;
	mov.b32 	%r356, 3584;
$L__BB3_30:
	mul.wide.u32 	%rd65, %r356, 4;
	add.s64 	%rd66, %rd28, %rd65;
	ld.global.u32 	%r68, [%rd66];
	setp.eq.s32 	%p11, %r68, %r52;
	selp.u64 	%rd67, 1, 0, %p11;
	ld.global.u32 	%r69, [%rd66+2048];
	setp.eq.s32 	%p12, %r69, %r52;
	selp.u64 	%rd68, 1, 0, %p12;
	ld.global.u32 	%r70, [%rd66+4096];
	setp.eq.s32 	%p13, %r70, %r52;
	selp.u64 	%rd69, 1, 0, %p13;
	ld.global.u32 	%r71, [%rd66+6144];
	setp.eq.s32 	%p14, %r71, %r52;
	selp.u64 	%rd70, 1, 0, %p14;
	ld.global.u32 	%r72, [%rd66+8192];
	setp.eq.s32 	%p15, %r72, %r52;
	selp.u64 	%rd71, 1, 0, %p15;
	ld.global.u32 	%r73, [%rd66+10240];
	setp.eq.s32 	%p16, %r73, %r52;
	selp.u64 	%rd72, 1, 0, %p16;
	ld.global.u32 	%r74, [%rd66+12288];
	setp.eq.s32 	%p17, %r74, %r52;
	selp.u64 	%rd73, 1, 0, %p17;
	add.s64 	%rd74, %rd429, %rd67;
	add.s64 	%rd75, %rd74, %rd68;
	add.s64 	%rd76, %rd75, %rd69;
	add.s64 	%rd77, %rd76, %rd70;
	add.s64 	%rd78, %rd77, %rd71;
	add.s64 	%rd79, %rd78, %rd72;
	add.s64 	%rd429, %rd79, %rd73;
	sub.s32 	%r75, %r53, %r356;
	setp.lt.u32 	%p18, %r75, 3584;
	@%p18 bra 	$L__BB3_46;
	add.s32 	%r356, %r356, 3584;
	setp.le.u32 	%p19, %r356, %r23;
	@%p19 bra 	$L__BB3_30;
$L__BB3_32:
	setp.le.u32 	%p20, %r53, %r356;
	sub.s32 	%r76, %r53, %r356;
	setp.ge.s32 	%p21, %r22, %r76;
	or.pred  	%p22, %p20, %p21;
	@%p22 bra 	$L__BB3_46;
	not.b32 	%r78, %r22;
	add.s32 	%r79, %r53, %r78;
	sub.s32 	%r80, %r79, %r356;
	shr.u32 	%r81, %r80, 9;
	add.s32 	%r27, %r81, 1;
	and.b32  	%r28, %r27, 15;
	setp.lt.u32 	%p23, %r80, 7680;
	mov.u32 	%r361, %r22;
	@%p23 bra 	$L__BB3_37;
	or.b32  	%r359, %r22, 4096;
	add.s32 	%r358, %r22, %r356;
	and.b32  	%r82, %r27, 16777200;
	neg.s32 	%r357, %r82;
$L__BB3_35:
	.pragma "nounroll";
	mul.wide.u32 	%rd81, %r358, 4;
	add.s64 	%rd82, %rd2, %rd81;
	ld.global.u32 	%r83, [%rd82];
	setp.eq.s32 	%p24, %r83, %r52;
	selp.u64 	%rd83, 1, 0, %p24;
	add.s64 	%rd84, %rd429, %rd83;
	add.s32 	%r84, %r358, 512;
	mul.wide.u32 	%rd85, %r84, 4;
	add.s64 	%rd86, %rd2, %rd85;
	ld.global.u32 	%r85, [%rd86];
	setp.eq.s32 	%p25, %r85, %r52;
	selp.u64 	%rd87, 1, 0, %p25;
	add.s64 	%rd88, %rd84, %rd87;
	add.s32 	%r86, %r358, 1024;
	mul.wide.u32 	%rd89, %r86, 4;
	add.s64 	%rd90, %rd2, %rd89;
	ld.global.u32 	%r87, [%rd90];
	setp.eq.s32 	%p26, %r87, %r52;
	selp.u64 	%rd91, 1, 0, %p26;
	add.s64 	%rd92, %rd88, %rd91;
	add.s32 	%r88, %r358, 1536;
	mul.wide.u32 	%rd93, %r88, 4;
	add.s64 	%rd94, %rd2, %rd93;
	ld.global.u32 	%r89, [%rd94];
	setp.eq.s32 	%p27, %r89, %r52;
	selp.u64 	%rd95, 1, 0, %p27;
	add.s64 	%rd96, %rd92, %rd95;
	add.s32 	%r90, %r358, 2048;
	mul.wide.u32 	%rd97, %r90, 4;
	add.s64 	%rd98, %rd2, %rd97;
	ld.global.u32 	%r91, [%rd98];
	setp.eq.s32 	%p28, %r91, %r52;
	selp.u64 	%rd99, 1, 0, %p28;
	add.s64 	%rd100, %rd96, %rd99;
	add.s32 	%r92, %r358, 2560;
	mul.wide.u32 	%rd101, %r92, 4;
	add.s64 	%rd102, %rd2, %rd101;
	ld.global.u32 	%r93, [%rd102];
	setp.eq.s32 	%p29, %r93, %r52;
	selp.u64 	%rd103, 1, 0, %p29;
	add.s64 	%rd104, %rd100, %rd103;
	add.s32 	%r94, %r358, 3072;
	mul.wide.u32 	%rd105, %r94, 4;
	add.s64 	%rd106, %rd2, %rd105;
	ld.global.u32 	%r95, [%rd106];
	setp.eq.s32 	%p30, %r95, %r52;
	selp.u64 	%rd107, 1, 0, %p30;
	add.s64 	%rd108, %rd104, %rd107;
	add.s32 	%r96, %r358, 3584;
	mul.wide.u32 	%rd109, %r96, 4;
	add.s64 	%rd110, %rd2, %rd109;
	ld.global.u32 	%r97, [%rd110];
	setp.eq.s32 	%p31, %r97, %r52;
	selp.u64 	%rd111, 1, 0, %p31;
	add.s64 	%rd112, %rd108, %rd111;
	add.s32 	%r98, %r358, 4096;
	mul.wide.u32 	%rd113, %r98, 4;
	add.s64 	%rd114, %rd2, %rd113;
	ld.global.u32 	%r99, [%rd114];
	setp.eq.s32 	%p32, %r99, %r52;
	selp.u64 	%rd115, 1, 0, %p32;
	add.s64 	%rd116, %rd112, %rd115;
	add.s32 	%r100, %r358, 4608;
	mul.wide.u32 	%rd117, %r100, 4;
	add.s64 	%rd118, %rd2, %rd117;
	ld.global.u32 	%r101, [%rd118];
	setp.eq.s32 	%p33, %r101, %r52;
	selp.u64 	%rd119, 1, 0, %p33;
	add.s64 	%rd120, %rd116, %rd119;
	add.s32 	%r102, %r358, 5120;
	mul.wide.u32 	%rd121, %r102, 4;
	add.s64 	%rd122, %rd2, %rd121;
	ld.global.u32 	%r103, [%rd122];
	setp.eq.s32 	%p34, %r103, %r52;
	selp.u64 	%rd123, 1, 0, %p34;
	add.s64 	%rd124, %rd120, %rd123;
	add.s32 	%r104, %r358, 5632;
	mul.wide.u32 	%rd125, %r104, 4;
	add.s64 	%rd126, %rd2, %rd125;
	ld.global.u32 	%r105, [%rd126];
	setp.eq.s32 	%p35, %r105, %r52;
	selp.u64 	%rd127, 1, 0, %p35;
	add.s64 	%rd128, %rd124, %rd127;
	add.s32 	%r106, %r358, 6144;
	mul.wide.u32 	%rd129, %r106, 4;
	add.s64 	%rd130, %rd2, %rd129;
	ld.global.u32 	%r107, [%rd130];
	setp.eq.s32 	%p36, %r107, %r52;
	selp.u64 	%rd131, 1, 0, %p36;
	add.s64 	%rd132, %rd128, %rd131;
	add.s32 	%r108, %r358, 6656;
	mul.wide.u32 	%rd133, %r108, 4;
	add.s64 	%rd134, %rd2, %rd133;
	ld.global.u32 	%r109, [%rd134];
	setp.eq.s32 	%p37, %r109, %r52;
	selp.u64 	%rd135, 1, 0, %p37;
	add.s64 	%rd136, %rd132, %rd135;
	add.s32 	%r110, %r358, 7168;
	mul.wide.u32 	%rd137, %r110, 4;
	add.s64 	%rd138, %rd2, %rd137;
	ld.global.u32 	%r111, [%rd138];
	setp.eq.s32 	%p38, %r111, %r52;
	selp.u64 	%rd139, 1, 0, %p38;
	add.s64 	%rd140, %rd136, %rd139;
	add.s32 	%r112, %r358, 7680;
	mul.wide.u32 	%rd141, %r112, 4;
	add.s64 	%rd142, %rd2, %rd141;
	ld.global.u32 	%r113, [%rd142];
	setp.eq.s32 	%p39, %r113, %r52;
	selp.u64 	%rd143, 1, 0, %p39;
	add.s64 	%rd429, %rd140, %rd143;
	add.s32 	%r359, %r359, 8192;
	add.s32 	%r358, %r358, 8192;
	add.s32 	%r357, %r357, 16;
	setp.ne.s32 	%p40, %r357, 0;
	@%p40 bra 	$L__BB3_35;
	add.s32 	%r361, %r359, -4096;
$L__BB3_37:
	setp.eq.s32 	%p41, %r28, 0;
	@%p41 bra 	$L__BB3_46;
	and.b32  	%r40, %r27, 7;
	setp.lt.u32 	%p42, %r28, 8;
	@%p42 bra 	$L__BB3_40;
	add.s32 	%r114, %r361, %r356;
	mul.wide.u32 	%rd145, %r114, 4;
	add.s64 	%rd146, %rd2, %rd145;
	ld.global.u32 	%r115, [%rd146];
	setp.eq.s32 	%p43, %r115, %r52;
	selp.u64 	%rd147, 1, 0, %p43;
	add.s64 	%rd148, %rd429, %rd147;
	add.s32 	%r116, %r114, 512;
	mul.wide.u32 	%rd149, %r116, 4;
	add.s64 	%rd150, %rd2, %rd149;
	ld.global.u32 	%r117, [%rd150];
	setp.eq.s32 	%p44, %r117, %r52;
	selp.u64 	%rd151, 1, 0, %p44;
	add.s64 	%rd152, %rd148, %rd151;
	add.s32 	%r118, %r114, 1024;
	mul.wide.u32 	%rd153, %r118, 4;
	add.s64 	%rd154, %rd2, %rd153;
	ld.global.u32 	%r119, [%rd154];
	setp.eq.s32 	%p45, %r119, %r52;
	selp.u64 	%rd155, 1, 0, %p45;
	add.s64 	%rd156, %rd152, %rd155;
	add.s32 	%r120, %r114, 1536;
	mul.wide.u32 	%rd157, %r120, 4;
	add.s64 	%rd158, %rd2, %rd157;
	ld.global.u32 	%r121, [%rd158];
	setp.eq.s32 	%p46, %r121, %r52;
	selp.u64 	%rd159, 1, 0, %p46;
	add.s64 	%rd160, %rd156, %rd159;
	add.s32 	%r122, %r114, 2048;
	mul.wide.u32 	%rd161, %r122, 4;
	add.s64 	%rd162, %rd2, %rd161;
	ld.global.u32 	%r123, [%rd162];
	setp.eq.s32 	%p47, %r123, %r52;
	selp.u64 	%rd163, 1, 0, %p47;
	add.s64 	%rd164, %rd160, %rd163;
	add.s32 	%r124, %r114, 2560;
	mul.wide.u32 	%rd165, %r124, 4;
	add.s64 	%rd166, %rd2, %rd165;
	ld.global.u32 	%r125, [%rd166];
	setp.eq.s32 	%p48, %r125, %r52;
	selp.u64 	%rd167, 1, 0, %p48;
	add.s64 	%rd168, %rd164, %rd167;
	add.s32 	%r126, %r114, 3072;
	mul.wide.u32 	%rd169, %r126, 4;
	add.s64 	%rd170, %rd2, %rd169;
	ld.global.u32 	%r127, [%rd170];
	setp.eq.s32 	%p49, %r127, %r52;
	selp.u64 	%rd171, 1, 0, %p49;
	add.s64 	%rd172, %rd168, %rd171;
	add.s32 	%r128, %r114, 3584;
	mul.wide.u32 	%rd173, %r128, 4;
	add.s64 	%rd174, %rd2, %rd173;
	ld.global.u32 	%r129, [%rd174];
	setp.eq.s32 	%p50, %r129, %r52;
	selp.u64 	%rd175, 1, 0, %p50;
	add.s64 	%rd429, %rd172, %rd175;
	add.s32 	%r361, %r361, 4096;
$L__BB3_40:
	setp.eq.s32 	%p51, %r40, 0;
	@%p51 bra 	$L__BB3_46;
	and.b32  	%r43, %r27, 3;
	setp.lt.u32 	%p52, %r40, 4;
	@%p52 bra 	$L__BB3_43;
	add.s32 	%r130, %r361, %r356;
	mul.wide.u32 	%rd177, %r130, 4;
	add.s64 	%rd178, %rd2, %rd177;
	ld.global.u32 	%r131, [%rd178];
	setp.eq.s32 	%p53, %r131, %r52;
	selp.u64 	%rd179, 1, 0, %p53;
	add.s64 	%rd180, %rd429, %rd179;
	add.s32 	%r132, %r130, 512;
	mul.wide.u32 	%rd181, %r132, 4;
	add.s64 	%rd182, %rd2, %rd181;
	ld.global.u32 	%r133, [%rd182];
	setp.eq.s32 	%p54, %r133, %r52;
	selp.u64 	%rd183, 1, 0, %p54;
	add.s64 	%rd184, %rd180, %rd183;
	add.s32 	%r134, %r130, 1024;
	mul.wide.u32 	%rd185, %r134, 4;
	add.s64 	%rd186, %rd2, %rd185;
	ld.global.u32 	%r135, [%rd186];
	setp.eq.s32 	%p55, %r135, %r52;
	selp.u64 	%rd187, 1, 0, %p55;
	add.s64 	%rd188, %rd184, %rd187;
	add.s32 	%r136, %r130, 1536;
	mul.wide.u32 	%rd189, %r136, 4;
	add.s64 	%rd190, %rd2, %rd189;
	ld.global.u32 	%r137, [%rd190];
	setp.eq.s32 	%p56, %r137, %r52;
	selp.u64 	%rd191, 1, 0, %p56;
	add.s64 	%rd429, %rd188, %rd191;
	add.s32 	%r361, %r361, 2048;
$L__BB3_43:
	setp.eq.s32 	%p57, %r43, 0;
	@%p57 bra 	$L__BB3_46;
	add.s32 	%r364, %r361, %r356;
	neg.s32 	%r363, %r43;
$L__BB3_45:
	.pragma "nounroll";
	mul.wide.u32 	%rd192, %r364, 4;
	add.s64 	%rd193, %rd2, %rd192;
	ld.global.u32 	%r138, [%rd193];
	setp.eq.s32 	%p58, %r138, %r52;
	selp.u64 	%rd194, 1, 0, %p58;
	add.s64 	%rd429, %rd429, %rd194;
	add.s32 	%r364, %r364, 512;
	add.s32 	%r363, %r363, 1;
	setp.ne.s32 	%p59, %r363, 0;
	@%p59 bra 	$L__BB3_45;
$L__BB3_46:
	// begin inline asm
	mov.u32 %r139, %laneid;
	// end inline asm
	mov.b64 	{%r141, %r146}, %rd429;
	mov.b32 	%r147, 1;
	mov.b32 	%r188, 31;
	mov.b32 	%r189, -1;
	// begin inline asm
	shfl.sync.down.b32 %r140, %r141, %r147, %r188, %r189;
	// end inline asm
	// begin inline asm
	shfl.sync.down.b32 %r145, %r146, %r147, %r188, %r189;
	// end inline asm
	mov.b64 	%rd195, {%r140, %r145};
	setp.gt.s32 	%p60, %r139, 30;
	selp.b64 	%rd196, 0, %rd195, %p60;
	add.s64 	%rd197, %rd196, %rd429;
	mov.b64 	{%r151, %r156}, %rd197;
	mov.b32 	%r157, 2;
	// begin inline asm
	shfl.sync.down.b32 %r150, %r151, %r157, %r188, %r189;
	// end inline asm
	// begin inline asm
	shfl.sync.down.b32 %r155, %r156, %r157, %r188, %r189;
	// end inline asm
	mov.b64 	%rd198, {%r150, %r155};
	setp.gt.s32 	%p61, %r139, 29;
	selp.b64 	%rd199, 0, %rd198, %p61;
	add.s64 	%rd200, %rd199, %rd197;
	mov.b64 	{%r161, %r166}, %rd200;
	mov.b32 	%r167, 4;
	// begin inline asm
	shfl.sync.down.b32 %r160, %r161, %r167, %r188, %r189;
	// end inline asm
	// begin inline asm
	shfl.sync.down.b32 %r165, %r166, %r167, %r188, %r189;
	// end inline asm
	mov.b64 	%rd201, {%r160, %r165};
	setp.gt.s32 	%p62, %r139, 27;
	selp.b64 	%rd202, 0, %rd201, %p62;
	add.s64 	%rd203, %rd202, %rd200;
	mov.b64 	{%r171, %r176}, %rd203;
	mov.b32 	%r177, 8;
	// begin inline asm
	shfl.sync.down.b32 %r170, %r171, %r177, %r188, %r189;
	// end inline asm
	// begin inline asm
	shfl.sync.down.b32 %r175, %r176, %r177, %r188, %r189;
	// end inline asm
	mov.b64 	%rd204, {%r170, %r175};
	setp.gt.s32 	%p63, %r139, 23;
	selp.b64 	%rd205, 0, %rd204, %p63;
	add.s64 	%rd206, %rd205, %rd203;
	mov.b64 	{%r181, %r186}, %rd206;
	mov.b32 	%r187, 16;
	// begin inline asm
	shfl.sync.down.b32 %r180, %r181, %r187, %r188, %r189;
	// end inline asm
	// begin inline asm
	shfl.sync.down.b32 %r185, %r186, %r187, %r188, %r189;
	// end inline asm
	mov.b64 	%rd207, {%r180, %r185};
	setp.gt.s32 	%p64, %r139, 15;
	selp.b64 	%rd208, 0, %rd207, %p64;
	add.s64 	%rd430, %rd208, %rd206;
	setp.ne.s32 	%p65, %r139, 0;
	@%p65 bra 	$L__BB3_48;
	shr.u32 	%r190, %r22, 2;
	and.b32  	%r191, %r190, 248;
	mov.u32 	%r192, _ZZN3cub18CUB_300001_SM_10006detail6reduce28DeviceReduceSingleTileKernelINS2_10policy_hubIljN4cuda3std3__44plusIlEEE10Policy1000EN6thrust24THRUST_300001_SM_1000_NS18transform_iteratorINSD_6detail14equal_to_valueIiEENSD_10device_ptrIiEEllEEPljS9_llNS7_10__identityEEEvT0_T1_T2_T3_T4_T6_E12temp_storage;
	add.s32 	%r193, %r192, %r191;
	st.shared.u64 	[%r193+16], %rd430;
$L__BB3_48:
	bar.sync 	0;
	setp.ne.s32 	%p66, %r22, 0;
	@%p66 bra 	$L__BB3_50;
	ld.shared.u64 	%rd209, [_ZZN3cub18CUB_300001_SM_10006detail6reduce28DeviceReduceSingleTileKernelINS2_10policy_hubIljN4cuda3std3__44plusIlEEE10Policy1000EN6thrust24THRUST_300001_SM_1000_NS18transform_iteratorINSD_6detail14equal_to_valueIiEENSD_10device_ptrIiEEllEEPljS9_llNS7_10__identityEEEvT0_T1_T2_T3_T4_T6_E12temp_storage+24];
	add.s64 	%rd210, %rd209, %rd430;
	ld.shared.u64 	%rd211, [_ZZN3cub18CUB_300001_SM_10006detail6reduce28DeviceReduceSingleTileKernelINS2_10policy_hubIljN4cuda3std3__44plusIlEEE10Policy1000EN6thrust24THRUST_300001_SM_1000_NS18transform_iteratorINSD_6detail14equal_to_valueIiEENSD_10device_ptrIiEEllEEPljS9_llNS7_10__identityEEEvT0_T1_T2_T3_T4_T6_E12temp_storage+32];
	add.s64 	%rd212, %rd210, %rd211;
	ld.shared.u64 	%rd213, [_ZZN3cub18CUB_300001_SM_10006detail6reduce28DeviceReduceSingleTileKernelINS2_10policy_hubIljN4cuda3std3__44plusIlEEE10Policy1000EN6thrust24THRUST_300001_SM_1000_NS18transform_iteratorINSD_6detail14equal_to_valueIiEENSD_10device_ptrIiEEllEEPljS9_llNS7_10__identityEEEvT0_T1_T2_T3_T4_T6_E12temp_storage+40];
	add.s64 	%rd214, %rd212, %rd213;
	ld.shared.u64 	%rd215, [_ZZN3cub18CUB_300001_SM_10006detail6reduce28DeviceReduceSingleTileKernelINS2_10policy_hubIljN4cuda3std3__44plusIlEEE10Policy1000EN6thrust24THRUST_300001_SM_1000_NS18transform_iteratorINSD_6detail14equal_to_valueIiEENSD_10device_ptrIiEEllEEPljS9_llNS7_10__identityEEEvT0_T1_T2_T3_T4_T6_E12temp_storage+48];
	add.s64 	%rd216, %rd214, %rd215;
	ld.shared.u64 	%rd217, [_ZZN3cub18CUB_300001_SM_10006detail6reduce28DeviceReduceSingleTileKernelINS2_10policy_hubIljN4cuda3std3__44plusIlEEE10Policy1000EN6thrust24THRUST_300001_SM_1000_NS18transform_iteratorINSD_6detail14equal_to_valueIiEENSD_10device_ptrIiEEllEEPljS9_llNS7_10__identityEEEvT0_T1_T2_T3_T4_T6_E12temp_storage+56];
	add.s64 	%rd218, %rd216, %rd217;
	ld.shared.u64 	%rd219, [_ZZN3cub18CUB_300001_SM_10006detail6reduce28DeviceReduceSingleTileKernelINS2_10policy_hubIljN4cuda3std3__44plusIlEEE10Policy1000EN6thrust24THRUST_300001_SM_1000_NS18transform_iteratorINSD_6detail14equal_to_valueIiEENSD_10device_ptrIiEEllEEPljS9_llNS7_10__identityEEEvT0_T1_T2_T3_T4_T6_E12temp_storage+64];
	add.s64 	%rd220, %rd218, %rd219;
	ld.shared.u64 	%rd221, [_ZZN3cub18CUB_300001_SM_10006detail6reduce28DeviceReduceSingleTileKernelINS2_10policy_hubIljN4cuda3std3__44plusIlEEE10Policy1000EN6thrust24THRUST_300001_SM_1000_NS18transform_iteratorINSD_6detail14equal_to_valueIiEENSD_10device_ptrIiEEllEEPljS9_llNS7_10__identityEEEvT0_T1_T2_T3_T4_T6_E12temp_storage+72];
	add.s64 	%rd222, %rd220, %rd221;
	ld.shared.u64 	%rd223, [_ZZN3cub18CUB_300001_SM_10006detail6reduce28DeviceReduceSingleTileKernelINS2_10policy_hubIljN4cuda3std3__44plusIlEEE10Policy1000EN6thrust24THRUST_300001_SM_1000_NS18transform_iteratorINSD_6detail14equal_to_valueIiEENSD_10device_ptrIiEEllEEPljS9_llNS7_10__identityEEEvT0_T1_T2_T3_T4_T6_E12temp_storage+80];
	add.s64 	%rd224, %rd222, %rd223;
	ld.shared.u64 	%rd225, [_ZZN3cub18CUB_300001_SM_10006detail6reduce28DeviceReduceSingleTileKernelINS2_10policy_hubIljN4cuda3std3__44plusIlEEE10Policy1000EN6thrust24THRUST_300001_SM_1000_NS18transform_iteratorINSD_6detail14equal_to_valueIiEENSD_10device_ptrIiEEllEEPljS9_llNS7_10__identityEEEvT0_T1_T2_T3_T4_T6_E12temp_storage+88];
	add.s64 	%rd226, %rd224, %rd225;
	ld.shared.u64 	%rd227, [_ZZN3cub18CUB_300001_SM_10006detail6reduce28DeviceReduceSingleTileKernelINS2_10policy_hubIljN4cuda3std3__44plusIlEEE10Policy1000EN6thrust24THRUST_300001_SM_1000_NS18transform_iteratorINSD_6detail14equal_to_valueIiEENSD_10device_ptrIiEEllEEPljS9_llNS7_10__identityEEEvT0_T1_T2_T3_T4_T6_E12temp_storage+96];
	add.s64 	%rd228, %rd226, %rd227;
	ld.shared.u64 	%rd229, [_ZZN3cub18CUB_300001_SM_10006detail6reduce28DeviceReduceSingleTileKernelINS2_10policy_hubIljN4cuda3std3__44plusIlEEE10Policy1000EN6thrust24THRUST_300001_SM_1000_NS18transform_iteratorINSD_6detail14equal_to_valueIiEENSD_10device_ptrIiEEllEEPljS9_llNS7_10__identityEEEvT0_T1_T2_T3_T4_T6_E12temp_storage+104];
	add.s64 	%rd230, %rd228, %rd229;
	ld.shared.u64 	%rd231, [_ZZN3cub18CUB_300001_SM_10006detail6reduce28DeviceReduceSingleTileKernelINS2_10policy_hubIljN4cuda3std3__44plusIlEEE10Policy1000EN6thrust24THRUST_300001_SM_1000_NS18transform_iteratorINSD_6detail14equal_to_valueIiEENSD_10device_ptrIiEEllEEPljS9_llNS7_10__identityEEEvT0_T1_T2_T3_T4_T6_E12temp_storage+112];
	add.s64 	%rd232, %rd230, %rd231;
	ld.shared.u64 	%rd233, [_ZZN3cub18CUB_300001_SM_10006detail6reduce28DeviceReduceSingleTileKernelINS2_10policy_hubIljN4cuda3std3__44plusIlEEE10Policy1000EN6thrust24THRUST_300001_SM_1000_NS18transform_iteratorINSD_6detail14equal_to_valueIiEENSD_10device_ptrIiEEllEEPljS9_llNS7_10__identityEEEvT0_T1_T2_T3_T4_T6_E12temp_storage+120];
	add.s64 	%rd234, %rd232, %rd233;
	ld.shared.u64 	%rd235, [_ZZN3cub18CUB_300001_SM_10006detail6reduce28DeviceReduceSingleTileKernelINS2_10policy_hubIljN4cuda3std3__44plusIlEEE10Policy1000EN6thrust24THRUST_300001_SM_1000_NS18transform_iteratorINSD_6detail14equal_to_valueIiEENSD_10device_ptrIiEEllEEPljS9_llNS7_10__identityEEEvT0_T1_T2_T3_T4_T6_E12temp_storage+128];
	add.s64 	%rd236, %rd234, %rd235;
	ld.shared.u64 	%rd237, [_ZZN3cub18CUB_300001_SM_10006detail6reduce28DeviceReduceSingleTileKernelINS2_10policy_hubIljN4cuda3std3__44plusIlEEE10Policy1000EN6thrust24THRUST_300001_SM_1000_NS18transform_iteratorINSD_6detail14equal_to_valueIiEENSD_10device_ptrIiEEllEEPljS9_llNS7_10__identityEEEvT0_T1_T2_T3_T4_T6_E12temp_storage+136];
	add.s64 	%rd430, %rd236, %rd237;
$L__BB3_50:
	mov.u32 	%r346, %tid.x;
	setp.ne.s32 	%p138, %r346, 0;
	@%p138 bra 	$L__BB3_52;
	add.s64 	%rd406, %rd430, %rd50;
	st.global.u64 	[%rd1], %rd406;
$L__BB3_52:
	ret;

}
	// .globl	_ZN3cub18CUB_300001_SM_10006detail6reduce18DeviceReduceKernelINS2_10policy_hubIljN4cuda3std3__44plusIlEEE10Policy1000EN6thrust24THRUST_300001_SM_1000_NS18transform_iteratorINSD_6detail14equal_to_valueIiEENSD_10device_ptrIiEEllEEjS9_lNS7_10__identityEEEvT0_PT3_T1_NS0_13GridEvenShareISP_EET2_T4_
.visible .entry _ZN3cub18CUB_300001_SM_10006detail6reduce18DeviceReduceKernelINS2_10policy_hubIljN4cuda3std3__44plusIlEEE10Policy1000EN6thrust24THRUST_300001_SM_1000_NS18transform_iteratorINSD_6detail14equal_to_valueIiEENSD_10device_ptrIiEEllEEjS9_lNS7_10__identityEEEvT0_PT3_T1_NS0_13GridEvenShareISP_EET2_T4_(
	.param .align 8 .b8 _ZN3cub18CUB_300001_SM_10006detail6reduce18DeviceReduceKernelINS2_10policy_hubIljN4cuda3std3__44plusIlEEE10Policy1000EN6thrust24THRUST_300001_SM_1000_NS18transform_iteratorINSD_6detail14equal_to_valueIiEENSD_10device_ptrIiEEllEEjS9_lNS7_10__identityEEEvT0_PT3_T1_NS0_13GridEvenShareISP_EET2_T4__param_0[16],
	.param .u64 .ptr .align 1 _ZN3cub18CUB_300001_SM_10006detail6reduce18DeviceReduceKernelINS2_10policy_hubIljN4cuda3std3__44plusIlEEE10Policy1000EN6thrust24THRUST_300001_SM_1000_NS18transform_iteratorINSD_6detail14equal_to_valueIiEENSD_10device_ptrIiEEllEEjS9_lNS7_10__identityEEEvT0_PT3_T1_NS0_13GridEvenShareISP_EET2_T4__param_1,
	.param .u32 _ZN3cub18CUB_300001_SM_10006detail6reduce18DeviceReduceKernelINS2_10policy_hubIljN4cuda3std3__44plusIlEEE10Policy1000EN6thrust24THRUST_300001_SM_1000_NS18transform_iteratorINSD_6detail14equal_to_valueIiEENSD_10device_ptrIiEEllEEjS9_lNS7_10__identityEEEvT0_PT3_T1_NS0_13GridEvenShareISP_EET2_T4__param_2,
	.param .align 4 .b8 _ZN3cub18CUB_300001_SM_10006detail6reduce18DeviceReduceKernelINS2_10policy_hubIljN4cuda3std3__44plusIlEEE10Policy1000EN6thrust24THRUST_300001_SM_1000_NS18transform_iteratorINSD_6detail14equal_to_valueIiEENSD_10device_ptrIiEEllEEjS9_lNS7_10__identityEEEvT0_PT3_T1_NS0_13GridEvenShareISP_EET2_T4__param_3[40],
	.param .align 1 .b8 _ZN3cub18CUB_300001_SM_10006detail6reduce18DeviceReduceKernelINS2_10policy_hubIljN4cuda3std3__44plusIlEEE10Policy1000EN6thrust24THRUST_300001_SM_1000_NS18transform_iteratorINSD_6detail14equal_to_valueIiEENSD_10device_ptrIiEEllEEjS9_lNS7_10__identityEEEvT0_PT3_T1_NS0_13GridEvenShareISP_EET2_T4__param_4[1],
	.param .align 1 .b8 _ZN3cub18CUB_300001_SM_10006detail6reduce18DeviceReduceKernelINS2_10policy_hubIljN4cuda3std3__44plusIlEEE10Policy1000EN6thrust24THRUST_300001_SM_1000_NS18transform_iteratorINSD_6detail14equal_to_valueIiEENSD_10device_ptrIiEEllEEjS9_lNS7_10__identityEEEvT0_PT3_T1_NS0_13GridEvenShareISP_EET2_T4__param_5[1]
)
.maxntid 512
{
	.reg .pred 	%p<138>;
	.reg .b16 	%rs<4>;
	.reg .b32 	%r<424>;
	.reg .b64 	%rd<476>;
	// demoted variable
	.shared .align 8 .b8 _ZZN3cub18CUB_300001_SM_10006detail6reduce18DeviceReduceKernelINS2_10policy_hubIljN4cuda3std3__44plusIlEEE10Policy1000EN6thrust24THRUST_300001_SM_1000_NS18transform_iteratorINSD_6detail14equal_to_valueIiEENSD_10device_ptrIiEEllEEjS9_lNS7_10__identityEEEvT0_PT3_T1_NS0_13GridEvenShareISP_EET2_T4_E12temp_storage[152];
	ld.param.u32 	%r3, [_ZN3cub18CUB_300001_SM_10006detail6reduce18DeviceReduceKernelINS2_10policy_hubIljN4cuda3std3__44plusIlEEE10Policy1000EN6thrust24THRUST_300001_SM_1000_NS18transform_iteratorINSD_6detail14equal_to_valueIiEENSD_10device_ptrIiEEllEEjS9_lNS7_10__identityEEEvT0_PT3_T1_NS0_13GridEvenShareISP_EET2_T4__param_0+8];
	ld.param.u32 	%r1, [_ZN3cub18CUB_300001_SM_10006detail6reduce18DeviceReduceKernelINS2_10policy_hubIljN4cuda3std3__44plusIlEEE10Policy1000EN6thrust24THRUST_300001_SM_1000_NS18transform_iteratorINSD_6detail14equal_to_valueIiEENSD_10device_ptrIiEEllEEjS9_lNS7_10__identityEEEvT0_PT3_T1_NS0_13GridEvenShareISP_EET2_T4__param_3+20];
	ld.param.u32 	%r2, [_ZN3cub18CUB_300001_SM_10006detail6reduce18DeviceReduceKernelINS2_10policy_hubIljN4cuda3std3__44plusIlEEE10Policy1000EN6thrust24THRUST_300001_SM_1000_NS18transform_iteratorINSD_6detail14equal_to_valueIiEENSD_10device_ptrIiEEllEEjS9_lNS7_10__identityEEEvT0_PT3_T1_NS0_13GridEvenShareISP_EET2_T4__param_3+24];
	ld.param.u64 	%rd41, [_ZN3cub18CUB_300001_SM_10006detail6reduce18DeviceReduceKernelINS2_10policy_hubIljN4cuda3std3__44plusIlEEE10Policy1000EN6thrust24THRUST_300001_SM_1000_NS18transform_iteratorINSD_6detail14equal_to_valueIiEENSD_10device_ptrIiEEllEEjS9_lNS7_10__identityEEEvT0_PT3_T1_NS0_13GridEvenShareISP_EET2_T4__param_0];
	cvta.to.global.u64 	%rd1, %rd41;
	mov.u32 	%r4, %ctaid.x;
	mul.lo.s32 	%r5, %r2, 3584;
	mul.lo.s32 	%r415, %r4, 3584;
	sub.s32 	%r7, %r1, %r415;
	setp.gt.u32 	%p1, %r7, 3583;
	@%p1 bra 	$L__BB4_26;
	mov.u32 	%r8, %tid.x;
	setp.ge.u32 	%p66, %r8, %r7;
	mov.b64 	%rd464, 0;
	mov.u32 	%r406, %r8;
	@%p66 bra 	$L__BB4_3;
	add.s32 	%r220, %r415, %r8;
	mul.wide.u32 	%rd233, %r220, 4;
	add.s64 	%rd234, %rd1, %rd233;
	ld.global.u32 	%r221, [%rd234];
	setp.eq.s32 	%p67, %r221, %r3;
	selp.u64 	%rd464, 1, 0, %p67;
	add.s32 	%r406, %r8, 512;
$L__BB4_3:
	setp.ge.u32 	%p68, %r406, %r7;
	@%p68 bra 	$L__BB4_17;
	not.b32 	%r222, %r406;
	add.s32 	%r223, %r1, %r222;
	sub.s32 	%r224, %r223, %r415;
	shr.u32 	%r225, %r224, 9;
	add.s32 	%r11, %r225, 1;
	and.b32  	%r12, %r11, 15;
	setp.lt.u32 	%p69, %r224, 7680;
	@%p69 bra 	$L__BB4_8;
	or.b32  	%r405, %r406, 4096;
	add.s32 	%r404, %r406, %r415;
	and.b32  	%r226, %r11, 16777200;
	neg.s32 	%r403, %r226;
$L__BB4_6:
	.pragma "nounroll";
	mul.wide.u32 	%rd236, %r404, 4;
	add.s64 	%rd237, %rd1, %rd236;
	ld.global.u32 	%r227, [%rd237];
	setp.eq.s32 	%p70, %r227, %r3;
	selp.u64 	%rd238, 1, 0, %p70;
	add.s64 	%rd239, %rd464, %rd238;
	add.s32 	%r228, %r404, 512;
	mul.wide.u32 	%rd240, %r228, 4;
	add.s64 	%rd241, %rd1, %rd240;
	ld.global.u32 	%r229, [%rd241];
	setp.eq.s32 	%p71, %r229, %r3;
	selp.u64 	%rd242, 1, 0, %p71;
	add.s64 	%rd243, %rd239, %rd242;
	add.s32 	%r230, %r404, 1024;
	mul.wide.u32 	%rd244, %r230, 4;
	add.s64 	%rd245, %rd1, %rd244;
	ld.global.u32 	%r231, [%rd245];
	setp.eq.s32 	%p72, %r231, %r3;
	selp.u64 	%rd246, 1, 0, %p72;
	add.s64 	%rd247, %rd243, %rd246;
	add.s32 	%r232, %r404, 1536;
	mul.wide.u32 	%rd248, %r232, 4;
	add.s64 	%rd249, %rd1, %rd248;
	ld.global.u32 	%r233, [%rd249];
	setp.eq.s32 	%p73, %r233, %r3;
	selp.u64 	%rd250, 1, 0, %p73;
	add.s64 	%rd251, %rd247, %rd250;
	add.s32 	%r234, %r404, 2048;
	mul.wide.u32 	%rd252, %r234, 4;
	add.s64 	%rd253, %rd1, %rd252;
	ld.global.u32 	%r235, [%rd253];
	setp.eq.s32 	%p74, %r235, %r3;
	selp.u64 	%rd254, 1, 0, %p74;
	add.s64 	%rd255, %rd251, %rd254;
	add.s32 	%r236, %r404, 2560;
	mul.wide.u32 	%rd256, %r236, 4;
	add.s64 	%rd257, %rd1, %rd256;
	ld.global.u32 	%r237, [%rd257];
	setp.eq.s32 	%p75, %r237, %r3;
	selp.u64 	%rd258, 1, 0, %p75;
	add.s64 	%rd259, %rd255, %rd258;
	add.s32 	%r238, %r404, 3072;
	mul.wide.u32 	%rd260, %r238, 4;
	add.s64 	%rd261, %rd1, %rd260;
	ld.global.u32 	%r239, [%rd261];
	setp.eq.s32 	%p76, %r239, %r3;
	selp.u64 	%rd262, 1, 0, %p76;
	add.s64 	%rd263, %rd259, %rd262;
	add.s32 	%r240, %r404, 3584;
	mul.wide.u32 	%rd264, %r240, 4;
	add.s64 	%rd265, %rd1, %rd264;
	ld.global.u32 	%r241, [%rd265];
	setp.eq.s32 	%p77, %r241, %r3;
	selp.u64 	%rd266, 1, 0, %p77;
	add.s64 	%rd267, %rd263, %rd266;
	add.s32 	%r242, %r404, 4096;
	mul.wide.u32 	%rd268, %r242, 4;
	add.s64 	%rd269, %rd1, %rd268;
	ld.global.u32 	%r243, [%rd269];
	setp.eq.s32 	%p78, %r243, %r3;
	selp.u64 	%rd270, 1, 0, %p78;
	add.s64 	%rd271, %rd267, %rd270;
	add.s32 	%r244, %r404, 4608;
	mul.wide.u32 	%rd272, %r244, 4;
	add.s64 	%rd273, %rd1, %rd272;
	ld.global.u32 	%r245, [%rd273];
	setp.eq.s32 	%p79, %r245, %r3;
	selp.u64 	%rd274, 1, 0, %p79;
	add.s64 	%rd275, %rd271, %rd274;
	add.s32 	%r246, %r404, 5120;
	mul.wide.u32 	%rd276, %r246, 4;
	add.s64 	%rd277, %rd1, %rd276;
	ld.global.u32 	%r247, [%rd277];
	setp.eq.s32 	%p80, %r247, %r3;
	selp.u64 	%rd278, 1, 0, %p80;
	add.s64 	%rd279, %rd275, %rd278;
	add.s32 	%r248, %r404, 5632;
	mul.wide.u32 	%rd280, %r248, 4;
	add.s64 	%rd281, %rd1, %rd280;
	ld.global.u32 	%r249, [%rd281];
	setp.eq.s32 	%p81, %r249, %r3;
	selp.u64 	%rd282, 1, 0, %p81;
	add.s64 	%rd283, %rd279, %rd282;
	add.s32 	%r250, %r404, 6144;
	mul.wide.u32 	%rd284, %r250, 4;
	add.s64 	%rd285, %rd1, %rd284;
	ld.global.u32 	%r251, [%rd285];
	setp.eq.s32 	%p82, %r251, %r3;
	selp.u64 	%rd286, 1, 0, %p82;
	add.s64 	%rd287, %rd283, %rd286;
	add.s32 	%r252, %r404, 6656;
	mul.wide.u32 	%rd288, %r252, 4;
	add.s64 	%rd289, %rd1, %rd288;
	ld.global.u32 	%r253, [%rd289];
	setp.eq.s32 	%p83, %r253, %r3;
	selp.u64 	%rd290, 1, 0, %p83;
	add.s64 	%rd291, %rd287, %rd290;
	add.s32 	%r254, %r404, 7168;
	mul.wide.u32 	%rd292, %r254, 4;
	add.s64 	%rd293, %rd1, %rd292;
	ld.global.u32 	%r255, [%rd293];
	setp.eq.s32 	%p84, %r255, %r3;
	selp.u64 	%rd294, 1, 0, %p84;
	add.s64 	%rd295, %rd291, %rd294;
	add.s32 	%r256, %r404, 7680;
	mul.wide.u32 	%rd296, %r256, 4;
	add.s64 	%rd297, %rd1, %rd296;
	ld.global.u32 	%r257, [%rd297];
	setp.eq.s32 	%p85, %r257, %r3;
	selp.u64 	%rd298, 1, 0, %p85;
	add.s64 	%rd464, %rd295, %rd298;
	add.s32 	%r405, %r405, 8192;
	add.s32 	%r404, %r404, 8192;
	add.s32 	%r403, %r403, 16;
	setp.ne.s32 	%p86, %r403, 0;
	@%p86 bra 	$L__BB4_6;
	add.s32 	%r406, %r405, -4096;
$L__BB4_8:
	setp.eq.s32 	%p87, %r12, 0;
	@%p87 bra 	$L__BB4_17;
	and.b32  	%r24, %r11, 7;
	setp.lt.u32 	%p88, %r12, 8;
	@%p88 bra 	$L__BB4_11;
	add.s32 	%r258, %r406, %r415;
	mul.wide.u32 	%rd300, %r258, 4;
	add.s64 	%rd301, %rd1, %rd300;
	ld.global.u32 	%r259, [%rd301];
	setp.eq.s32 	%p89, %r259, %r3;
	selp.u64 	%rd302, 1, 0, %p89;
	add.s64 	%rd303, %rd464, %rd302;
	add.s32 	%r260, %r258, 512;
	mul.wide.u32 	%rd304, %r260, 4;
	add.s64 	%rd305, %rd1, %rd304;
	ld.global.u32 	%r261, [%rd305];
	setp.eq.s32 	%p90, %r261, %r3;
	selp.u64 	%rd306, 1, 0, %p90;
	add.s64 	%rd307, %rd303, %rd306;
	add.s32 	%r262, %r258, 1024;
	mul.wide.u32 	%rd308, %r262, 4;
	add.s64 	%rd309, %rd1, %rd308;
	ld.global.u32 	%r263, [%rd309];
	setp.eq.s32 	%p91, %r263, %r3;
	selp.u64 	%rd310, 1, 0, %p91;
	add.s64 	%rd311, %rd307, %rd310;
	add.s32 	%r264, %r258, 1536;
	mul.wide.u32 	%rd312, %r264, 4;
	add.s64 	%rd313, %rd1, %rd312;
	ld.global.u32 	%r265, [%rd313];
	setp.eq.s32 	%p92, %r265, %r3;
	selp.u64 	%rd314, 1, 0, %p92;
	add.s64 	%rd315, %rd311, %rd314;
	add.s32 	%r266, %r258, 2048;
	mul.wide.u32 	%rd316, %r266, 4;
	add.s64 	%rd317, %rd1, %rd316;
	ld.global.u32 	%r267, [%rd317];
	setp.eq.s32 	%p93, %r267, %r3;
	selp.u64 	%rd318, 1, 0, %p93;
	add.s64 	%rd319, %rd315, %rd318;
	add.s32 	%r268, %r258, 2560;
	mul.wide.u32 	%rd320, %r268, 4;
	add.s64 	%rd321, %rd1, %rd320;
	ld.global.u32 	%r269, [%rd321];
	setp.eq.s32 	%p94, %r269, %r3;
	selp.u64 	%rd322, 1, 0, %p94;
	add.s64 	%rd323, %rd319, %rd322;
	add.s32 	%r270, %r258, 3072;
	mul.wide.u32 	%rd324, %r270, 4;
	add.s64 	%rd325, %rd1, %rd324;
	ld.global.u32 	%r271, [%rd325];
	setp.eq.s32 	%p95, %r271, %r3;
	selp.u64 	%rd326, 1, 0, %p95;
	add.s64 	%rd327, %rd323, %rd326;
	add.s32 	%r272, %r258, 3584;
	mul.wide.u32 	%rd328, %r272, 4;
	add.s64 	%rd329, %rd1, %rd328;
	ld.global.u32 	%r273, [%rd329];
	setp.eq.s32 	%p96, %r273, %r3;
	selp.u64 	%rd330, 1, 0, %p96;
	add.s64 	%rd464, %rd327, %rd330;
	add.s32 	%r406, %r406, 4096;
$L__BB4_11:
	setp.eq.s32 	%p97, %r24, 0;
	@%p97 bra 	$L__BB4_17;
	and.b32  	%r27, %r11, 3;
	setp.lt.u32 	%p98, %r24, 4;
	@%p98 bra 	$L__BB4_14;
	add.s32 	%r274, %r406, %r415;
	mul.wide.u32 	%rd332, %r274, 4;
	add.s64 	%rd333, %rd1, %rd332;
	ld.global.u32 	%r275, [%rd333];
	setp.eq.s32 	%p99, %r275, %r3;
	selp.u64 	%rd334, 1, 0, %p99;
	add.s64 	%rd335, %rd464, %rd334;
	add.s32 	%r276, %r274, 512;
	mul.wide.u32 	%rd336, %r276, 4;
	add.s64 	%rd337, %rd1, %rd336;
	ld.global.u32 	%r277, [%rd337];
	setp.eq.s32 	%p100, %r277, %r3;
	selp.u64 	%rd338, 1, 0, %p100;
	add.s64 	%rd339, %rd335, %rd338;
	add.s32 	%r278, %r274, 1024;
	mul.wide.u32 	%rd340, %r278, 4;
	add.s64 	%rd341, %rd1, %rd340;
	ld.global.u32 	%r279, [%rd341];
	setp.eq.s32 	%p101, %r279, %r3;
	selp.u64 	%rd342, 1, 0, %p101;
	add.s64 	%rd343, %rd339, %rd342;
	add.s32 	%r280, %r274, 1536;
	mul.wide.u32 	%rd344, %r280, 4;
	add.s64 	%rd345, %rd1, %rd344;
	ld.global.u32 	%r281, [%rd345];
	setp.eq.s32 	%p102, %r281, %r3;
	selp.u64 	%rd346, 1, 0, %p102;
	add.s64 	%rd464, %rd343, %rd346;
	add.s32 	%r406, %r406, 2048;
$L__BB4_14:
	setp.eq.s32 	%p103, %r27, 0;
	@%p103 bra 	$L__BB4_17;
	add.s32 	%r410, %r406, %r415;
	neg.s32 	%r409, %r27;
$L__BB4_16:
	.pragma "nounroll";
	mul.wide.u32 	%rd347, %r410, 4;
	add.s64 	%rd348, %rd1, %rd347;
	ld.global.u32 	%r282, [%rd348];
	setp.eq.s32 	%p104, %r282, %r3;
	selp.u64 	%rd349, 1, 0, %p104;
	add.s64 	%rd464, %rd464, %rd349;
	add.s32 	%r410, %r410, 512;
	add.s32 	%r409, %r409, 1;
	setp.ne.s32 	%p105, %r409, 0;
	@%p105 bra 	$L__BB4_16;
$L__BB4_17:
	setp.lt.u32 	%p106, %r7, 512;
	@%p106 bra 	$L__BB4_22;
	// begin inline asm
	mov.u32 %r346, %laneid;
	// end inline asm
	mov.b64 	{%r348, %r353}, %rd464;
	mov.b32 	%r354, 1;
	mov.b32 	%r395, 31;
	mov.b32 	%r396, -1;
	// begin inline asm
	shfl.sync.down.b32 %r347, %r348, %r354, %r395, %r396;
	// end inline asm
	// begin inline asm
	shfl.sync.down.b32 %r352, %r353, %r354, %r395, %r396;
	// end inline asm
	mov.b64 	%rd408, {%r347, %r352};
	setp.gt.s32 	%p130, %r346, 30;
	selp.b64 	%rd409, 0, %rd408, %p130;
	add.s64 	%rd410, %rd409, %rd464;
	mov.b64 	{%r358, %r363}, %rd410;
	mov.b32 	%r364, 2;
	// begin inline asm
	shfl.sync.down.b32 %r357, %r358, %r364, %r395, %r396;
	// end inline asm
	// begin inline asm
	shfl.sync.down.b32 %r362, %r363, %r364, %r395, %r396;
	// end inline asm
	mov.b64 	%rd411, {%r357, %r362};
	setp.gt.s32 	%p131, %r346, 29;
	selp.b64 	%rd412, 0, %rd411, %p131;
	add.s64 	%rd413, %rd412, %rd410;
	mov.b64 	{%r368, %r373}, %rd413;
	mov.b32 	%r374, 4;
	// begin inline asm
	shfl.sync.down.b32 %r367, %r368, %r374, %r395, %r396;
	// end inline asm
	// begin inline asm
	shfl.sync.down.b32 %r372, %r373, %r374, %r395, %r396;
	// end inline asm
	mov.b64 	%rd414, {%r367, %r372};
	setp.gt.s32 	%p132, %r346, 27;
	selp.b64 	%rd415, 0, %rd414, %p132;
	add.s64 	%rd416, %rd415, %rd413;
	mov.b64 	{%r378, %r383}, %rd416;
	mov.b32 	%r384, 8;
	// begin inline asm
	shfl.sync.down.b32 %r377, %r378, %r384, %r395, %r396;
	// end inline asm
	// begin inline asm
	shfl.sync.down.b32 %r382, %r383, %r384, %r395, %r396;
	// end inline asm
	mov.b64 	%rd417, {%r377, %r382};
	setp.gt.s32 	%p133, %r346, 23;
	selp.b64 	%rd418, 0, %rd417, %p133;
	add.s64 	%rd419, %rd418, %rd416;
	mov.b64 	{%r388, %r393}, %rd419;
	mov.b32 	%r394, 16;
	// begin inline asm
	shfl.sync.down.b32 %r387, %r388, %r394, %r395, %r396;
	// end inline asm
	// begin inline asm
	shfl.sync.down.b32 %r392, %r393, %r394, %r395, %r396;
	// end inline asm
	mov.b64 	%rd420, {%r387, %r392};
	setp.gt.s32 	%p134, %r346, 15;
	selp.b64 	%rd421, 0, %rd420, %p134;
	add.s64 	%rd475, %rd421, %rd419;
	setp.ne.s32 	%p135, %r346, 0;
	@%p135 bra 	$L__BB4_20;
	shr.u32 	%r397, %r8, 2;
	and.b32  	%r398, %r397, 248;
	mov.u32 	%r399, _ZZN3cub18CUB_300001_SM_10006detail6reduce18DeviceReduceKernelINS2_10policy_hubIljN4cuda3std3__44plusIlEEE10Policy1000EN6thrust24THRUST_300001_SM_1000_NS18transform_iteratorINSD_6detail14equal_to_valueIiEENSD_10device_ptrIiEEllEEjS9_lNS7_10__identityEEEvT0_PT3_T1_NS0_13GridEvenShareISP_EET2_T4_E12temp_storage;
	add.s32 	%r400, %r399, %r398;
	st.shared.u64 	[%r400+16], %rd475;
$L__BB4_20:
	bar.sync 	0;
	setp.ne.s32 	%p136, %r8, 0;
	@%p136 bra 	$L__BB4_48;
	ld.shared.u64 	%rd422, [_ZZN3cub18CUB_300001_SM_10006detail6reduce18DeviceReduceKernelINS2_10policy_hubIljN4cuda3std3__44plusIlEEE10Policy1000EN6thrust24THRUST_300001_SM_1000_NS18transform_iteratorINSD_6detail14equal_to_valueIiEENSD_10device_ptrIiEEllEEjS9_lNS7_10__identityEEEvT0_PT3_T1_NS0_13GridEvenShareISP_EET2_T4_E12temp_storage+24];
	add.s64 	%rd423, %rd422, %rd475;
	ld.shared.u64 	%rd424, [_ZZN3cub18CUB_300001_SM_10006detail6reduce18DeviceReduceKernelINS2_10policy_hubIljN4cuda3std3__44plusIlEEE10Policy1000EN6thrust24THRUST_300001_SM_1000_NS18transform_iteratorINSD_6detail14equal_to_valueIiEENSD_10device_ptrIiEEllEEjS9_lNS7_10__identityEEEvT0_PT3_T1_NS0_13GridEvenShareISP_EET2_T4_E12temp_storage+32];
	add.s64 	%rd425, %rd423, %rd424;
	ld.shared.u64 	%rd426, [_ZZN3cub18CUB_300001_SM_10006detail6reduce18DeviceReduceKernelINS2_10policy_hubIljN4cuda3std3__44plusIlEEE10Policy1000EN6thrust24THRUST_300001_SM_1000_NS18transform_iteratorINSD_6detail14equal_to_valueIiEENSD_10device_ptrIiEEllEEjS9_lNS7_10__identityEEEvT0_PT3_T1_NS0_13GridEvenShareISP_EET2_T4_E12temp_storage+40];
	add.s64 	%rd427, %rd425, %rd426;
	ld.shared.u64 	%rd428, [_ZZN3cub18CUB_300001_SM_10006detail6reduce18DeviceReduceKernelINS2_10policy_hubIljN4cuda3std3__44plusIlEEE10Policy1000EN6thrust24THRUST_300001_SM_1000_NS18transform_iteratorINSD_6detail14equal_to_valueIiEENSD_10device_ptrIiEEllEEjS9_lNS7_10__identityEEEvT0_PT3_T1_NS0_13GridEvenShareISP_EET2_T4_E12temp_storage+48];
	add.s64 	%rd429, %rd427, %rd428;
	ld.shared.u64 	%rd430, [_ZZN3cub18CUB_300001_SM_10006detail6reduce18DeviceReduceKernelINS2_10policy_hubIljN4cuda3std3__44plusIlEEE10Policy1000EN6thrust24THRUST_300001_SM_1000_NS18transform_iteratorINSD_6detail14equal_to_valueIiEENSD_10device_ptrIiEEllEEjS9_lNS7_10__identityEEEvT0_PT3_T1_NS0_13GridEvenShareISP_EET2_T4_E12temp_storage+56];
	add.s64 	%rd431, %rd429, %rd430;
	ld.shared.u64 	%rd432, [_ZZN3cub18CUB_300001_SM_10006detail6reduce18DeviceReduceKernelINS2_10policy_hubIljN4cuda3std3__44plusIlEEE10Policy1000EN6thrust24THRUST_300001_SM_1000_NS18transform_iteratorINSD_6detail14equal_to_valueIiEENSD_10device_ptrIiEEllEEjS9_lNS7_10__identityEEEvT0_PT3_T1_NS0_13GridEvenShareISP_EET2_T4_E12temp_storage+64];
	add.s64 	%rd433, %rd431, %rd432;
	ld.shared.u64 	%rd434, [_ZZN3cub18CUB_300001_SM_10006detail6reduce18DeviceReduceKernelINS2_10policy_hubIljN4cuda3std3__44plusIlEEE10Policy1000EN6thrust24THRUST_300001_SM_1000_NS18transform_iteratorINSD_6detail14equal_to_valueIiEENSD_10device_ptrIiEEllEEjS9_lNS7_10__identityEEEvT0_PT3_T1_NS0_13GridEvenShareISP_EET2_T4_E12temp_storage+72];
	add.s64 	%rd435, %rd433, %rd434;
	ld.shared.u64 	%rd436, [_ZZN3cub18CUB_300001_SM_10006detail6reduce18DeviceReduceKernelINS2_10policy_hubIljN4cuda3std3__44plusIlEEE10Policy1000EN6thrust24THRUST_300001_SM_1000_NS18transform_iteratorINSD_6detail14equal_to_valueIiEENSD_10device_ptrIiEEllEEjS9_lNS7_10__identityEEEvT0_PT3_T1_NS0_13GridEvenShareISP_EET2_T4_E12temp_storage+80];
	add.s64 	%rd437, %rd435, %rd436;
	ld.shared.u64 	%rd438, [_ZZN3cub18CUB_300001_SM_10006detail6reduce18DeviceReduceKernelINS2_10policy_hubIljN4cuda3std3__44plusIlEEE10Policy1000EN6thrust24THRUST_300001_SM_1000_NS18transform_iteratorINSD_6detail14equal_to_valueIiEENSD_10device_ptrIiEEllEEjS9_lNS7_10__identityEEEvT0_PT3_T1_NS0_13GridEvenShareISP_EET2_T4_E12temp_storage+88];
	add.s64 	%rd439, %rd437, %rd438;
	ld.shared.u64 	%rd440, [_ZZN3cub18CUB_300001_SM_10006detail6reduce18DeviceReduceKernelINS2_10policy_hubIljN4cuda3std3__44plusIlEEE10Policy1000EN6thrust24THRUST_300001_SM_1000_NS18transform_iteratorINSD_6detail14equal_to_valueIiEENSD_10device_ptrIiEEllEEjS9_lNS7_10__identityEEEvT0_PT3_T1_NS0_13GridEvenShareISP_EET2_T4_E12temp_storage+96];
	add.s64 	%rd441, %rd439, %rd440;
	ld.shared.u64 	%rd442, [_ZZN3cub18CUB_300001_SM_10006detail6reduce18DeviceReduceKernelINS2_10policy_hubIljN4cuda3std3__44plusIlEEE10Policy1000EN6thrust24THRUST_300001_SM_1000_NS18transform_iteratorINSD_6detail14equal_to_valueIiEENSD_10device_ptrIiEEllEEjS9_lNS7_10__identityEEEvT0_PT3_T1_NS0_13GridEvenShareISP_EET2_T4_E12temp_storage+104];
	add.s64 	%rd443, %rd441, %rd442;
	ld.shared.u64 	%rd444, [_ZZN3cub18CUB_300001_SM_10006detail6reduce18DeviceReduceKernelINS2_10policy_hubIljN4cuda3std3__44plusIlEEE10Policy1000EN6thrust24THRUST_300001_SM_1000_NS18transform_iteratorINSD_6detail14equal_to_valueIiEENSD_10device_ptrIiEEllEEjS9_lNS7_10__identityEEEvT0_PT3_T1_NS0_13GridEvenShareISP_EET2_T4_E12temp_storage+112];
	add.s64 	%rd445, %rd443, %rd444;
	ld.shared.u64 	%rd446, [_ZZN3cub18CUB_300001_SM_10006detail6reduce18DeviceReduceKernelINS2_10policy_hubIljN4cuda3std3__44plusIlEEE10Policy1000EN6thrust24THRUST_300001_SM_1000_NS18transform_iteratorINSD_6detail14equal_to_valueIiEENSD_10device_ptrIiEEllEEjS9_lNS7_10__identityEEEvT0_PT3_T1_NS0_13GridEvenShareISP_EET2_T4_E12temp_storage+120];
	add.s64 	%rd447, %rd445, %rd446;
	ld.shared.u64 	%rd448, [_ZZN3cub18CUB_300001_SM_10006detail6reduce18DeviceReduceKernelINS2_10policy_hubIljN4cuda3std3__44plusIlEEE10Policy1000EN6thrust24THRUST_300001_SM_1000_NS18transform_iteratorINSD_6detail14equal_to_valueIiEENSD_10device_ptrIiEEllEEjS9_lNS7_10__identityEEEvT0_PT3_T1_NS0_13GridEvenShareISP_EET2_T4_E12temp_storage+128];
	add.s64 	%rd449, %rd447, %rd448;
	ld.shared.u64 	%rd450, [_ZZN3cub18CUB_300001_SM_10006detail6reduce18DeviceReduceKernelINS2_10policy_hubIljN4cuda3std3__44plusIlEEE10Policy1000EN6thrust24THRUST_300001_SM_1000_NS18transform_iteratorINSD_6detail14equal_to_valueIiEENSD_10device_ptrIiEEllEEjS9_lNS7_10__identityEEEvT0_PT3_T1_NS0_13GridEvenShareISP_EET2_T4_E12temp_storage+136];
	add.s64 	%rd475, %rd449, %rd450;
	bra.uni 	$L__BB4_48;
$L__BB4_22:
	// begin inline asm
	mov.u32 %r283, %laneid;
	// end inline asm
	and.b32  	%r334, %r8, 992;
	add.s32 	%r335, %r334, 32;
	setp.gt.u32 	%p107, %r335, %r7;
	not.b32 	%r336, %r334;
	add.s32 	%r337, %r7, %r336;
	selp.b32 	%r332, %r337, 31, %p107;
	mov.b64 	{%r285, %r290}, %rd464;
	mov.b32 	%r291, 1;
	mov.b32 	%r333, -1;
	// begin inline asm
	shfl.sync.down.b32 %r284, %r285, %r291, %r332, %r333;
	// end inline asm
	// begin inline asm
	shfl.sync.down.b32 %r289, %r290, %r291, %r332, %r333;
	// end inline asm
	mov.b64 	%rd350, {%r284, %r289};
	setp.lt.s32 	%p108, %r283, %r332;
	selp.b64 	%rd351, %rd350, 0, %p108;
	add.s64 	%rd352, %rd351, %rd464;
	mov.b64 	{%r295, %r300}, %rd352;
	mov.b32 	%r301, 2;
	// begin inline asm
	shfl.sync.down.b32 %r294, %r295, %r301, %r332, %r333;
	// end inline asm
	// begin inline asm
	shfl.sync.down.b32 %r299, %r300, %r301, %r332, %r333;
	// end inline asm
	mov.b64 	%rd353, {%r294, %r299};
	add.s32 	%r338, %r283, 2;
	setp.gt.s32 	%p109, %r338, %r332;
	selp.b64 	%rd354, 0, %rd353, %p109;
	add.s64 	%rd355, %rd354, %rd352;
	mov.b64 	{%r305, %r310}, %rd355;
	mov.b32 	%r311, 4;
	// begin inline asm
	shfl.sync.down.b32 %r304, %r305, %r311, %r332, %r333;
	// end inline asm
	// begin inline asm
	shfl.sync.down.b32 %r309, %r310, %r311, %r332, %r333;
	// end inline asm
	mov.b64 	%rd356, {%r304, %r309};
	add.s32 	%r339, %r283, 4;
	setp.gt.s32 	%p110, %r339, %r332;
	selp.b64 	%rd357, 0, %rd356, %p110;
	add.s64 	%rd358, %rd357, %rd355;
	mov.b64 	{%r315, %r320}, %rd358;
	mov.b32 	%r321, 8;
	// begin inline asm
	shfl.sync.down.b32 %r314, %r315, %r321, %r332, %r333;
	// end inline asm
	// begin inline asm
	shfl.sync.down.b32 %r319, %r320, %r321, %r332, %r333;
	// end inline asm
	mov.b64 	%rd359, {%r314, %r319};
	add.s32 	%r340, %r283, 8;
	setp.gt.s32 	%p111, %r340, %r332;
	selp.b64 	%rd360, 0, %rd359, %p111;
	add.s64 	%rd361, %rd360, %rd358;
	mov.b64 	{%r325, %r330}, %rd361;
	mov.b32 	%r331, 16;
	// begin inline asm
	shfl.sync.down.b32 %r324, %r325, %r331, %r332, %r333;
	// end inline asm
	// begin inline asm
	shfl.sync.down.b32 %r329, %r330, %r331, %r332, %r333;
	// end inline asm
	mov.b64 	%rd362, {%r324, %r329};
	add.s32 	%r341, %r283, 16;
	setp.gt.s32 	%p112, %r341, %r332;
	selp.b64 	%rd363, 0, %rd362, %p112;
	add.s64 	%rd475, %rd363, %rd361;
	setp.ne.s32 	%p113, %r283, 0;
	@%p113 bra 	$L__BB4_24;
	shr.u32 	%r342, %r8, 2;
	and.b32  	%r343, %r342, 248;
	mov.u32 	%r344, _ZZN3cub18CUB_300001_SM_10006detail6reduce18DeviceReduceKernelINS2_10policy_hubIljN4cuda3std3__44plusIlEEE10Policy1000EN6thrust24THRUST_300001_SM_1000_NS18transform_iteratorINSD_6detail14equal_to_valueIiEENSD_10device_ptrIiEEllEEjS9_lNS7_10__identityEEEvT0_PT3_T1_NS0_13GridEvenShareISP_EET2_T4_E12temp_storage;
	add.s32 	%r345, %r344, %r343;
	st.shared.u64 	[%r345+16], %rd475;
$L__BB4_24:
	bar.sync 	0;
	setp.ne.s32 	%p114, %r8, 0;
	@%p114 bra 	$L__BB4_48;
	setp.gt.u32 	%p115, %r7, 32;
	ld.shared.u64 	%rd364, [_ZZN3cub18CUB_300001_SM_10006detail6reduce18DeviceReduceKernelINS2_10policy_hubIljN4cuda3std3__44plusIlEEE10Policy1000EN6thrust24THRUST_300001_SM_1000_NS18transform_iteratorINSD_6detail14equal_to_valueIiEENSD_10device_ptrIiEEllEEjS9_lNS7_10__identityEEEvT0_PT3_T1_NS0_13GridEvenShareISP_EET2_T4_E12temp_storage+24];
	selp.b64 	%rd365, %rd364, 0, %p115;
	add.s64 	%rd366, %rd365, %rd475;
	setp.gt.u32 	%p116, %r7, 64;
	ld.shared.u64 	%rd367, [_ZZN3cub18CUB_300001_SM_10006detail6reduce18DeviceReduceKernelINS2_10policy_hubIljN4cuda3std3__44plusIlEEE10Policy1000EN6thrust24THRUST_300001_SM_1000_NS18transform_iteratorINSD_6detail14equal_to_valueIiEENSD_10device_ptrIiEEllEEjS9_lNS7_10__identityEEEvT0_PT3_T1_NS0_13GridEvenShareISP_EET2_T4_E12temp_storage+32];
	selp.b64 	%rd368, %rd367, 0, %p116;
	add.s64 	%rd369, %rd366, %rd368;
	setp.gt.u32 	%p117, %r7, 96;
	ld.shared.u64 	%rd370, [_ZZN3cub18CUB_300001_SM_10006detail6reduce18DeviceReduceKernelINS2_10policy_hubIljN4cuda3std3__44plusIlEEE10Policy1000EN6thrust24THRUST_300001_SM_1000_NS18transform_iteratorINSD_6detail14equal_to_valueIiEENSD_10device_ptrIiEEllEEjS9_lNS7_10__identityEEEvT0_PT3_T1_NS0_13GridEvenShareISP_EET2_T4_E12temp_storage+40];
	selp.b64 	%rd371, %rd370, 0, %p117;
	add.s64 	%rd372, %rd369, %rd371;
	setp.gt.u32 	%p118, %r7, 128;
	ld.shared.u64 	%rd373, [_ZZN3cub18CUB_300001_SM_10006detail6reduce18DeviceReduceKernelINS2_10policy_hubIljN4cuda3std3__44plusIlEEE10Policy1000EN6thrust24THRUST_300001_SM_1000_NS18transform_iteratorINSD_6detail14equal_to_valueIiEENSD_10device_ptrIiEEllEEjS9_lNS7_10__identityEEEvT0_PT3_T1_NS0_13GridEvenShareISP_EET2_T4_E12temp_storage+48];
	selp.b64 	%rd374, %rd373, 0, %p118;
	add.s64 	%rd375, %rd372, %rd374;
	setp.gt.u32 	%p119, %r7, 160;
	ld.shared.u64 	%rd376, [_ZZN3cub18CUB_300001_SM_10006detail6reduce18DeviceReduceKernelINS2_10policy_hubIljN4cuda3std3__44plusIlEEE10Policy1000EN6thrust24THRUST_300001_SM_1000_NS18transform_iteratorINSD_6detail14equal_to_valueIiEENSD_10device_ptrIiEEllEEjS9_lNS7_10__identityEEEvT0_PT3_T1_NS0_13GridEvenShareISP_EET2_T4_E12temp_storage+56];
	selp.b64 	%rd377, %rd376, 0, %p119;
	add.s64 	%rd378, %rd375, %rd377;
	setp.gt.u32 	%p120, %r7, 192;
	ld.shared.u64 	%rd379, [_ZZN3cub18CUB_300001_SM_10006detail6reduce18DeviceReduceKernelINS2_10policy_hubIljN4cuda3std3__44plusIlEEE10Policy1000EN6thrust24THRUST_300001_SM_1000_NS18transform_iteratorINSD_6detail14equal_to_valueIiEENSD_10device_ptrIiEEllEEjS9_lNS7_10__identityEEEvT0_PT3_T1_NS0_13GridEvenShareISP_EET2_T4_E12temp_storage+64];
	selp.b64 	%rd380, %rd379, 0, %p120;
	add.s64 	%rd381, %rd378, %rd380;
	setp.gt.u32 	%p121, %r7, 224;
	ld.shared.u64 	%rd382, [_ZZN3cub18CUB_300001_SM_10006detail6reduce18DeviceReduceKernelINS2_10policy_hubIljN4cuda3std3__44plusIlEEE10Policy1000EN6thrust24THRUST_300001_SM_1000_NS18transform_iteratorINSD_6detail14equal_to_valueIiEENSD_10device_ptrIiEEllEEjS9_lNS7_10__identityEEEvT0_PT3_T1_NS0_13GridEvenShareISP_EET2_T4_E12temp_storage+72];
	selp.b64 	%rd383, %rd382, 0, %p121;
	add.s64 	%rd384, %rd381, %rd383;
	setp.gt.u32 	%p122, %r7, 256;
	ld.shared.u64 	%rd385, [_ZZN3cub18CUB_300001_SM_10006detail6reduce18DeviceReduceKernelINS2_10policy_hubIljN4cuda3std3__44plusIlEEE10Policy1000EN6thrust24THRUST_300001_SM_1000_NS18transform_iteratorINSD_6detail14equal_to_valueIiEENSD_10device_ptrIiEEllEEjS9_lNS7_10__identityEEEvT0_PT3_T1_NS0_13GridEvenShareISP_EET2_T4_E12temp_storage+80];
	selp.b64 	%rd386, %rd385, 0, %p122;
	add.s64 	%rd387, %rd384, %rd386;
	setp.gt.u32 	%p123, %r7, 288;
	ld.shared.u64 	%rd388, [_ZZN3cub18CUB_300001_SM_10006detail6reduce18DeviceReduceKernelINS2_10policy_hubIljN4cuda3std3__44plusIlEEE10Policy1000EN6thrust24THRUST_300001_SM_1000_NS18transform_iteratorINSD_6detail14equal_to_valueIiEENSD_10device_ptrIiEEllEEjS9_lNS7_10__identityEEEvT0_PT3_T1_NS0_13GridEvenShareISP_EET2_T4_E12temp_storage+88];
	selp.b64 	%rd389, %rd388, 0, %p123;
	add.s64 	%rd390, %rd387, %rd389;
	setp.gt.u32 	%p124, %r7, 320;
	ld.shared.u64 	%rd391, [_ZZN3cub18CUB_300001_SM_10006detail6reduce18DeviceReduceKernelINS2_10policy_hubIljN4cuda3std3__44plusIlEEE10Policy1000EN6thrust24THRUST_300001_SM_1000_NS18transform_iteratorINSD_6detail14equal_to_valueIiEENSD_10device_ptrIiEEllEEjS9_lNS7_10__identityEEEvT0_PT3_T1_NS0_13GridEvenShareISP_EET2_T4_E12temp_storage+96];
	selp.b64 	%rd392, %rd391, 0, %p124;
	add.s64 	%rd393, %rd390, %rd392;
	setp.gt.u32 	%p125, %r7, 352;
	ld.shared.u64 	%rd394, [_ZZN3cub18CUB_300001_SM_10006detail6reduce18DeviceReduceKernelINS2_10policy_hubIljN4cuda3std3__44plusIlEEE10Policy1000EN6thrust24THRUST_300001_SM_1000_NS18transform_iteratorINSD_6detail14equal_to_valueIiEENSD_10device_ptrIiEEllEEjS9_lNS7_10__identityEEEvT0_PT3_T1_NS0_13GridEvenShareISP_EET2_T4_E12temp_storage+104];
	selp.b64 	%rd395, %rd394, 0, %p125;
	add.s64 	%rd396, %rd393, %rd395;
	setp.gt.u32 	%p126, %r7, 384;
	ld.shared.u64 	%rd397, [_ZZN3cub18CUB_300001_SM_10006detail6reduce18DeviceReduceKernelINS2_10policy_hubIljN4cuda3std3__44plusIlEEE10Policy1000EN6thrust24THRUST_300001_SM_1000_NS18transform_iteratorINSD_6detail14equal_to_valueIiEENSD_10device_ptrIiEEllEEjS9_lNS7_10__identityEEEvT0_PT3_T1_NS0_13GridEvenShareISP_EET2_T4_E12temp_storage+112];
	selp.b64 	%rd398, %rd397, 0, %p126;
	add.s64 	%rd399, %rd396, %rd398;
	setp.gt.u32 	%p127, %r7, 416;
	ld.shared.u64 	%rd400, [_ZZN3cub18CUB_300001_SM_10006detail6reduce18DeviceReduceKernelINS2_10policy_hubIljN4cuda3std3__44plusIlEEE10Policy1000EN6thrust24THRUST_300001_SM_1000_NS18transform_iteratorINSD_6detail14equal_to_valueIiEENSD_10device_ptrIiEEllEEjS9_lNS7_10__identityEEEvT0_PT3_T1_NS0_13GridEvenShareISP_EET2_T4_E12temp_storage+120];
	selp.b64 	%rd401, %rd400, 0, %p127;
	add.s64 	%rd402, %rd399, %rd401;
	setp.gt.u32 	%p128, %r7, 448;
	ld.shared.u64 	%rd403, [_ZZN3cub18CUB_300001_SM_10006detail6reduce18DeviceReduceKernelINS2_10policy_hubIljN4cuda3std3__44plusIlEEE10Policy1000EN6thrust24THRUST_300001_SM_1000_NS18transform_iteratorINSD_6detail14equal_to_valueIiEENSD_10device_ptrIiEEllEEjS9_lNS7_10__identityEEEvT0_PT3_T1_NS0_13GridEvenShareISP_EET2_T4_E12temp_storage+128];
	selp.b64 	%rd404, %rd403, 0, %p128;
	add.s64 	%rd405, %rd402, %rd404;
	setp.gt.u32 	%p129, %r7, 480;
	ld.shared.u64 	%rd406, [_ZZN3cub18CUB_300001_SM_10006detail6reduce18DeviceReduceKernelINS2_10policy_hubIljN4cuda3std3__44plusIlEEE10Policy1000EN6thrust24THRUST_300001_SM_1000_NS18transform_iteratorINSD_6detail14equal_to_valueIiEENSD_10device_ptrIiEEllEEjS9_lNS7_10__identityEEEvT0_PT3_T1_NS0_13GridEvenShareISP_EET2_T4_E12temp_storage+136];
	selp.b64 	%rd407, %rd406, 0, %p129;
	add.s64 	%rd475, %rd405, %rd407;
	bra.uni 	$L__BB4_48;
$L__BB4_26:
	mov.u32 	%r36, %tid.x;
	add.s32 	%r73, %r415, %r36;
	mul.wide.u32 	%rd42, %r73, 4;
	add.s64 	%rd43, %rd1, %rd42;
	ld.global.u32 	%r74, [%rd43];
	setp.eq.s32 	%p2, %r74, %r3;
	selp.u64 	%rd44, 1, 0, %p2;
	ld.global.u32 	%r75, [%rd43+2048];
	setp.eq.s32 	%p3, %r75, %r3;
	selp.u64 	%rd45, 1, 0, %p3;
	ld.global.u32 	%r76, [%rd43+4096];
	setp.eq.s32 	%p4, %r76, %r3;
	selp.u64 	%rd46, 1, 0, %p4;
	ld.global.u32 	%r77, [%rd43+6144];
	setp.eq.s32 	%p5, %r77, %r3;
	selp.u64 	%rd47, 1, 0, %p5;
	ld.global.u32 	%r78, [%rd43+8192];
	setp.eq.s32 	%p6, %r78, %r3;
	selp.u64 	%rd48, 1, 0, %p6;
	ld.global.u32 	%r79, [%rd43+10240];
	setp.eq.s32 	%p7, %r79, %r3;
	selp.u64 	%rd49, 1, 0, %p7;
	ld.global.u32 	%r80, [%rd43+12288];
	setp.eq.s32 	%p8, %r80, %r3;
	selp.u64 	%rd50, 1, 0, %p8;
	add.s64 	%rd51, %rd45, %rd44;
	add.s64 	%rd52, %rd51, %rd46;
	add.s64 	%rd53, %rd52, %rd47;
	add.s64 	%rd54, %rd53, %rd48;
	add.s64 	%rd55, %rd54, %rd49;
	add.s64 	%rd474, %rd55, %rd50;
	setp.lt.u32 	%p9, %r7, %r5;
	@%p9 bra 	$L__BB4_44;
	add.s32 	%r37, %r5, %r415;
	not.b32 	%r82, %r36;
	add.s32 	%r83, %r82, %r1;
	sub.s32 	%r84, %r83, %r5;
	sub.s32 	%r412, %r84, %r415;
	add.s32 	%r85, %r37, %r36;
	add.s32 	%r411, %r85, 4096;
	mov.b32 	%r414, 0;
	cvt.u64.u32 	%rd57, %r36;
	mov.u32 	%r413, %r37;
$L__BB4_28:
	add.s32 	%r415, %r415, %r5;
	add.s32 	%r86, %r1, -3584;
	setp.gt.u32 	%p10, %r415, %r86;
	@%p10 bra 	$L__BB4_30;
	cvt.u64.u32 	%rd56, %r415;
	add.s64 	%rd58, %rd57, %rd56;
	shl.b64 	%rd59, %rd58, 2;
	add.s64 	%rd60, %rd1, %rd59;
	ld.global.u32 	%r87, [%rd60];
	setp.eq.s32 	%p11, %r87, %r3;
	selp.u64 	%rd61, 1, 0, %p11;
	ld.global.u32 	%r88, [%rd60+2048];
	setp.eq.s32 	%p12, %r88, %r3;
	selp.u64 	%rd62, 1, 0, %p12;
	ld.global.u32 	%r89, [%rd60+4096];
	setp.eq.s32 	%p13, %r89, %r3;
	selp.u64 	%rd63, 1, 0, %p13;
	ld.global.u32 	%r90, [%rd60+6144];
	setp.eq.s32 	%p14, %r90, %r3;
	selp.u64 	%rd64, 1, 0, %p14;
	ld.global.u32 	%r91, [%rd60+8192];
	setp.eq.s32 	%p15, %r91, %r3;
	selp.u64 	%rd65, 1, 0, %p15;
	ld.global.u32 	%r92, [%rd60+10240];
	setp.eq.s32 	%p16, %r92, %r3;
	selp.u64 	%rd66, 1, 0, %p16;
	ld.global.u32 	%r93, [%rd60+12288];
	setp.eq.s32 	%p17, %r93, %r3;
	selp.u64 	%rd67, 1, 0, %p17;
	add.s64 	%rd68, %rd474, %rd61;
	add.s64 	%rd69, %rd68, %rd62;
	add.s64 	%rd70, %rd69, %rd63;
	add.s64 	%rd71, %rd70, %rd64;
	add.s64 	%rd72, %rd71, %rd65;
	add.s64 	%rd73, %rd72, %rd66;
	add.s64 	%rd474, %rd73, %rd67;
	sub.s32 	%r94, %r1, %r415;
	setp.lt.u32 	%p18, %r94, %r5;
	add.s32 	%r414, %r414, 1;
	add.s32 	%r413, %r413, %r5;
	sub.s32 	%r412, %r412, %r5;
	add.s32 	%r411, %r411, %r5;
	@%p18 bra 	$L__BB4_44;
	bra.uni 	$L__BB4_28;
$L__BB4_30:
	setp.le.u32 	%p19, %r1, %r415;
	sub.s32 	%r95, %r1, %r415;
	setp.ge.s32 	%p20, %r36, %r95;
	or.pred  	%p21, %p19, %p20;
	@%p21 bra 	$L__BB4_44;
	not.b32 	%r97, %r36;
	add.s32 	%r98, %r1, %r97;
	sub.s32 	%r99, %r98, %r37;
	mul.lo.s32 	%r100, %r2, %r414;
	mad.lo.s32 	%r101, %r100, -3584, %r99;
	shr.u32 	%r102, %r101, 9;
	add.s32 	%r50, %r102, 1;
	and.b32  	%r51, %r50, 15;
	setp.lt.u32 	%p22, %r101, 7680;
	mov.u32 	%r420, %r36;
	@%p22 bra 	$L__BB4_35;
	or.b32  	%r418, %r36, 4096;
	shr.u32 	%r103, %r412, 9;
	add.s32 	%r104, %r103, 1;
	and.b32  	%r105, %r104, 16777200;
	neg.s32 	%r416, %r105;
$L__BB4_33:
	.pragma "nounroll";
	add.s32 	%r106, %r411, -4096;
	mul.wide.u32 	%rd75, %r106, 4;
	add.s64 	%rd76, %rd1, %rd75;
	ld.global.u32 	%r107, [%rd76];
	setp.eq.s32 	%p23, %r107, %r3;
	selp.u64 	%rd77, 1, 0, %p23;
	add.s64 	%rd78, %rd474, %rd77;
	add.s32 	%r108, %r411, -3584;
	mul.wide.u32 	%rd79, %r108, 4;
	add.s64 	%rd80, %rd1, %rd79;
	ld.global.u32 	%r109, [%rd80];
	setp.eq.s32 	%p24, %r109, %r3;
	selp.u64 	%rd81, 1, 0, %p24;
	add.s64 	%rd82, %rd78, %rd81;
	add.s32 	%r110, %r411, -3072;
	mul.wide.u32 	%rd83, %r110, 4;
	add.s64 	%rd84, %rd1, %rd83;
	ld.global.u32 	%r111, [%rd84];
	setp.eq.s32 	%p25, %r111, %r3;
	selp.u64 	%rd85, 1, 0, %p25;
	add.s64 	%rd86, %rd82, %rd85;
	add.s32 	%r112, %r411, -2560;
	mul.wide.u32 	%rd87, %r112, 4;
	add.s64 	%rd88, %rd1, %rd87;
	ld.global.u32 	%r113, [%rd88];
	setp.eq.s32 	%p26, %r113, %r3;
	selp.u64 	%rd89, 1, 0, %p26;
	add.s64 	%rd90, %rd86, %rd89;
	add.s32 	%r114, %r411, -2048;
	mul.wide.u32 	%rd91, %r114, 4;
	add.s64 	%rd92, %rd1, %rd91;
	ld.global.u32 	%r115, [%rd92];
	setp.eq.s32 	%p27, %r115, %r3;
	selp.u64 	%rd93, 1, 0, %p27;
	add.s64 	%rd94, %rd90, %rd93;
	add.s32 	%r116, %r411, -1536;
	mul.wide.u32 	%rd95, %r116, 4;
	add.s64 	%rd96, %rd1, %rd95;
	ld.global.u32 	%r117, [%rd96];
	setp.eq.s32 	%p28, %r117, %r3;
	selp.u64 	%rd97, 1, 0, %p28;
	add.s64 	%rd98, %rd94, %rd97;
	add.s32 	%r118, %r411, -1024;
	mul.wide.u32 	%rd99, %r118, 4;
	add.s64 	%rd100, %rd1, %rd99;
	ld.global.u32 	%r119, [%rd100];
	setp.eq.s32 	%p29, %r119, %r3;
	selp.u64 	%rd101, 1, 0, %p29;
	add.s64 	%rd102, %rd98, %rd101;
	add.s32 	%r120, %r411, 3584;
	add.s32 	%r121, %r411, -512;
	mul.wide.u32 	%rd103, %r121, 4;
	add.s64 	%rd104, %rd1, %rd103;
	ld.global.u32 	%r122, [%rd104];
	setp.eq.s32 	%p30, %r122, %r3;
	selp.u64 	%rd105, 1, 0, %p30;
	add.s64 	%rd106, %rd102, %rd105;
	mul.wide.u32 	%rd107, %r411, 4;
	add.s64 	%rd108, %rd1, %rd107;
	ld.global.u32 	%r123, [%rd108];
	setp.eq.s32 	%p31, %r123, %r3;
	selp.u64 	%rd109, 1, 0, %p31;
	add.s64 	%rd110, %rd106, %rd109;
	add.s32 	%r124, %r411, 512;
	mul.wide.u32 	%rd111, %r124, 4;
	add.s64 	%rd112, %rd1, %rd111;
	ld.global.u32 	%r125, [%rd112];
	setp.eq.s32 	%p32, %r125, %r3;
	selp.u64 	%rd113, 1, 0, %p32;
	add.s64 	%rd114, %rd110, %rd113;
	add.s32 	%r126, %r411, 1024;
	mul.wide.u32 	%rd115, %r126, 4;
	add.s64 	%rd116, %rd1, %rd115;
	ld.global.u32 	%r127, [%rd116];
	setp.eq.s32 	%p33, %r127, %r3;
	selp.u64 	%rd117, 1, 0, %p33;
	add.s64 	%rd118, %rd114, %rd117;
	add.s32 	%r128, %r411, 1536;
	mul.wide.u32 	%rd119, %r128, 4;
	add.s64 	%rd120, %rd1, %rd119;
	ld.global.u32 	%r129, [%rd120];
	setp.eq.s32 	%p34, %r129, %r3;
	selp.u64 	%rd121, 1, 0, %p34;
	add.s64 	%rd122, %rd118, %rd121;
	add.s32 	%r130, %r411, 2048;
	mul.wide.u32 	%rd123, %r130, 4;
	add.s64 	%rd124, %rd1, %rd123;
	ld.global.u32 	%r131, [%rd124];
	setp.eq.s32 	%p35, %r131, %r3;
	selp.u64 	%rd125, 1, 0, %p35;
	add.s64 	%rd126, %rd122, %rd125;
	add.s32 	%r132, %r411, 2560;
	mul.wide.u32 	%rd127, %r132, 4;
	add.s64 	%rd128, %rd1, %rd127;
	ld.global.u32 	%r133, [%rd128];
	setp.eq.s32 	%p36, %r133, %r3;
	selp.u64 	%rd129, 1, 0, %p36;
	add.s64 	%rd130, %rd126, %rd129;
	add.s32 	%r134, %r411, 3072;
	mul.wide.u32 	%rd131, %r134, 4;
	add.s64 	%rd132, %rd1, %rd131;
	ld.global.u32 	%r135, [%rd132];
	setp.eq.s32 	%p37, %r135, %r3;
	selp.u64 	%rd133, 1, 0, %p37;
	add.s64 	%rd134, %rd130, %rd133;
	mul.wide.u32 	%rd135, %r120, 4;
	add.s64 	%rd136, %rd1, %rd135;
	ld.global.u32 	%r136, [%rd136];
	setp.eq.s32 	%p38, %r136, %r3;
	selp.u64 	%rd137, 1, 0, %p38;
	add.s64 	%rd474, %rd134, %rd137;
	add.s32 	%r418, %r418, 8192;
	add.s32 	%r411, %r411, 8192;
	add.s32 	%r416, %r416, 16;
	setp.ne.s32 	%p39, %r416, 0;
	@%p39 bra 	$L__BB4_33;
	add.s32 	%r420, %r418, -4096;
$L__BB4_35:
	setp.eq.s32 	%p40, %r51, 0;
	@%p40 bra 	$L__BB4_44;
	and.b32  	%r62, %r50, 7;
	setp.lt.u32 	%p41, %r51, 8;
	@%p41 bra 	$L__BB4_38;
	add.s32 	%r137, %r420, %r415;
	mul.wide.u32 	%rd139, %r137, 4;
	add.s64 	%rd140, %rd1, %rd139;
	ld.global.u32 	%r138, [%rd140];
	setp.eq.s32 	%p42, %r138, %r3;
	selp.u64 	%rd141, 1, 0, %p42;
	add.s64 	%rd142, %rd474, %rd141;
	add.s32 	%r139, %r137, 512;
	mul.wide.u32 	%rd143, %r139, 4;
	add.s64 	%rd144, %rd1, %rd143;
	ld.global.u32 	%r140, [%rd144];
	setp.eq.s32 	%p43, %r140, %r3;
	selp.u64 	%rd145, 1, 0, %p43;
	add.s64 	%rd146, %rd142, %rd145;
	add.s32 	%r141, %r137, 1024;
	mul.wide.u32 	%rd147, %r141, 4;
	add.s64 	%rd148, %rd1, %rd147;
	ld.global.u32 	%r142, [%rd148];
	setp.eq.s32 	%p44, %r142, %r3;
	selp.u64 	%rd149, 1, 0, %p44;
	add.s64 	%rd150, %rd146, %rd149;
	add.s32 	%r143, %r137, 1536;
	mul.wide.u32 	%rd151, %r143, 4;
	add.s64 	%rd152, %rd1, %rd151;
	ld.global.u32 	%r144, [%rd152];
	setp.eq.s32 	%p45, %r144, %r3;
	selp.u64 	%rd153, 1, 0, %p45;
	add.s64 	%rd154, %rd150, %rd153;
	add.s32 	%r145, %r137, 2048;
	mul.wide.u32 	%rd155, %r145, 4;
	add.s64 	%rd156, %rd1, %rd155;
	ld.global.u32 	%r146, [%rd156];
	setp.eq.s32 	%p46, %r146, %r3;
	selp.u64 	%rd157, 1, 0, %p46;
	add.s64 	%rd158, %rd154, %rd157;
	add.s32 	%r147, %r137, 2560;
	mul.wide.u32 	%rd159, %r147, 4;
	add.s64 	%rd160, %rd1, %rd159;
	ld.global.u32 	%r148, [%rd160];
	setp.eq.s32 	%p47, %r148, %r3;
	selp.u64 	%rd161, 1, 0, %p47;
	add.s64 	%rd162, %rd158, %rd161;
	add.s32 	%r149, %r137, 3072;
	mul.wide.u32 	%rd163, %r149, 4;
	add.s64 	%rd164, %rd1, %rd163;
	ld.global.u32 	%r150, [%rd164];
	setp.eq.s32 	%p48, %r150, %r3;
	selp.u64 	%rd165, 1, 0, %p48;
	add.s64 	%rd166, %rd162, %rd165;
	add.s32 	%r151, %r137, 3584;
	mul.wide.u32 	%rd167, %r151, 4;
	add.s64 	%rd168, %rd1, %rd167;
	ld.global.u32 	%r152, [%rd168];
	setp.eq.s32 	%p49, %r152, %r3;
	selp.u64 	%rd169, 1, 0, %p49;
	add.s64 	%rd474, %rd166, %rd169;
	add.s32 	%r420, %r420, 4096;
$L__BB4_38:
	setp.eq.s32 	%p50, %r62, 0;
	@%p50 bra 	$L__BB4_44;
	setp.lt.u32 	%p51, %r62, 4;
	@%p51 bra 	$L__BB4_41;
	add.s32 	%r153, %r420, %r415;
	mul.wide.u32 	%rd171, %r153, 4;
	add.s64 	%rd172, %rd1, %rd171;
	ld.global.u32 	%r154, [%rd172];
	setp.eq.s32 	%p52, %r154, %r3;
	selp.u64 	%rd173, 1, 0, %p52;
	add.s64 	%rd174, %rd474, %rd173;
	add.s32 	%r155, %r153, 512;
	mul.wide.u32 	%rd175, %r155, 4;
	add.s64 	%rd176, %rd1, %rd175;
	ld.global.u32 	%r156, [%rd176];
	setp.eq.s32 	%p53, %r156, %r3;
	selp.u64 	%rd177, 1, 0, %p53;
	add.s64 	%rd178, %rd174, %rd177;
	add.s32 	%r157, %r153, 1024;
	mul.wide.u32 	%rd179, %r157, 4;
	add.s64 	%rd180, %rd1, %rd179;
	ld.global.u32 	%r158, [%rd180];
	setp.eq.s32 	%p54, %r158, %r3;
	selp.u64 	%rd181, 1, 0, %p54;
	add.s64 	%rd182, %rd178, %rd181;
	add.s32 	%r159, %r153, 1536;
	mul.wide.u32 	%rd183, %r159, 4;
	add.s64 	%rd184, %rd1, %rd183;
	ld.global.u32 	%r160, [%rd184];
	setp.eq.s32 	%p55, %r160, %r3;
	selp.u64 	%rd185, 1, 0, %p55;
	add.s64 	%rd474, %rd182, %rd185;
	add.s32 	%r420, %r420, 2048;
$L__BB4_41:
	and.b32  	%r161, %r50, 3;
	setp.eq.s32 	%p56, %r161, 0;
	@%p56 bra 	$L__BB4_44;
	add.s32 	%r423, %r420, %r413;
	cvt.u16.u32 	%rs1, %r412;
	shr.u16 	%rs2, %rs1, 9;
	add.s16 	%rs3, %rs2, 1;
	cvt.u32.u16 	%r162, %rs3;
	and.b32  	%r163, %r162, 3;
	neg.s32 	%r422, %r163;
$L__BB4_43:
	.pragma "nounroll";
	mul.wide.u32 	%rd186, %r423, 4;
	add.s64 	%rd187, %rd1, %rd186;
	ld.global.u32 	%r164, [%rd187];
	setp.eq.s32 	%p57, %r164, %r3;
	selp.u64 	%rd188, 1, 0, %p57;
	add.s64 	%rd474, %rd474, %rd188;
	add.s32 	%r423, %r423, 512;
	add.s32 	%r422, %r422, 1;
	setp.ne.s32 	%p58, %r422, 0;
	@%p58 bra 	$L__BB4_43;
$L__BB4_44:
	// begin inline asm
	mov.u32 %r165, %laneid;
	// end inline asm
	mov.b64 	{%r167, %r172}, %rd474;
	mov.b32 	%r173, 1;
	mov.b32 	%r214, 31;
	mov.b32 	%r215, -1;
	// begin inline asm
	shfl.sync.down.b32 %r166, %r167, %r173, %r214, %r215;
	// end inline asm
	// begin inline asm
	shfl.sync.down.b32 %r171, %r172, %r173, %r214, %r215;
	// end inline asm
	mov.b64 	%rd189, {%r166, %r171};
	setp.gt.s32 	%p59, %r165, 30;
	selp.b64 	%rd190, 0, %rd189, %p59;
	add.s64 	%rd191, %rd190, %rd474;
	mov.b64 	{%r177, %r182}, %rd191;
	mov.b32 	%r183, 2;
	// begin inline asm
	shfl.sync.down.b32 %r176, %r177, %r183, %r214, %r215;
	// end inline asm
	// begin inline asm
	shfl.sync.down.b32 %r181, %r182, %r183, %r214, %r215;
	// end inline asm
	mov.b64 	%rd192, {%r176, %r181};
	setp.gt.s32 	%p60, %r165, 29;
	selp.b64 	%rd193, 0, %rd192, %p60;
	add.s64 	%rd194, %rd193, %rd191;
	mov.b64 	{%r187, %r192}, %rd194;
	mov.b32 	%r193, 4;
	// begin inline asm
	shfl.sync.down.b32 %r186, %r187, %r193, %r214, %r215;
	// end inline asm
	// begin inline asm
	shfl.sync.down.b32 %r191, %r192, %r193, %r214, %r215;
	// end inline asm
	mov.b64 	%rd195, {%r186, %r191};
	setp.gt.s32 	%p61, %r165, 27;
	selp.b64 	%rd196, 0, %rd195, %p61;
	add.s64 	%rd197, %rd196, %rd194;
	mov.b64 	{%r197, %r202}, %rd197;
	mov.b32 	%r203, 8;
	// begin inline asm
	shfl.sync.down.b32 %r196, %r197, %r203, %r214, %r215;
	// end inline asm
	// begin inline asm
	shfl.sync.down.b32 %r201, %r202, %r203, %r214, %r215;
	// end inline asm
	mov.b64 	%rd198, {%r196, %r201};
	setp.gt.s32 	%p62, %r165, 23;
	selp.b64 	%rd199, 0, %rd198, %p62;
	add.s64 	%rd200, %rd199, %rd197;
	mov.b64 	{%r207, %r212}, %rd200;
	mov.b32 	%r213, 16;
	// begin inline asm
	shfl.sync.down.b32 %r206, %r207, %r213, %r214, %r215;
	// end inline asm
	// begin inline asm
	shfl.sync.down.b32 %r211, %r212, %r213, %r214, %r215;
	// end inline asm
	mov.b64 	%rd201, {%r206, %r211};
	setp.gt.s32 	%p63, %r165, 15;
	selp.b64 	%rd202, 0, %rd201, %p63;
	add.s64 	%rd475, %rd202, %rd200;
	setp.ne.s32 	%p64, %r165, 0;
	@%p64 bra 	$L__BB4_46;
	shr.u32 	%r216, %r36, 2;
	and.b32  	%r217, %r216, 248;
	mov.u32 	%r218, _ZZN3cub18CUB_300001_SM_10006detail6reduce18DeviceReduceKernelINS2_10policy_hubIljN4cuda3std3__44plusIlEEE10Policy1000EN6thrust24THRUST_300001_SM_1000_NS18transform_iteratorINSD_6detail14equal_to_valueIiEENSD_10device_ptrIiEEllEEjS9_lNS7_10__identityEEEvT0_PT3_T1_NS0_13GridEvenShareISP_EET2_T4_E12temp_storage;
	add.s32 	%r219, %r218, %r217;
	st.shared.u64 	[%r219+16], %rd475;
$L__BB4_46:
	bar.sync 	0;
	setp.ne.s32 	%p65, %r36, 0;
	@%p65 bra 	$L__BB4_48;
	ld.shared.u64 	%rd203, [_ZZN3cub18CUB_300001_SM_10006detail6reduce18DeviceReduceKernelINS2_10policy_hubIljN4cuda3std3__44plusIlEEE10Policy1000EN6thrust24THRUST_300001_SM_1000_NS18transform_iteratorINSD_6detail14equal_to_valueIiEENSD_10device_ptrIiEEllEEjS9_lNS7_10__identityEEEvT0_PT3_T1_NS0_13GridEvenShareISP_EET2_T4_E12temp_storage+24];
	add.s64 	%rd204, %rd203, %rd475;
	ld.shared.u64 	%rd205, [_ZZN3cub18CUB_300001_SM_10006detail6reduce18DeviceReduceKernelINS2_10policy_hubIljN4cuda3std3__44plusIlEEE10Policy1000EN6thrust24THRUST_300001_SM_1000_NS18transform_iteratorINSD_6detail14equal_to_valueIiEENSD_10device_ptrIiEEllEEjS9_lNS7_10__identityEEEvT0_PT3_T1_NS0_13GridEvenShareISP_EET2_T4_E12temp_storage+32];
	add.s64 	%rd206, %rd204, %rd205;
	ld.shared.u64 	%rd207, [_ZZN3cub18CUB_300001_SM_10006detail6reduce18DeviceReduceKernelINS2_10policy_hubIljN4cuda3std3__44plusIlEEE10Policy1000EN6thrust24THRUST_300001_SM_1000_NS18transform_iteratorINSD_6detail14equal_to_valueIiEENSD_10device_ptrIiEEllEEjS9_lNS7_10__identityEEEvT0_PT3_T1_NS0_13GridEvenShareISP_EET2_T4_E12temp_storage+40];
	add.s64 	%rd208, %rd206, %rd207;
	ld.shared.u64 	%rd209, [_ZZN3cub18CUB_300001_SM_10006detail6reduce18DeviceReduceKernelINS2_10policy_hubIljN4cuda3std3__44plusIlEEE10Policy1000EN6thrust24THRUST_300001_SM_1000_NS18transform_iteratorINSD_6detail14equal_to_valueIiEENSD_10device_ptrIiEEllEEjS9_lNS7_10__identityEEEvT0_PT3_T1_NS0_13GridEvenShareISP_EET2_T4_E12temp_storage+48];
	add.s64 	%rd210, %rd208, %rd209;
	ld.shared.u64 	%rd211, [_ZZN3cub18CUB_300001_SM_10006detail6reduce18DeviceReduceKernelINS2_10policy_hubIljN4cuda3std3__44plusIlEEE10Policy1000EN6thrust24THRUST_300001_SM_1000_NS18transform_iteratorINSD_6detail14equal_to_valueIiEENSD_10device_ptrIiEEllEEjS9_lNS7_10__identityEEEvT0_PT3_T1_NS0_13GridEvenShareISP_EET2_T4_E12temp_storage+56];
	add.s64 	%rd212, %rd210, %rd211;
	ld.shared.u64 	%rd213, [_ZZN3cub18CUB_300001_SM_10006detail6reduce18DeviceReduceKernelINS2_10policy_hubIljN4cuda3std3__44plusIlEEE10Policy1000EN6thrust24THRUST_300001_SM_1000_NS18transform_iteratorINSD_6detail14equal_to_valueIiEENSD_10device_ptrIiEEllEEjS9_lNS7_10__identityEEEvT0_PT3_T1_NS0_13GridEvenShareISP_EET2_T4_E12temp_storage+64];
	add.s64 	%rd214, %rd212, %rd213;
	ld.shared.u64 	%rd215, [_ZZN3cub18CUB_300001_SM_10006detail6reduce18DeviceReduceKernelINS2_10policy_hubIljN4cuda3std3__44plusIlEEE10Policy1000EN6thrust24THRUST_300001_SM_1000_NS18transform_iteratorINSD_6detail14equal_to_valueIiEENSD_10device_ptrIiEEllEEjS9_lNS7_10__identityEEEvT0_PT3_T1_NS0_13GridEvenShareISP_EET2_T4_E12temp_storage+72];
	add.s64 	%rd216, %rd214, %rd215;
	ld.shared.u64 	%rd217, [_ZZN3cub18CUB_300001_SM_10006detail6reduce18DeviceReduceKernelINS2_10policy_hubIljN4cuda3std3__44plusIlEEE10Policy1000EN6thrust24THRUST_300001_SM_1000_NS18transform_iteratorINSD_6detail14equal_to_valueIiEENSD_10device_ptrIiEEllEEjS9_lNS7_10__identityEEEvT0_PT3_T1_NS0_13GridEvenShareISP_EET2_T4_E12temp_storage+80];
	add.s64 	%rd218, %rd216, %rd217;
	ld.shared.u64 	%rd219, [_ZZN3cub18CUB_300001_SM_10006detail6reduce18DeviceReduceKernelINS2_10policy_hubIljN4cuda3std3__44plusIlEEE10Policy1000EN6thrust24THRUST_300001_SM_1000_NS18transform_iteratorINSD_6detail14equal_to_valueIiEENSD_10device_ptrIiEEllEEjS9_lNS7_10__identityEEEvT0_PT3_T1_NS0_13GridEvenShareISP_EET2_T4_E12temp_storage+88];
	add.s64 	%rd220, %rd218, %rd219;
	ld.shared.u64 	%rd221, [_ZZN3cub18CUB_300001_SM_10006detail6reduce18DeviceReduceKernelINS2_10policy_hubIljN4cuda3std3__44plusIlEEE10Policy1000EN6thrust24THRUST_300001_SM_1000_NS18transform_iteratorINSD_6detail14equal_to_valueIiEENSD_10device_ptrIiEEllEEjS9_lNS7_10__identityEEEvT0_PT3_T1_NS0_13GridEvenShareISP_EET2_T4_E12temp_storage+96];
	add.s64 	%rd222, %rd220, %rd221;
	ld.shared.u64 	%rd223, [_ZZN3cub18CUB_300001_SM_10006detail6reduce18DeviceReduceKernelINS2_10policy_hubIljN4cuda3std3__44plusIlEEE10Policy1000EN6thrust24THRUST_300001_SM_1000_NS18transform_iteratorINSD_6detail14equal_to_valueIiEENSD_10device_ptrIiEEllEEjS9_lNS7_10__identityEEEvT0_PT3_T1_NS0_13GridEvenShareISP_EET2_T4_E12temp_storage+104];
	add.s64 	%rd224, %rd222, %rd223;
	ld.shared.u64 	%rd225, [_ZZN3cub18CUB_300001_SM_10006detail6reduce18DeviceReduceKernelINS2_10policy_hubIljN4cuda3std3__44plusIlEEE10Policy1000EN6thrust24THRUST_300001_SM_1000_NS18transform_iteratorINSD_6detail14equal_to_valueIiEENSD_10device_ptrIiEEllEEjS9_lNS7_10__identityEEEvT0_PT3_T1_NS0_13GridEvenShareISP_EET2_T4_E12temp_storage+112];
	add.s64 	%rd226, %rd224, %rd225;
	ld.shared.u64 	%rd227, [_ZZN3cub18CUB_300001_SM_10006detail6reduce18DeviceReduceKernelINS2_10policy_hubIljN4cuda3std3__44plusIlEEE10Policy1000EN6thrust24THRUST_300001_SM_1000_NS18transform_iteratorINSD_6detail14equal_to_valueIiEENSD_10device_ptrIiEEllEEjS9_lNS7_10__identityEEEvT0_PT3_T1_NS0_13GridEvenShareISP_EET2_T4_E12temp_storage+120];
	add.s64 	%rd228, %rd226, %rd227;
	ld.shared.u64 	%rd229, [_ZZN3cub18CUB_300001_SM_10006detail6reduce18DeviceReduceKernelINS2_10policy_hubIljN4cuda3std3__44plusIlEEE10Policy1000EN6thrust24THRUST_300001_SM_1000_NS18transform_iteratorINSD_6detail14equal_to_valueIiEENSD_10device_ptrIiEEllEEjS9_lNS7_10__identityEEEvT0_PT3_T1_NS0_13GridEvenShareISP_EET2_T4_E12temp_storage+128];
	add.s64 	%rd230, %rd228, %rd229;
	ld.shared.u64 	%rd231, [_ZZN3cub18CUB_300001_SM_10006detail6reduce18DeviceReduceKernelINS2_10policy_hubIljN4cuda3std3__44plusIlEEE10Policy1000EN6thrust24THRUST_300001_SM_1000_NS18transform_iteratorINSD_6detail14equal_to_valueIiEENSD_10device_ptrIiEEllEEjS9_lNS7_10__identityEEEvT0_PT3_T1_NS0_13GridEvenShareISP_EET2_T4_E12temp_storage+136];
	add.s64 	%rd475, %rd230, %rd231;
$L__BB4_48:
	mov.u32 	%r401, %tid.x;
	setp.ne.s32 	%p137, %r401, 0;
	@%p137 bra 	$L__BB4_50;
	ld.param.u64 	%rd454, [_ZN3cub18CUB_300001_SM_10006detail6reduce18DeviceReduceKernelINS2_10policy_hubIljN4cuda3std3__44plusIlEEE10Policy1000EN6thrust24THRUST_300001_SM_1000_NS18transform_iteratorINSD_6detail14equal_to_valueIiEENSD_10device_ptrIiEEllEEjS9_lNS7_10__identityEEEvT0_PT3_T1_NS0_13GridEvenShareISP_EET2_T4__param_1];
	cvta.to.global.u64 	%rd451, %rd454;
	mul.wide.u32 	%rd452, %r4, 8;
	add.s64 	%rd453, %rd451, %rd452;
	st.global.u64 	[%rd453], %rd475;
$L__BB4_50:
	ret;

}
	// .globl	_ZN3cub18CUB_300001_SM_10006detail6reduce28DeviceReduceSingleTileKernelINS2_10policy_hubIljN4cuda3std3__44plusIlEEE10Policy1000EPlSC_iS9_llNS7_10__identityEEEvT0_T1_T2_T3_T4_T6_
.visible .entry _ZN3cub18CUB_300001_SM_10006detail6reduce28DeviceReduceSingleTileKernelINS2_10policy_hubIljN4cuda3std3__44plusIlEEE10Policy1000EPlSC_iS9_llNS7_10__identityEEEvT0_T1_T2_T3_T4_T6_(
	.param .u64 .ptr .align 1 _ZN3cub18CUB_300001_SM_10006detail6reduce28DeviceReduceSingleTileKernelINS2_10policy_hubIljN4cuda3std3__44plusIlEEE10Policy1000EPlSC_iS9_llNS7_10__identityEEEvT0_T1_T2_T3_T4_T6__param_0,
	.param .u64 .ptr .align 1 _ZN3cub18CUB_300001_SM_10006detail6reduce28DeviceReduceSingleTileKernelINS2_10policy_hubIljN4cuda3std3__44plusIlEEE10Policy1000EPlSC_iS9_llNS7_10__identityEEEvT0_T1_T2_T3_T4_T6__param_1,
	.param .u32 _ZN3cub18CUB_300001_SM_10006detail6reduce28DeviceReduceSingleTileKernelINS2_10policy_hubIljN4cuda3std3__44plusIlEEE10Policy1000EPlSC_iS9_llNS7_10__identityEEEvT0_T1_T2_T3_T4_T6__param_2,
	.param .align 1 .b8 _ZN3cub18CUB_300001_SM_10006detail6reduce28DeviceReduceSingleTileKernelINS2_10policy_hubIljN4cuda3std3__44plusIlEEE10Policy1000EPlSC_iS9_llNS7_10__identityEEEvT0_T1_T2_T3_T4_T6__param_3[1],
	.param .u64 _ZN3cub18CUB_300001_SM_10006detail6reduce28DeviceReduceSingleTileKernelINS2_10policy_hubIljN4cuda3std3__44plusIlEEE10Policy1000EPlSC_iS9_llNS7_10__identityEEEvT0_T1_T2_T3_T4_T6__param_4,
	.param .align 1 .b8 _ZN3cub18CUB_300001_SM_10006detail6reduce28DeviceReduceSingleTileKernelINS2_10policy_hubIljN4cuda3std3__44plusIlEEE10Policy1000EPlSC_iS9_llNS7_10__identityEEEvT0_T1_T2_T3_T4_T6__param_5[1]
)
.maxntid 512
.minnctapersm 1
{
	.reg .pred 	%p<58>;
	.reg .b32 	%r<238>;
	.reg .b64 	%rd<281>;
	// demoted variable
	.shared .align 8 .b8 _ZZN3cub18CUB_300001_SM_10006detail6reduce28DeviceReduceSingleTileKernelINS2_10policy_hubIljN4cuda3std3__44plusIlEEE10Policy1000EPlSC_iS9_llNS7_10__identityEEEvT0_T1_T2_T3_T4_T6_E12temp_storage[152];
	ld.param.u64 	%rd35, [_ZN3cub18CUB_300001_SM_10006detail6reduce28DeviceReduceSingleTileKernelINS2_10policy_hubIljN4cuda3std3__44plusIlEEE10Policy1000EPlSC_iS9_llNS7_10__identityEEEvT0_T1_T2_T3_T4_T6__param_0];
	ld.param.u64 	%rd37, [_ZN3cub18CUB_300001_SM_10006detail6reduce28DeviceReduceSingleTileKernelINS2_10policy_hubIljN4cuda3std3__44plusIlEEE10Policy1000EPlSC_iS9_llNS7_10__identityEEEvT0_T1_T2_T3_T4_T6__param_1];
	ld.param.u32 	%r34, [_ZN3cub18CUB_300001_SM_10006detail6reduce28DeviceReduceSingleTileKernelINS2_10policy_hubIljN4cuda3std3__44plusIlEEE10Policy1000EPlSC_iS9_llNS7_10__identityEEEvT0_T1_T2_T3_T4_T6__param_2];
	ld.param.u64 	%rd36, [_ZN3cub18CUB_300001_SM_10006detail6reduce28DeviceReduceSingleTileKernelINS2_10policy_hubIljN4cuda3std3__44plusIlEEE10Policy1000EPlSC_iS9_llNS7_10__identityEEEvT0_T1_T2_T3_T4_T6__param_4];
	cvta.to.global.u64 	%rd1, %rd37;
	setp.ne.s32 	%p1, %r34, 0;
	@%p1 bra 	$L__BB5_3;
	mov.u32 	%r224, %tid.x;
	setp.ne.s32 	%p57, %r224, 0;
	@%p57 bra 	$L__BB5_39;
	st.global.u64 	[%rd1], %rd36;
	bra.uni 	$L__BB5_39;
$L__BB5_3:
	setp.gt.s32 	%p2, %r34, 3583;
	@%p2 bra 	$L__BB5_21;
	mov.u32 	%r1, %tid.x;
	setp.ge.s32 	%p19, %r1, %r34;
	mov.b64 	%rd271, 0;
	mov.u32 	%r228, %r1;
	@%p19 bra 	$L__BB5_6;
	mul.wide.u32 	%rd146, %r1, 8;
	add.s64 	%rd145, %rd35, %rd146;
	// begin inline asm
	ld.global.nc.u64 %rd271, [%rd145];
	// end inline asm
	add.s32 	%r228, %r1, 512;
$L__BB5_6:
	setp.ge.s32 	%p20, %r228, %r34;
	@%p20 bra 	$L__BB5_12;
	not.b32 	%r100, %r228;
	add.s32 	%r4, %r34, %r100;
	and.b32  	%r101, %r4, 1536;
	setp.eq.s32 	%p21, %r101, 1536;
	@%p21 bra 	$L__BB5_10;
	mul.wide.u32 	%rd148, %r228, 8;
	add.s64 	%rd266, %rd35, %rd148;
	shr.u32 	%r102, %r4, 9;
	add.s32 	%r103, %r102, 1;
	and.b32  	%r104, %r103, 3;
	neg.s32 	%r226, %r104;
$L__BB5_9:
	.pragma "nounroll";
	// begin inline asm
	ld.global.nc.u64 %rd149, [%rd266];
	// end inline asm
	add.s64 	%rd271, %rd149, %rd271;
	add.s32 	%r228, %r228, 512;
	add.s64 	%rd266, %rd266, 4096;
	add.s32 	%r226, %r226, 1;
	setp.ne.s32 	%p22, %r226, 0;
	@%p22 bra 	$L__BB5_9;
$L__BB5_10:
	setp.lt.u32 	%p23, %r4, 1536;
	@%p23 bra 	$L__BB5_12;
$L__BB5_11:
	mul.wide.s32 	%rd159, %r228, 8;
	add.s64 	%rd152, %rd35, %rd159;
	// begin inline asm
	ld.global.nc.u64 %rd151, [%rd152];
	// end inline asm
	add.s64 	%rd160, %rd151, %rd271;
	add.s64 	%rd154, %rd152, 4096;
	// begin inline asm
	ld.global.nc.u64 %rd153, [%rd154];
	// end inline asm
	add.s64 	%rd161, %rd153, %rd160;
	add.s64 	%rd156, %rd152, 8192;
	// begin inline asm
	ld.global.nc.u64 %rd155, [%rd156];
	// end inline asm
	add.s64 	%rd162, %rd155, %rd161;
	add.s64 	%rd158, %rd152, 12288;
	// begin inline asm
	ld.global.nc.u64 %rd157, [%rd158];
	// end inline asm
	add.s64 	%rd271, %rd157, %rd162;
	add.s32 	%r228, %r228, 2048;
	setp.lt.s32 	%p24, %r228, %r34;
	@%p24 bra 	$L__BB5_11;
$L__BB5_12:
	setp.lt.s32 	%p25, %r34, 512;
	@%p25 bra 	$L__BB5_17;
	// begin inline asm
	mov.u32 %r168, %laneid;
	// end inline asm
	mov.b64 	{%r170, %r175}, %rd271;
	mov.b32 	%r176, 1;
	mov.b32 	%r217, 31;
	mov.b32 	%r218, -1;
	// begin inline asm
	shfl.sync.down.b32 %r169, %r170, %r176, %r217, %r218;
	// end inline asm
	// begin inline asm
	shfl.sync.down.b32 %r174, %r175, %r176, %r217, %r218;
	// end inline asm
	mov.b64 	%rd221, {%r169, %r174};
	setp.gt.s32 	%p49, %r168, 30;
	selp.b64 	%rd222, 0, %rd221, %p49;
	add.s64 	%rd223, %rd222, %rd271;
	mov.b64 	{%r180, %r185}, %rd223;
	mov.b32 	%r186, 2;
	// begin inline asm
	shfl.sync.down.b32 %r179, %r180, %r186, %r217, %r218;
	// end inline asm
	// begin inline asm
	shfl.sync.down.b32 %r184, %r185, %r186, %r217, %r218;
	// end inline asm
	mov.b64 	%rd224, {%r179, %r184};
	setp.gt.s32 	%p50, %r168, 29;
	selp.b64 	%rd225, 0, %rd224, %p50;
	add.s64 	%rd226, %rd225, %rd223;
	mov.b64 	{%r190, %r195}, %rd226;
	mov.b32 	%r196, 4;
	// begin inline asm
	shfl.sync.down.b32 %r189, %r190, %r196, %r217, %r218;
	// end inline asm
	// begin inline asm
	shfl.sync.down.b32 %r194, %r195, %r196, %r217, %r218;
	// end inline asm
	mov.b64 	%rd227, {%r189, %r194};
	setp.gt.s32 	%p51, %r168, 27;
	selp.b64 	%rd228, 0, %rd227, %p51;
	add.s64 	%rd229, %rd228, %rd226;
	mov.b64 	{%r200, %r205}, %rd229;
	mov.b32 	%r206, 8;
	// begin inline asm
	shfl.sync.down.b32 %r199, %r200, %r206, %r217, %r218;
	// end inline asm
	// begin inline asm
	shfl.sync.down.b32 %r204, %r205, %r206, %r217, %r218;
	// end inline asm
	mov.b64 	%rd230, {%r199, %r204};
	setp.gt.s32 	%p52, %r168, 23;
	selp.b64 	%rd231, 0, %rd230, %p52;
	add.s64 	%rd232, %rd231, %rd229;
	mov.b64 	{%r210, %r215}, %rd232;
	mov.b32 	%r216, 16;
	// begin inline asm
	shfl.sync.down.b32 %r209, %r210, %r216, %r217, %r218;
	// end inline asm
	// begin inline asm
	shfl.sync.down.b32 %r214, %r215, %r216, %r217, %r218;
	// end inline asm
	mov.b64 	%rd233, {%r209, %r214};
	setp.gt.s32 	%p53, %r168, 15;
	selp.b64 	%rd234, 0, %rd233, %p53;
	add.s64 	%rd280, %rd234, %rd232;
	setp.ne.s32 	%p54, %r168, 0;
	@%p54 bra 	$L__BB5_15;
	shr.u32 	%r219, %r1, 2;
	and.b32  	%r220, %r219, 248;
	mov.u32 	%r221, _ZZN3cub18CUB_300001_SM_10006detail6reduce28DeviceReduceSingleTileKernelINS2_10policy_hubIljN4cuda3std3__44plusIlEEE10Policy1000EPlSC_iS9_llNS7_10__identityEEEvT0_T1_T2_T3_T4_T6_E12temp_storage;
	add.s32 	%r222, %r221, %r220;
	st.shared.u64 	[%r222+16], %rd280;
$L__BB5_15:
	bar.sync 	0;
	setp.ne.s32 	%p55, %r1, 0;
	@%p55 bra 	$L__BB5_37;
	ld.shared.u64 	%rd235, [_ZZN3cub18CUB_300001_SM_10006detail6reduce28DeviceReduceSingleTileKernelINS2_10policy_hubIljN4cuda3std3__44plusIlEEE10Policy1000EPlSC_iS9_llNS7_10__identityEEEvT0_T1_T2_T3_T4_T6_E12temp_storage+24];
	add.s64 	%rd236, %rd235, %rd280;
	ld.shared.u64 	%rd237, [_ZZN3cub18CUB_300001_SM_10006detail6reduce28DeviceReduceSingleTileKernelINS2_10policy_hubIljN4cuda3std3__44plusIlEEE10Policy1000EPlSC_iS9_llNS7_10__identityEEEvT0_T1_T2_T3_T4_T6_E12temp_storage+32];
	add.s64 	%rd238, %rd236, %rd237;
	ld.shared.u64 	%rd239, [_ZZN3cub18CUB_300001_SM_10006detail6reduce28DeviceReduceSingleTileKernelINS2_10policy_hubIljN4cuda3std3__44plusIlEEE10Policy1000EPlSC_iS9_llNS7_10__identityEEEvT0_T1_T2_T3_T4_T6_E12temp_storage+40];
	add.s64 	%rd240, %rd238, %rd239;
	ld.shared.u64 	%rd241, [_ZZN3cub18CUB_300001_SM_10006detail6reduce28DeviceReduceSingleTileKernelINS2_10policy_hubIljN4cuda3std3__44plusIlEEE10Policy1000EPlSC_iS9_llNS7_10__identityEEEvT0_T1_T2_T3_T4_T6_E12temp_storage+48];
	add.s64 	%rd242, %rd240, %rd241;
	ld.shared.u64 	%rd243, [_ZZN3cub18CUB_300001_SM_10006detail6reduce28DeviceReduceSingleTileKernelINS2_10policy_hubIljN4cuda3std3__44plusIlEEE10Policy1000EPlSC_iS9_llNS7_10__identityEEEvT0_T1_T2_T3_T4_T6_E12temp_storage+56];
	add.s64 	%rd244, %rd242, %rd243;
	ld.shared.u64 	%rd245, [_ZZN3cub18CUB_300001_SM_10006detail6reduce28DeviceReduceSingleTileKernelINS2_10policy_hubIljN4cuda3std3__44plusIlEEE10Policy1000EPlSC_iS9_llNS7_10__identityEEEvT0_T1_T2_T3_T4_T6_E12temp_storage+64];
	add.s64 	%rd246, %rd244, %rd245;
	ld.shared.u64 	%rd247, [_ZZN3cub18CUB_300001_SM_10006detail6reduce28DeviceReduceSingleTileKernelINS2_10policy_hubIljN4cuda3std3__44plusIlEEE10Policy1000EPlSC_iS9_llNS7_10__identityEEEvT0_T1_T2_T3_T4_T6_E12temp_storage+72];
	add.s64 	%rd248, %rd246, %rd247;
	ld.shared.u64 	%rd249, [_ZZN3cub18CUB_300001_SM_10006detail6reduce28DeviceReduceSingleTileKernelINS2_10policy_hubIljN4cuda3std3__44plusIlEEE10Policy1000EPlSC_iS9_llNS7_10__identityEEEvT0_T1_T2_T3_T4_T6_E12temp_storage+80];
	add.s64 	%rd250, %rd248, %rd249;
	ld.shared.u64 	%rd251, [_ZZN3cub18CUB_300001_SM_10006detail6reduce28DeviceReduceSingleTileKernelINS2_10policy_hubIljN4cuda3std3__44plusIlEEE10Policy1000EPlSC_iS9_llNS7_10__identityEEEvT0_T1_T2_T3_T4_T6_E12temp_storage+88];
	add.s64 	%rd252, %rd250, %rd251;
	ld.shared.u64 	%rd253, [_ZZN3cub18CUB_300001_SM_10006detail6reduce28DeviceReduceSingleTileKernelINS2_10policy_hubIljN4cuda3std3__44plusIlEEE10Policy1000EPlSC_iS9_llNS7_10__identityEEEvT0_T1_T2_T3_T4_T6_E12temp_storage+96];
	add.s64 	%rd254, %rd252, %rd253;
	ld.shared.u64 	%rd255, [_ZZN3cub18CUB_300001_SM_10006detail6reduce28DeviceReduceSingleTileKernelINS2_10policy_hubIljN4cuda3std3__44plusIlEEE10Policy1000EPlSC_iS9_llNS7_10__identityEEEvT0_T1_T2_T3_T4_T6_E12temp_storage+104];
	add.s64 	%rd256, %rd254, %rd255;
	ld.shared.u64 	%rd257, [_ZZN3cub18CUB_300001_SM_10006detail6reduce28DeviceReduceSingleTileKernelINS2_10policy_hubIljN4cuda3std3__44plusIlEEE10Policy1000EPlSC_iS9_llNS7_10__identityEEEvT0_T1_T2_T3_T4_T6_E12temp_storage+112];
	add.s64 	%rd258, %rd256, %rd257;
	ld.shared.u64 	%rd259, [_ZZN3cub18CUB_300001_SM_10006detail6reduce28DeviceReduceSingleTileKernelINS2_10policy_hubIljN4cuda3std3__44plusIlEEE10Policy1000EPlSC_iS9_llNS7_10__identityEEEvT0_T1_T2_T3_T4_T6_E12temp_storage+120];
	add.s64 	%rd260, %rd258, %rd259;
	ld.shared.u64 	%rd261, [_ZZN3cub18CUB_300001_SM_10006detail6reduce28DeviceReduceSingleTileKernelINS2_10policy_hubIljN4cuda3std3__44plusIlEEE10Policy1000EPlSC_iS9_llNS7_10__identityEEEvT0_T1_T2_T3_T4_T6_E12temp_storage+128];
	add.s64 	%rd262, %rd260, %rd261;
	ld.shared.u64 	%rd263, [_ZZN3cub18CUB_300001_SM_10006detail6reduce28DeviceReduceSingleTileKernelINS2_10policy_hubIljN4cuda3std3__44plusIlEEE10Policy1000EPlSC_iS9_llNS7_10__identityEEEvT0_T1_T2_T3_T4_T6_E12temp_storage+136];
	add.s64 	%rd280, %rd262, %rd263;
	bra.uni 	$L__BB5_37;
$L__BB5_17:
	// begin inline asm
	mov.u32 %r105, %laneid;
	// end inline asm
	and.b32  	%r156, %r1, 992;
	add.s32 	%r157, %r156, 32;
	setp.gt.s32 	%p26, %r157, %r34;
	not.b32 	%r158, %r156;
	add.s32 	%r159, %r34, %r158;
	selp.b32 	%r154, %r159, 31, %p26;
	mov.b64 	{%r107, %r112}, %rd271;
	mov.b32 	%r113, 1;
	mov.b32 	%r155, -1;
	// begin inline asm
	shfl.sync.down.b32 %r106, %r107, %r113, %r154, %r155;
	// end inline asm
	// begin inline asm
	shfl.sync.down.b32 %r111, %r112, %r113, %r154, %r155;
	// end inline asm
	mov.b64 	%rd163, {%r106, %r111};
	setp.lt.s32 	%p27, %r105, %r154;
	selp.b64 	%rd164, %rd163, 0, %p27;
	add.s64 	%rd165, %rd164, %rd271;
	mov.b64 	{%r117, %r122}, %rd165;
	mov.b32 	%r123, 2;
	// begin inline asm
	shfl.sync.down.b32 %r116, %r117, %r123, %r154, %r155;
	// end inline asm
	// begin inline asm
	shfl.sync.down.b32 %r121, %r122, %r123, %r154, %r155;
	// end inline asm
	mov.b64 	%rd166, {%r116, %r121};
	add.s32 	%r160, %r105, 2;
	setp.gt.s32 	%p28, %r160, %r154;
	selp.b64 	%rd167, 0, %rd166, %p28;
	add.s64 	%rd168, %rd167, %rd165;
	mov.b64 	{%r127, %r132}, %rd168;
	mov.b32 	%r133, 4;
	// begin inline asm
	shfl.sync.down.b32 %r126, %r127, %r133, %r154, %r155;
	// end inline asm
	// begin inline asm
	shfl.sync.down.b32 %r131, %r132, %r133, %r154, %r155;
	// end inline asm
	mov.b64 	%rd169, {%r126, %r131};
	add.s32 	%r161, %r105, 4;
	setp.gt.s32 	%p29, %r161, %r154;
	selp.b64 	%rd170, 0, %rd169, %p29;
	add.s64 	%rd171, %rd170, %rd168;
	mov.b64 	{%r137, %r142}, %rd171;
	mov.b32 	%r143, 8;
	// begin inline asm
	shfl.sync.down.b32 %r136, %r137, %r143, %r154, %r155;
	// end inline asm
	// begin inline asm
	shfl.sync.down.b32 %r141, %r142, %r143, %r154, %r155;
	// end inline asm
	mov.b64 	%rd172, {%r136, %r141};
	add.s32 	%r162, %r105, 8;
	setp.gt.s32 	%p30, %r162, %r154;
	selp.b64 	%rd173, 0, %rd172, %p30;
	add.s64 	%rd174, %rd173, %rd171;
	mov.b64 	{%r147, %r152}, %rd174;
	mov.b32 	%r153, 16;
	// begin inline asm
	shfl.sync.down.b32 %r146, %r147, %r153, %r154, %r155;
	// end inline asm
	// begin inline asm
	shfl.sync.down.b32 %r151, %r152, %r153, %r154, %r155;
	// end inline asm
	mov.b64 	%rd175, {%r146, %r151};
	add.s32 	%r163, %r105, 16;
	setp.gt.s32 	%p31, %r163, %r154;
	selp.b64 	%rd176, 0, %rd175, %p31;
	add.s64 	%rd280, %rd176, %rd174;
	setp.ne.s32 	%p32, %r105, 0;
	@%p32 bra 	$L__BB5_19;
	shr.u32 	%r164, %r1, 2;
	and.b32  	%r165, %r164, 248;
	mov.u32 	%r166, _ZZN3cub18CUB_300001_SM_10006detail6reduce28DeviceReduceSingleTileKernelINS2_10policy_hubIljN4cuda3std3__44plusIlEEE10Policy1000EPlSC_iS9_llNS7_10__identityEEEvT0_T1_T2_T3_T4_T6_E12temp_storage;
	add.s32 	%r167, %r166, %r165;
	st.shared.u64 	[%r167+16], %rd280;
$L__BB5_19:
	bar.sync 	0;
	setp.ne.s32 	%p33, %r1, 0;
	@%p33 bra 	$L__BB5_37;
	setp.gt.s32 	%p34, %r34, 32;
	ld.shared.u64 	%rd177, [_ZZN3cub18CUB_300001_SM_10006detail6reduce28DeviceReduceSingleTileKernelINS2_10policy_hubIljN4cuda3std3__44plusIlEEE10Policy1000EPlSC_iS9_llNS7_10__identityEEEvT0_T1_T2_T3_T4_T6_E12temp_storage+24];
	selp.b64 	%rd178, %rd177, 0, %p34;
	add.s64 	%rd179, %rd178, %rd280;
	setp.gt.s32 	%p35, %r34, 64;
	ld.shared.u64 	%rd180, [_ZZN3cub18CUB_300001_SM_10006detail6reduce28DeviceReduceSingleTileKernelINS2_10policy_hubIljN4cuda3std3__44plusIlEEE10Policy1000EPlSC_iS9_llNS7_10__identityEEEvT0_T1_T2_T3_T4_T6_E12temp_storage+32];
	selp.b64 	%rd181, %rd180, 0, %p35;
	add.s64 	%rd182, %rd179, %rd181;
	setp.gt.s32 	%p36, %r34, 96;
	ld.shared.u64 	%rd183, [_ZZN3cub18CUB_300001_SM_10006detail6reduce28DeviceReduceSingleTileKernelINS2_10policy_hubIljN4cuda3std3__44plusIlEEE10Policy1000EPlSC_iS9_llNS7_10__identityEEEvT0_T1_T2_T3_T4_T6_E12temp_storage+40];
	selp.b64 	%rd184, %rd183, 0, %p36;
	add.s64 	%rd185, %rd182, %rd184;
	setp.gt.s32 	%p37, %r34, 128;
	ld.shared.u64 	%rd186, [_ZZN3cub18CUB_300001_SM_10006detail6reduce28DeviceReduceSingleTileKernelINS2_10policy_hubIljN4cuda3std3__44plusIlEEE10Policy1000EPlSC_iS9_llNS7_10__identityEEEvT0_T1_T2_T3_T4_T6_E12temp_storage+48];
	selp.b64 	%rd187, %rd186, 0, %p37;
	add.s64 	%rd188, %rd185, %rd187;
	setp.gt.s32 	%p38, %r34, 160;
	ld.shared.u64 	%rd189, [_ZZN3cub18CUB_300001_SM_10006detail6reduce28DeviceReduceSingleTileKernelINS2_10policy_hubIljN4cuda3std3__44plusIlEEE10Policy1000EPlSC_iS9_llNS7_10__identityEEEvT0_T1_T2_T3_T4_T6_E12temp_storage+56];
	selp.b64 	%rd190, %rd189, 0, %p38;
	add.s64 	%rd191, %rd188, %rd190;
	setp.gt.s32 	%p39, %r34, 192;
	ld.shared.u64 	%rd192, [_ZZN3cub18CUB_300001_SM_10006detail6reduce28DeviceReduceSingleTileKernelINS2_10policy_hubIljN4cuda3std3__44plusIlEEE10Policy1000EPlSC_iS9_llNS7_10__identityEEEvT0_T1_T2_T3_T4_T6_E12temp_storage+64];
	selp.b64 	%rd193, %rd192, 0, %p39;
	add.s64 	%rd194, %rd191, %rd193;
	setp.gt.s32 	%p40, %r34, 224;
	ld.shared.u64 	%rd195, [_ZZN3cub18CUB_300001_SM_10006detail6reduce28DeviceReduceSingleTileKernelINS2_10policy_hubIljN4cuda3std3__44plusIlEEE10Policy1000EPlSC_iS9_llNS7_10__identityEEEvT0_T1_T2_T3_T4_T6_E12temp_storage+72];
	selp.b64 	%rd196, %rd195, 0, %p40;
	add.s64 	%rd197, %rd194, %rd196;
	setp.gt.s32 	%p41, %r34, 256;
	ld.shared.u64 	%rd198, [_ZZN3cub18CUB_300001_SM_10006detail6reduce28DeviceReduceSingleTileKernelINS2_10policy_hubIljN4cuda3std3__44plusIlEEE10Policy1000EPlSC_iS9_llNS7_10__identityEEEvT0_T1_T2_T3_T4_T6_E12temp_storage+80];
	selp.b64 	%rd199, %rd198, 0, %p41;
	add.s64 	%rd200, %rd197, %rd199;
	setp.gt.s32 	%p42, %r34, 288;
	ld.shared.u64 	%rd201, [_ZZN3cub18CUB_300001_SM_10006detail6reduce28DeviceReduceSingleTileKernelINS2_10policy_hubIljN4cuda3std3__44plusIlEEE10Policy1000EPlSC_iS9_llNS7_10__identityEEEvT0_T1_T2_T3_T4_T6_E12temp_storage+88];
	selp.b64 	%rd202, %rd201, 0, %p42;
	add.s64 	%rd203, %rd200, %rd202;
	setp.gt.s32 	%p43, %r34, 320;
	ld.shared.u64 	%rd204, [_ZZN3cub18CUB_300001_SM_10006detail6reduce28DeviceReduceSingleTileKernelINS2_10policy_hubIljN4cuda3std3__44plusIlEEE10Policy1000EPlSC_iS9_llNS7_10__identityEEEvT0_T1_T2_T3_T4_T6_E12temp_storage+96];
	selp.b64 	%rd205, %rd204, 0, %p43;
	add.s64 	%rd206, %rd203, %rd205;
	setp.gt.s32 	%p44, %r34, 352;
	ld.shared.u64 	%rd207, [_ZZN3cub18CUB_300001_SM_10006detail6reduce28DeviceReduceSingleTileKernelINS2_10policy_hubIljN4cuda3std3__44plusIlEEE10Policy1000EPlSC_iS9_llNS7_10__identityEEEvT0_T1_T2_T3_T4_T6_E12temp_storage+104];
	selp.b64 	%rd208, %rd207, 0, %p44;
	add.s64 	%rd209, %rd206, %rd208;
	setp.gt.s32 	%p45, %r34, 384;
	ld.shared.u64 	%rd210, [_ZZN3cub18CUB_300001_SM_10006detail6reduce28DeviceReduceSingleTileKernelINS2_10policy_hubIljN4cuda3std3__44plusIlEEE10Policy1000EPlSC_iS9_llNS7_10__identityEEEvT0_T1_T2_T3_T4_T6_E12temp_storage+112];
	selp.b64 	%rd211, %rd210, 0, %p45;
	add.s64 	%rd212, %rd209, %rd211;
	setp.gt.s32 	%p46, %r34, 416;
	ld.shared.u64 	%rd213, [_ZZN3cub18CUB_300001_SM_10006detail6reduce28DeviceReduceSingleTileKernelINS2_10policy_hubIljN4cuda3std3__44plusIlEEE10Policy1000EPlSC_iS9_llNS7_10__identityEEEvT0_T1_T2_T3_T4_T6_E12temp_storage+120];
	selp.b64 	%rd214, %rd213, 0, %p46;
	add.s64 	%rd215, %rd212, %rd214;
	setp.gt.s32 	%p47, %r34, 448;
	ld.shared.u64 	%rd216, [_ZZN3cub18CUB_300001_SM_10006detail6reduce28DeviceReduceSingleTileKernelINS2_10policy_hubIljN4cuda3std3__44plusIlEEE10Policy1000EPlSC_iS9_llNS7_10__identityEEEvT0_T1_T2_T3_T4_T6_E12temp_storage+128];
	selp.b64 	%rd217, %rd216, 0, %p47;
	add.s64 	%rd218, %rd215, %rd217;
	setp.gt.s32 	%p48, %r34, 480;
	ld.shared.u64 	%rd219, [_ZZN3cub18CUB_300001_SM_10006detail6reduce28DeviceReduceSingleTileKernelINS2_10policy_hubIljN4cuda3std3__44plusIlEEE10Policy1000EPlSC_iS9_llNS7_10__identityEEEvT0_T1_T2_T3_T4_T6_E12temp_storage+136];
	selp.b64 	%rd220, %rd219, 0, %p48;
	add.s64 	%rd280, %rd218, %rd220;
	bra.uni 	$L__BB5_37;
$L__BB5_21:
	mov.u32 	%r13, %tid.x;
	mul.wide.u32 	%rd52, %r13, 8;
	add.s64 	%rd39, %rd35, %rd52;
	// begin inline asm
	ld.global.nc.u64 %rd38, [%rd39];
	// end inline asm
	add.s64 	%rd41, %rd39, 4096;
	// begin inline asm
	ld.global.nc.u64 %rd40, [%rd41];
	// end inline asm
	add.s64 	%rd43, %rd39, 8192;
	// begin inline asm
	ld.global.nc.u64 %rd42, [%rd43];
	// end inline asm
	add.s64 	%rd45, %rd39, 12288;
	// begin inline asm
	ld.global.nc.u64 %rd44, [%rd45];
	// end inline asm
	add.s64 	%rd47, %rd39, 16384;
	// begin inline asm
	ld.global.nc.u64 %rd46, [%rd47];
	// end inline asm
	add.s64 	%rd49, %rd39, 20480;
	// begin inline asm
	ld.global.nc.u64 %rd48, [%rd49];
	// end inline asm
	add.s64 	%rd51, %rd39, 24576;
	// begin inline asm
	ld.global.nc.u64 %rd50, [%rd51];
	// end inline asm
	add.s64 	%rd53, %rd40, %rd38;
	add.s64 	%rd54, %rd42, %rd53;
	add.s64 	%rd55, %rd44, %rd54;
	add.s64 	%rd56, %rd46, %rd55;
	add.s64 	%rd57, %rd48, %rd56;
	add.s64 	%rd279, %rd50, %rd57;
	setp.lt.u32 	%p3, %r34, 7168;
	mov.b32 	%r231, 3584;
	@%p3 bra 	$L__BB5_25;
	add.s32 	%r14, %r34, -3584;
	mov.b32 	%r231, 3584;
$L__BB5_23:
	add.s32 	%r37, %r231, %r13;
	mul.wide.u32 	%rd72, %r37, 8;
	add.s64 	%rd59, %rd35, %rd72;
	// begin inline asm
	ld.global.nc.u64 %rd58, [%rd59];
	// end inline asm
	add.s64 	%rd61, %rd59, 4096;
	// begin inline asm
	ld.global.nc.u64 %rd60, [%rd61];
	// end inline asm
	add.s64 	%rd63, %rd59, 8192;
	// begin inline asm
	ld.global.nc.u64 %rd62, [%rd63];
	// end inline asm
	add.s64 	%rd65, %rd59, 12288;
	// begin inline asm
	ld.global.nc.u64 %rd64, [%rd65];
	// end inline asm
	add.s64 	%rd67, %rd59, 16384;
	// begin inline asm
	ld.global.nc.u64 %rd66, [%rd67];
	// end inline asm
	add.s64 	%rd69, %rd59, 20480;
	// begin inline asm
	ld.global.nc.u64 %rd68, [%rd69];
	// end inline asm
	add.s64 	%rd71, %rd59, 24576;
	// begin inline asm
	ld.global.nc.u64 %rd70, [%rd71];
	// end inline asm
	add.s64 	%rd73, %rd58, %rd279;
	add.s64 	%rd74, %rd60, %rd73;
	add.s64 	%rd75, %rd62, %rd74;
	add.s64 	%rd76, %rd64, %rd75;
	add.s64 	%rd77, %rd66, %rd76;
	add.s64 	%rd78, %rd68, %rd77;
	add.s64 	%rd279, %rd70, %rd78;
	sub.s32 	%r38, %r34, %r231;
	setp.lt.s32 	%p4, %r38, 3584;
	@%p4 bra 	$L__BB5_33;
	add.s32 	%r231, %r231, 3584;
	setp.le.s32 	%p5, %r231, %r14;
	@%p5 bra 	$L__BB5_23;
$L__BB5_25:
	setp.le.s32 	%p6, %r34, %r231;
	@%p6 bra 	$L__BB5_33;
	sub.s32 	%r18, %r34, %r231;
	setp.ge.s32 	%p7, %r13, %r18;
	@%p7 bra 	$L__BB5_33;
	not.b32 	%r39, %r13;
	add.s32 	%r40, %r34, %r39;
	sub.s32 	%r19, %r40, %r231;
	and.b32  	%r41, %r19, 1536;
	setp.eq.s32 	%p8, %r41, 1536;
	mov.u32 	%r235, %r13;
	@%p8 bra 	$L__BB5_30;
	add.s32 	%r233, %r13, %r231;
	shr.u32 	%r42, %r19, 9;
	add.s32 	%r43, %r42, 1;
	and.b32  	%r44, %r43, 3;
	neg.s32 	%r232, %r44;
	mov.u32 	%r235, %r13;
$L__BB5_29:
	.pragma "nounroll";
	mul.wide.u32 	%rd82, %r233, 8;
	add.s64 	%rd81, %rd35, %rd82;
	// begin inline asm
	ld.global.nc.u64 %rd80, [%rd81];
	// end inline asm
	add.s64 	%rd279, %rd80, %rd279;
	add.s32 	%r235, %r235, 512;
	add.s32 	%r233, %r233, 512;
	add.s32 	%r232, %r232, 1;
	setp.ne.s32 	%p9, %r232, 0;
	@%p9 bra 	$L__BB5_29;
$L__BB5_30:
	setp.lt.u32 	%p10, %r19, 1536;
	@%p10 bra 	$L__BB5_33;
	cvt.u64.u32 	%rd83, %r235;
	cvt.u64.u32 	%rd84, %r231;
	add.s64 	%rd85, %rd83, %rd84;
	shl.b64 	%rd86, %rd85, 3;
	add.s64 	%rd87, %rd86, %rd35;
	add.s64 	%rd277, %rd87, 8192;
	add.s32 	%r236, %r235, %r231;
$L__BB5_32:
	mul.wide.u32 	%rd96, %r236, 8;
	add.s64 	%rd89, %rd35, %rd96;
	// begin inline asm
	ld.global.nc.u64 %rd88, [%rd89];
	// end inline asm
	add.s64 	%rd97, %rd88, %rd279;
	add.s64 	%rd91, %rd277, -4096;
	// begin inline asm
	ld.global.nc.u64 %rd90, [%rd91];
	// end inline asm
	add.s64 	%rd98, %rd90, %rd97;
	// begin inline asm
	ld.global.nc.u64 %rd92, [%rd277];
	// end inline asm
	add.s64 	%rd99, %rd92, %rd98;
	add.s64 	%rd95, %rd277, 4096;
	// begin inline asm
	ld.global.nc.u64 %rd94, [%rd95];
	// end inline asm
	add.s64 	%rd279, %rd94, %rd99;
	add.s32 	%r235, %r235, 2048;
	add.s64 	%rd277, %rd277, 16384;
	add.s32 	%r236, %r236, 2048;
	setp.lt.s32 	%p11, %r235, %r18;
	@%p11 bra 	$L__BB5_32;
$L__BB5_33:
	// begin inline asm
	mov.u32 %r45, %laneid;
	// end inline asm
	mov.b64 	{%r47, %r52}, %rd279;
	mov.b32 	%r53, 1;
	mov.b32 	%r94, 31;
	mov.b32 	%r95, -1;
	// begin inline asm
	shfl.sync.down.b32 %r46, %r47, %r53, %r94, %r95;
	// end inline asm
	// begin inline asm
	shfl.sync.down.b32 %r51, %r52, %r53, %r94, %r95;
	// end inline asm
	mov.b64 	%rd100, {%r46, %r51};
	setp.gt.s32 	%p12, %r45, 30;
	selp.b64 	%rd101, 0, %rd100, %p12;
	add.s64 	%rd102, %rd101, %rd279;
	mov.b64 	{%r57, %r62}, %rd102;
	mov.b32 	%r63, 2;
	// begin inline asm
	shfl.sync.down.b32 %r56, %r57, %r63, %r94, %r95;
	// end inline asm
	// begin inline asm
	shfl.sync.down.b32 %r61, %r62, %r63, %r94, %r95;
	// end inline asm
	mov.b64 	%rd103, {%r56, %r61};
	setp.gt.s32 	%p13, %r45, 29;
	selp.b64 	%rd104, 0, %rd103, %p13;
	add.s64 	%rd105, %rd104, %rd102;
	mov.b64 	{%r67, %r72}, %rd105;
	mov.b32 	%r73, 4;
	// begin inline asm
	shfl.sync.down.b32 %r66, %r67, %r73, %r94, %r95;
	// end inline asm
	// begin inline asm
	shfl.sync.down.b32 %r71, %r72, %r73, %r94, %r95;
	// end inline asm
	mov.b64 	%rd106, {%r66, %r71};
	setp.gt.s32 	%p14, %r45, 27;
	selp.b64 	%rd107, 0, %rd106, %p14;
	add.s64 	%rd108, %rd107, %rd105;
	mov.b64 	{%r77, %r82}, %rd108;
	mov.b32 	%r83, 8;
	// begin inline asm
	shfl.sync.down.b32 %r76, %r77, %r83, %r94, %r95;
	// end inline asm
	// begin inline asm
	shfl.sync.down.b32 %r81, %r82, %r83, %r94, %r95;
	// end inline asm
	mov.b64 	%rd109, {%r76, %r81};
	setp.gt.s32 	%p15, %r45, 23;
	selp.b64 	%rd110, 0, %rd109, %p15;
	add.s64 	%rd111, %rd110, %rd108;
	mov.b64 	{%r87, %r92}, %rd111;
	mov.b32 	%r93, 16;
	// begin inline asm
	shfl.sync.down.b32 %r86, %r87, %r93, %r94, %r95;
	// end inline asm
	// begin inline asm
	shfl.sync.down.b32 %r91, %r92, %r93, %r94, %r95;
	// end inline asm
	mov.b64 	%rd112, {%r86, %r91};
	setp.gt.s32 	%p16, %r45, 15;
	selp.b64 	%rd113, 0, %rd112, %p16;
	add.s64 	%rd280, %rd113, %rd111;
	setp.ne.s32 	%p17, %r45, 0;
	@%p17 bra 	$L__BB5_35;
	shr.u32 	%r96, %r13, 2;
	and.b32  	%r97, %r96, 248;
	mov.u32 	%r98, _ZZN3cub18CUB_300001_SM_10006detail6reduce28DeviceReduceSingleTileKernelINS2_10policy_hubIljN4cuda3std3__44plusIlEEE10Policy1000EPlSC_iS9_llNS7_10__identityEEEvT0_T1_T2_T3_T4_T6_E12temp_storage;
	add.s32 	%r99, %r98, %r97;
	st.shared.u64 	[%r99+16], %rd280;
$L__BB5_35:
	bar.sync 	0;
	setp.ne.s32 	%p18, %r13, 0;
	@%p18 bra 	$L__BB5_37;
	ld.shared.u64 	%rd114, [_ZZN3cub18CUB_300001_SM_10006detail6reduce28DeviceReduceSingleTileKernelINS2_10policy_hubIljN4cuda3std3__44plusIlEEE10Policy1000EPlSC_iS9_llNS7_10__identityEEEvT0_T1_T2_T3_T4_T6_E12temp_storage+24];
	add.s64 	%rd115, %rd114, %rd280;
	ld.shared.u64 	%rd116, [_ZZN3cub18CUB_300001_SM_10006detail6reduce28DeviceReduceSingleTileKernelINS2_10policy_hubIljN4cuda3std3__44plusIlEEE10Policy1000EPlSC_iS9_llNS7_10__identityEEEvT0_T1_T2_T3_T4_T6_E12temp_storage+32];
	add.s64 	%rd117, %rd115, %rd116;
	ld.shared.u64 	%rd118, [_ZZN3cub18CUB_300001_SM_10006detail6reduce28DeviceReduceSingleTileKernelINS2_10policy_hubIljN4cuda3std3__44plusIlEEE10Policy1000EPlSC_iS9_llNS7_10__identityEEEvT0_T1_T2_T3_T4_T6_E12temp_storage+40];
	add.s64 	%rd119, %rd117, %rd118;
	ld.shared.u64 	%rd120, [_ZZN3cub18CUB_300001_SM_10006detail6reduce28DeviceReduceSingleTileKernelINS2_10policy_hubIljN4cuda3std3__44plusIlEEE10Policy1000EPlSC_iS9_llNS7_10__identityEEEvT0_T1_T2_T3_T4_T6_E12temp_storage+48];
	add.s64 	%rd121, %rd119, %rd120;
	ld.shared.u64 	%rd122, [_ZZN3cub18CUB_300001_SM_10006detail6reduce28DeviceReduceSingleTileKernelINS2_10policy_hubIljN4cuda3std3__44plusIlEEE10Policy1000EPlSC_iS9_llNS7_10__identityEEEvT0_T1_T2_T3_T4_T6_E12temp_storage+56];
	add.s64 	%rd123, %rd121, %rd122;
	ld.shared.u64 	%rd124, [_ZZN3cub18CUB_300001_SM_10006detail6reduce28DeviceReduceSingleTileKernelINS2_10policy_hubIljN4cuda3std3__44plusIlEEE10Policy1000EPlSC_iS9_llNS7_10__identityEEEvT0_T1_T2_T3_T4_T6_E12temp_storage+64];
	add.s64 	%rd125, %rd123, %rd124;
	ld.shared.u64 	%rd126, [_ZZN3cub18CUB_300001_SM_10006detail6reduce28DeviceReduceSingleTileKernelINS2_10policy_hubIljN4cuda3std3__44plusIlEEE10Policy1000EPlSC_iS9_llNS7_10__identityEEEvT0_T1_T2_T3_T4_T6_E12temp_storage+72];
	add.s64 	%rd127, %rd125, %rd126;
	ld.shared.u64 	%rd128, [_ZZN3cub18CUB_300001_SM_10006detail6reduce28DeviceReduceSingleTileKernelINS2_10policy_hubIljN4cuda3std3__44plusIlEEE10Policy1000EPlSC_iS9_llNS7_10__identityEEEvT0_T1_T2_T3_T4_T6_E12temp_storage+80];
	add.s64 	%rd129, %rd127, %rd128;
	ld.shared.u64 	%rd130, [_ZZN3cub18CUB_300001_SM_10006detail6reduce28DeviceReduceSingleTileKernelINS2_10policy_hubIljN4cuda3std3__44plusIlEEE10Policy1000EPlSC_iS9_llNS7_10__identityEEEvT0_T1_T2_T3_T4_T6_E12temp_storage+88];
	add.s64 	%rd131, %rd129, %rd130;
	ld.shared.u64 	%rd132, [_ZZN3cub18CUB_300001_SM_10006detail6reduce28DeviceReduceSingleTileKernelINS2_10policy_hubIljN4cuda3std3__44plusIlEEE10Policy1000EPlSC_iS9_llNS7_10__identityEEEvT0_T1_T2_T3_T4_T6_E12temp_storage+96];
	add.s64 	%rd133, %rd131, %rd132;
	ld.shared.u64 	%rd134, [_ZZN3cub18CUB_300001_SM_10006detail6reduce28DeviceReduceSingleTileKernelINS2_10policy_hubIljN4cuda3std3__44plusIlEEE10Policy1000EPlSC_iS9_llNS7_10__identityEEEvT0_T1_T2_T3_T4_T6_E12temp_storage+104];
	add.s64 	%rd135, %rd133, %rd134;
	ld.shared.u64 	%rd136, [_ZZN3cub18CUB_300001_SM_10006detail6reduce28DeviceReduceSingleTileKernelINS2_10policy_hubIljN4cuda3std3__44plusIlEEE10Policy1000EPlSC_iS9_llNS7_10__identityEEEvT0_T1_T2_T3_T4_T6_E12temp_storage+112];
	add.s64 	%rd137, %rd135, %rd136;
	ld.shared.u64 	%rd138, [_ZZN3cub18CUB_300001_SM_10006detail6reduce28DeviceReduceSingleTileKernelINS2_10policy_hubIljN4cuda3std3__44plusIlEEE10Policy1000EPlSC_iS9_llNS7_10__identityEEEvT0_T1_T2_T3_T4_T6_E12temp_storage+120];
	add.s64 	%rd139, %rd137, %rd138;
	ld.shared.u64 	%rd140, [_ZZN3cub18CUB_300001_SM_10006detail6reduce28DeviceReduceSingleTileKernelINS2_10policy_hubIljN4cuda3std3__44plusIlEEE10Policy1000EPlSC_iS9_llNS7_10__identityEEEvT0_T1_T2_T3_T4_T6_E12temp_storage+128];
	add.s64 	%rd141, %rd139, %rd140;
	ld.shared.u64 	%rd142, [_ZZN3cub18CUB_300001_SM_10006detail6reduce28DeviceReduceSingleTileKernelINS2_10policy_hubIljN4cuda3std3__44plusIlEEE10Policy1000EPlSC_iS9_llNS7_10__identityEEEvT0_T1_T2_T3_T4_T6_E12temp_storage+136];
	add.s64 	%rd280, %rd141, %rd142;
$L__BB5_37:
	mov.u32 	%r223, %tid.x;
	setp.ne.s32 	%p56, %r223, 0;
	@%p56 bra 	$L__BB5_39;
	add.s64 	%rd264, %rd280, %rd36;
	st.global.u64 	[%rd1], %rd264;
$L__BB5_39:
	ret;

}
	// .globl	_ZN3cub18CUB_300001_SM_10006detail6reduce28DeviceReduceSingleTileKernelINS2_10policy_hubIlyN4cuda3std3__44plusIlEEE10Policy1000EN6thrust24THRUST_300001_SM_1000_NS18transform_iteratorINSD_6detail14equal_to_valueIiEENSD_10device_ptrIiEEllEEPlyS9_llNS7_10__identityEEEvT0_T1_T2_T3_T4_T6_
.visible .entry _ZN3cub18CUB_300001_SM_10006detail6reduce28DeviceReduceSingleTileKernelINS2_10policy_hubIlyN4cuda3std3__44plusIlEEE10Policy1000EN6thrust24THRUST_300001_SM_1000_NS18transform_iteratorINSD_6detail14equal_to_valueIiEENSD_10device_ptrIiEEllEEPlyS9_llNS7_10__identityEEEvT0_T1_T2_T3_T4_T6_(
	.param .align 8 .b8 _ZN3cub18CUB_300001_SM_10006detail6reduce28DeviceReduceSingleTileKernelINS2_10policy_hubIlyN4cuda3std3__44plusIlEEE10Policy1000EN6thrust24THRUST_300001_SM_1000_NS18transform_iteratorINSD_6detail14equal_to_valueIiEENSD_10device_ptrIiEEllEEPlyS9_llNS7_10__identityEEEvT0_T1_T2_T3_T4_T6__param_0[16],
	.param .u64 .ptr .align 1 _ZN3cub18CUB_300001_SM_10006detail6reduce28DeviceReduceSingleTileKernelINS2_10policy_hubIlyN4cuda3std3__44plusIlEEE10Policy1000EN6thrust24THRUST_300001_SM_1000_NS18transform_iteratorINSD_6detail14equal_to_valueIiEENSD_10device_ptrIiEEllEEPlyS9_llNS7_10__identityEEEvT0_T1_T2_T3_T4_T6__param_1,
	.param .u64 _ZN3cub18CUB_300001_SM_10006detail6reduce28DeviceReduceSingleTileKernelINS2_10policy_hubIlyN4cuda3std3__44plusIlEEE10Policy1000EN6thrust24THRUST_300001_SM_1000_NS18transform_iteratorINSD_6detail14equal_to_valueIiEENSD_10device_ptrIiEEllEEPlyS9_llNS7_10__identityEEEvT0_T1_T2_T3_T4_T6__param_2,
	.param .align 1 .b8 _ZN3cub18CUB_300001_SM_10006detail6reduce28DeviceReduceSingleTileKernelINS2_10policy_hubIlyN4cuda3std3__44plusIlEEE10Policy1000EN6thrust24THRUST_300001_SM_1000_NS18transform_iteratorINSD_6detail14equal_to_valueIiEENSD_10device_ptrIiEEllEEPlyS9_llNS7_10__identityEEEvT0_T1_T2_T3_T4_T6__param_3[1],
	.param .u64 _ZN3cub18CUB_300001_SM_10006detail6reduce28DeviceReduceSingleTileKernelINS2_10policy_hubIlyN4cuda3std3__44plusIlEEE10Policy1000EN6thrust24THRUST_300001_SM_1000_NS18transform_iteratorINSD_6detail14equal_to_valueIiEENSD_10device_ptrIiEEllEEPlyS9_llNS7_10__identityEEEvT0_T1_T2_T3_T4_T6__param_4,
	.param .align 1 .b8 _ZN3cub18CUB_300001_SM_10006detail6reduce28DeviceReduceSingleTileKernelINS2_10policy_hubIlyN4cuda3std3__44plusIlEEE10Policy1000EN6thrust24THRUST_300001_SM_1000_NS18transform_iteratorINSD_6detail14equal_to_valueIiEENSD_10device_ptrIiEEllEEPlyS9_llNS7_10__identityEEEvT0_T1_T2_T3_T4_T6__param_5[1]
)
.maxntid 512
.minnctapersm 1
{
	.reg .pred 	%p<140>;
	.reg .b16 	%rs<5>;
	.reg .b32 	%r<326>;
	.reg .b64 	%rd<403>;
	// demoted variable
	.shared .align 8 .b8 _ZZN3cub18CUB_300001_SM_10006detail6reduce28DeviceReduceSingleTileKernelINS2_10policy_hubIlyN4cuda3std3__44plusIlEEE10Policy1000EN6thrust24THRUST_300001_SM_1000_NS18transform_iteratorINSD_6detail14equal_to_valueIiEENSD_10device_ptrIiEEllEEPlyS9_llNS7_10__identityEEEvT0_T1_T2_T3_T4_T6_E12temp_storage[152];
	ld.param.u32 	%r43, [_ZN3cub18CUB_300001_SM_10006detail6reduce28DeviceReduceSingleTileKernelINS2_10policy_hubIlyN4cuda3std3__44plusIlEEE10Policy1000EN6thrust24THRUST_300001_SM_1000_NS18transform_iteratorINSD_6detail14equal_to_valueIiEENSD_10device_ptrIiEEllEEPlyS9_llNS7_10__identityEEEvT0_T1_T2_T3_T4_T6__param_0+8];
	ld.param.u64 	%rd57, [_ZN3cub18CUB_300001_SM_10006detail6reduce28DeviceReduceSingleTileKernelINS2_10policy_hubIlyN4cuda3std3__44plusIlEEE10Policy1000EN6thrust24THRUST_300001_SM_1000_NS18transform_iteratorINSD_6detail14equal_to_valueIiEENSD_10device_ptrIiEEllEEPlyS9_llNS7_10__identityEEEvT0_T1_T2_T3_T4_T6__param_0];
	ld.param.u64 	%rd60, [_ZN3cub18CUB_300001_SM_10006detail6reduce28DeviceReduceSingleTileKernelINS2_10policy_hubIlyN4cuda3std3__44plusIlEEE10Policy1000EN6thrust24THRUST_300001_SM_1000_NS18transform_iteratorINSD_6detail14equal_to_valueIiEENSD_10device_ptrIiEEllEEPlyS9_llNS7_10__identityEEEvT0_T1_T2_T3_T4_T6__param_1];
	ld.param.u64 	%rd58, [_ZN3cub18CUB_300001_SM_10006detail6reduce28DeviceReduceSingleTileKernelINS2_10policy_hubIlyN4cuda3std3__44plusIlEEE10Policy1000EN6thrust24THRUST_300001_SM_1000_NS18transform_iteratorINSD_6detail14equal_to_valueIiEENSD_10device_ptrIiEEllEEPlyS9_llNS7_10__identityEEEvT0_T1_T2_T3_T4_T6__param_2];
	ld.param.u64 	%rd59, [_ZN3cub18CUB_300001_SM_10006detail6reduce28DeviceReduceSingleTileKernelINS2_10policy_hubIlyN4cuda3std3__44plusIlEEE10Policy1000EN6thrust24THRUST_300001_SM_1000_NS18transform_iteratorINSD_6detail14equal_to_valueIiEENSD_10device_ptrIiEEllEEPlyS9_llNS7_10__identityEEEvT0_T1_T2_T3_T4_T6__param_4];
	cvta.to.global.u64 	%rd1, %rd60;
	setp.ne.s64 	%p1, %rd58, 0;
	@%p1 bra 	$L__BB6_3;
	mov.u32 	%r311, %tid.x;
	setp.ne.s32 	%p139, %r311, 0;
	@%p139 bra 	$L__BB6_51;
	st.global.u64 	[%rd1], %rd59;
	bra.uni 	$L__BB6_51;
$L__BB6_3:
	cvta.to.global.u64 	%rd2, %rd57;
	setp.gt.u64 	%p2, %rd58, 3583;
	@%p2 bra 	$L__BB6_28;
	cvt.u32.u64 	%r2, %rd58;
	mov.u32 	%r3, %tid.x;
	setp.ge.u32 	%p67, %r3, %r2;
	mov.b64 	%rd386, 0;
	mov.u32 	%r315, %r3;
	@%p67 bra 	$L__BB6_6;
	mul.wide.u32 	%rd207, %r3, 4;
	add.s64 	%rd208, %rd2, %rd207;
	ld.global.u32 	%r158, [%rd208];
	setp.eq.s32 	%p68, %r158, %r43;
	selp.u64 	%rd386, 1, 0, %p68;
	add.s32 	%r315, %r3, 512;
$L__BB6_6:
	setp.ge.u32 	%p69, %r315, %r2;
	@%p69 bra 	$L__BB6_19;
	not.b32 	%r159, %r315;
	add.s32 	%r160, %r159, %r2;
	shr.u32 	%r161, %r160, 9;
	add.s32 	%r6, %r161, 1;
	and.b32  	%r7, %r6, 15;
	setp.lt.u32 	%p70, %r160, 7680;
	@%p70 bra 	$L__BB6_10;
	and.b32  	%r162, %r6, 16777200;
	neg.s32 	%r313, %r162;
	mul.wide.u32 	%rd210, %r315, 4;
	add.s64 	%rd211, %rd210, %rd2;
	add.s64 	%rd377, %rd211, 16384;
$L__BB6_9:
	.pragma "nounroll";
	ld.global.u32 	%r163, [%rd377+-16384];
	setp.eq.s32 	%p71, %r163, %r43;
	selp.u64 	%rd212, 1, 0, %p71;
	add.s64 	%rd213, %rd386, %rd212;
	ld.global.u32 	%r164, [%rd377+-14336];
	setp.eq.s32 	%p72, %r164, %r43;
	selp.u64 	%rd214, 1, 0, %p72;
	add.s64 	%rd215, %rd213, %rd214;
	ld.global.u32 	%r165, [%rd377+-12288];
	setp.eq.s32 	%p73, %r165, %r43;
	selp.u64 	%rd216, 1, 0, %p73;
	add.s64 	%rd217, %rd215, %rd216;
	ld.global.u32 	%r166, [%rd377+-10240];
	setp.eq.s32 	%p74, %r166, %r43;
	selp.u64 	%rd218, 1, 0, %p74;
	add.s64 	%rd219, %rd217, %rd218;
	ld.global.u32 	%r167, [%rd377+-8192];
	setp.eq.s32 	%p75, %r167, %r43;
	selp.u64 	%rd220, 1, 0, %p75;
	add.s64 	%rd221, %rd219, %rd220;
	ld.global.u32 	%r168, [%rd377+-6144];
	setp.eq.s32 	%p76, %r168, %r43;
	selp.u64 	%rd222, 1, 0, %p76;
	add.s64 	%rd223, %rd221, %rd222;
	ld.global.u32 	%r169, [%rd377+-4096];
	setp.eq.s32 	%p77, %r169, %r43;
	selp.u64 	%rd224, 1, 0, %p77;
	add.s64 	%rd225, %rd223, %rd224;
	ld.global.u32 	%r170, [%rd377+-2048];
	setp.eq.s32 	%p78, %r170, %r43;
	selp.u64 	%rd226, 1, 0, %p78;
	add.s64 	%rd227, %rd225, %rd226;
	ld.global.u32 	%r171, [%rd377];
	setp.eq.s32 	%p79, %r171, %r43;
	selp.u64 	%rd228, 1, 0, %p79;
	add.s64 	%rd229, %rd227, %rd228;
	ld.global.u32 	%r172, [%rd377+2048];
	setp.eq.s32 	%p80, %r172, %r43;
	selp.u64 	%rd230, 1, 0, %p80;
	add.s64 	%rd231, %rd229, %rd230;
	ld.global.u32 	%r173, [%rd377+4096];
	setp.eq.s32 	%p81, %r173, %r43;
	selp.u64 	%rd232, 1, 0, %p81;
	add.s64 	%rd233, %rd231, %rd232;
	ld.global.u32 	%r174, [%rd377+6144];
	setp.eq.s32 	%p82, %r174, %r43;
	selp.u64 	%rd234, 1, 0, %p82;
	add.s64 	%rd235, %rd233, %rd234;
	ld.global.u32 	%r175, [%rd377+8192];
	setp.eq.s32 	%p83, %r175, %r43;
	selp.u64 	%rd236, 1, 0, %p83;
	add.s64 	%rd237, %rd235, %rd236;
	ld.global.u32 	%r176, [%rd377+10240];
	setp.eq.s32 	%p84, %r176, %r43;
	selp.u64 	%rd238, 1, 0, %p84;
	add.s64 	%rd239, %rd237, %rd238;
	ld.global.u32 	%r177, [%rd377+12288];
	setp.eq.s32 	%p85, %r177, %r43;
	selp.u64 	%rd240, 1, 0, %p85;
	add.s64 	%rd241, %rd239, %rd240;
	ld.global.u32 	%r178, [%rd377+14336];
	setp.eq.s32 	%p86, %r178, %r43;
	selp.u64 	%rd242, 1, 0, %p86;
	add.s64 	%rd386, %rd241, %rd242;
	add.s32 	%r315, %r315, 8192;
	add.s32 	%r313, %r313, 16;
	add.s64 	%rd377, %rd377, 32768;
	setp.ne.s32 	%p87, %r313, 0;
	@%p87 bra 	$L__BB6_9;
$L__BB6_10:
	setp.eq.s32 	%p88, %r7, 0;
	@%p88 bra 	$L__BB6_19;
	and.b32  	%r14, %r6, 7;
	setp.lt.u32 	%p89, %r7, 8;
	@%p89 bra 	$L__BB6_13;
	mul.wide.s32 	%rd244, %r315, 4;
	add.s64 	%rd245, %rd2, %rd244;
	ld.global.u32 	%r179, [%rd245];
	setp.eq.s32 	%p90, %r179, %r43;
	selp.u64 	%rd246, 1, 0, %p90;
	add.s64 	%rd247, %rd386, %rd246;
	ld.global.u32 	%r180, [%rd245+2048];
	setp.eq.s32 	%p91, %r180, %r43;
	selp.u64 	%rd248, 1, 0, %p91;
	add.s64 	%rd249, %rd247, %rd248;
	ld.global.u32 	%r181, [%rd245+4096];
	setp.eq.s32 	%p92, %r181, %r43;
	selp.u64 	%rd250, 1, 0, %p92;
	add.s64 	%rd251, %rd249, %rd250;
	ld.global.u32 	%r182, [%rd245+6144];
	setp.eq.s32 	%p93, %r182, %r43;
	selp.u64 	%rd252, 1, 0, %p93;
	add.s64 	%rd253, %rd251, %rd252;
	ld.global.u32 	%r183, [%rd245+8192];
	setp.eq.s32 	%p94, %r183, %r43;
	selp.u64 	%rd254, 1, 0, %p94;
	add.s64 	%rd255, %rd253, %rd254;
	ld.global.u32 	%r184, [%rd245+10240];
	setp.eq.s32 	%p95, %r184, %r43;
	selp.u64 	%rd256, 1, 0, %p95;
	add.s64 	%rd257, %rd255, %rd256;
	ld.global.u32 	%r185, [%rd245+12288];
	setp.eq.s32 	%p96, %r185, %r43;
	selp.u64 	%rd258, 1, 0, %p96;
	add.s64 	%rd259, %rd257, %rd258;
	ld.global.u32 	%r186, [%rd245+14336];
	setp.eq.s32 	%p97, %r186, %r43;
	selp.u64 	%rd260, 1, 0, %p97;
	add.s64 	%rd386, %rd259, %rd260;
	add.s32 	%r315, %r315, 4096;
$L__BB6_13:
	setp.eq.s32 	%p98, %r14, 0;
	@%p98 bra 	$L__BB6_19;
	and.b32  	%r17, %r6, 3;
	setp.lt.u32 	%p99, %r14, 4;
	@%p99 bra 	$L__BB6_16;
	mul.wide.s32 	%rd262, %r315, 4;
	add.s64 	%rd263, %rd2, %rd262;
	ld.global.u32 	%r187, [%rd263];
	setp.eq.s32 	%p100, %r187, %r43;
	selp.u64 	%rd264, 1, 0, %p100;
	add.s64 	%rd265, %rd386, %rd264;
	ld.global.u32 	%r188, [%rd263+2048];
	setp.eq.s32 	%p101, %r188, %r43;
	selp.u64 	%rd266, 1, 0, %p101;
	add.s64 	%rd267, %rd265, %rd266;
	ld.global.u32 	%r189, [%rd263+4096];
	setp.eq.s32 	%p102, %r189, %r43;
	selp.u64 	%rd268, 1, 0, %p102;
	add.s64 	%rd269, %rd267, %rd268;
	ld.global.u32 	%r190, [%rd263+6144];
	setp.eq.s32 	%p103, %r190, %r43;
	selp.u64 	%rd270, 1, 0, %p103;
	add.s64 	%rd386, %rd269, %rd270;
	add.s32 	%r315, %r315, 2048;
$L__BB6_16:
	setp.eq.s32 	%p104, %r17, 0;
	@%p104 bra 	$L__BB6_19;
	neg.s32 	%r318, %r17;
$L__BB6_18:
	.pragma "nounroll";
	mul.wide.s32 	%rd271, %r315, 4;
	add.s64 	%rd272, %rd2, %rd271;
	ld.global.u32 	%r191, [%rd272];
	setp.eq.s32 	%p105, %r191, %r43;
	selp.u64 	%rd273, 1, 0, %p105;
	add.s64 	%rd386, %rd386, %rd273;
	add.s32 	%r315, %r315, 512;
	add.s32 	%r318, %r318, 1;
	setp.ne.s32 	%p106, %r318, 0;
	@%p106 bra 	$L__BB6_18;
$L__BB6_19:
	setp.lt.u64 	%p107, %rd58, 512;
	@%p107 bra 	$L__BB6_24;
	// begin inline asm
	mov.u32 %r255, %laneid;
	// end inline asm
	mov.b64 	{%r257, %r262}, %rd386;
	mov.b32 	%r263, 1;
	mov.b32 	%r304, 31;
	mov.b32 	%r305, -1;
	// begin inline asm
	shfl.sync.down.b32 %r256, %r257, %r263, %r304, %r305;
	// end inline asm
	// begin inline asm
	shfl.sync.down.b32 %r261, %r262, %r263, %r304, %r305;
	// end inline asm
	mov.b64 	%rd332, {%r256, %r261};
	setp.gt.s32 	%p131, %r255, 30;
	selp.b64 	%rd333, 0, %rd332, %p131;
	add.s64 	%rd334, %rd333, %rd386;
	mov.b64 	{%r267, %r272}, %rd334;
	mov.b32 	%r273, 2;
	// begin inline asm
	shfl.sync.down.b32 %r266, %r267, %r273, %r304, %r305;
	// end inline asm
	// begin inline asm
	shfl.sync.down.b32 %r271, %r272, %r273, %r304, %r305;
	// end inline asm
	mov.b64 	%rd335, {%r266, %r271};
	setp.gt.s32 	%p132, %r255, 29;
	selp.b64 	%rd336, 0, %rd335, %p132;
	add.s64 	%rd337, %rd336, %rd334;
	mov.b64 	{%r277, %r282}, %rd337;
	mov.b32 	%r283, 4;
	// begin inline asm
	shfl.sync.down.b32 %r276, %r277, %r283, %r304, %r305;
	// end inline asm
	// begin inline asm
	shfl.sync.down.b32 %r281, %r282, %r283, %r304, %r305;
	// end inline asm
	mov.b64 	%rd338, {%r276, %r281};
	setp.gt.s32 	%p133, %r255, 27;
	selp.b64 	%rd339, 0, %rd338, %p133;
	add.s64 	%rd340, %rd339, %rd337;
	mov.b64 	{%r287, %r292}, %rd340;
	mov.b32 	%r293, 8;
	// begin inline asm
	shfl.sync.down.b32 %r286, %r287, %r293, %r304, %r305;
	// end inline asm
	// begin inline asm
	shfl.sync.down.b32 %r291, %r292, %r293, %r304, %r305;
	// end inline asm
	mov.b64 	%rd341, {%r286, %r291};
	setp.gt.s32 	%p134, %r255, 23;
	selp.b64 	%rd342, 0, %rd341, %p134;
	add.s64 	%rd343, %rd342, %rd340;
	mov.b64 	{%r297, %r302}, %rd343;
	mov.b32 	%r303, 16;
	// begin inline asm
	shfl.sync.down.b32 %r296, %r297, %r303, %r304, %r305;
	// end inline asm
	// begin inline asm
	shfl.sync.down.b32 %r301, %r302, %r303, %r304, %r305;
	// end inline asm
	mov.b64 	%rd344, {%r296, %r301};
	setp.gt.s32 	%p135, %r255, 15;
	selp.b64 	%rd345, 0, %rd344, %p135;
	add.s64 	%rd402, %rd345, %rd343;
	setp.ne.s32 	%p136, %r255, 0;
	@%p136 bra 	$L__BB6_22;
	shr.u32 	%r306, %r3, 2;
	and.b32  	%r307, %r306, 248;
	mov.u32 	%r308, _ZZN3cub18CUB_300001_SM_10006detail6reduce28DeviceReduceSingleTileKernelINS2_10policy_hubIlyN4cuda3std3__44plusIlEEE10Policy1000EN6thrust24THRUST_300001_SM_1000_NS18transform_iteratorINSD_6detail14equal_to_valueIiEENSD_10device_ptrIiEEllEEPlyS9_llNS7_10__identityEEEvT0_T1_T2_T3_T4_T6_E12temp_storage;
	add.s32 	%r309, %r308, %r307;
	st.shared.u64 	[%r309+16], %rd402;
$L__BB6_22:
	bar.sync 	0;
	setp.ne.s32 	%p137, %r3, 0;
	@%p137 bra 	$L__BB6_49;
	ld.shared.u64 	%rd346, [_ZZN3cub18CUB_300001_SM_10006detail6reduce28DeviceReduceSingleTileKernelINS2_10policy_hubIlyN4cuda3std3__44plusIlEEE10Policy1000EN6thrust24THRUST_300001_SM_1000_NS18transform_iteratorINSD_6detail14equal_to_valueIiEENSD_10device_ptrIiEEllEEPlyS9_llNS7_10__identityEEEvT0_T1_T2_T3_T4_T6_E12temp_storage+24];
	add.s64 	%rd347, %rd346, %rd402;
	ld.shared.u64 	%rd348, [_ZZN3cub18CUB_300001_SM_10006detail6reduce28DeviceReduceSingleTileKernelINS2_10policy_hubIlyN4cuda3std3__44plusIlEEE10Policy1000EN6thrust24THRUST_300001_SM_1000_NS18transform_iteratorINSD_6detail14equal_to_valueIiEENSD_10device_ptrIiEEllEEPlyS9_llNS7_10__identityEEEvT0_T1_T2_T3_T4_T6_E12temp_storage+32];
	add.s64 	%rd349, %rd347, %rd348;
	ld.shared.u64 	%rd350, [_ZZN3cub18CUB_300001_SM_10006detail6reduce28DeviceReduceSingleTileKernelINS2_10policy_hubIlyN4cuda3std3__44plusIlEEE10Policy1000EN6thrust24THRUST_300001_SM_1000_NS18transform_iteratorINSD_6detail14equal_to_valueIiEENSD_10device_ptrIiEEllEEPlyS9_llNS7_10__identityEEEvT0_T1_T2_T3_T4_T6_E12temp_storage+40];
	add.s64 	%rd351, %rd349, %rd350;
	ld.shared.u64 	%rd352, [_ZZN3cub18CUB_300001_SM_10006detail6reduce28DeviceReduceSingleTileKernelINS2_10policy_hubIlyN4cuda3std3__44plusIlEEE10Policy1000EN6thrust24THRUST_300001_SM_1000_NS18transform_iteratorINSD_6detail14equal_to_valueIiEENSD_10device_ptrIiEEllEEPlyS9_llNS7_10__identityEEEvT0_T1_T2_T3_T4_T6_E12temp_storage+48];
	add.s64 	%rd353, %rd351, %rd352;
	ld.shared.u64 	%rd354, [_ZZN3cub18CUB_300001_SM_10006detail6reduce28DeviceReduceSingleTileKernelINS2_10policy_hubIlyN4cuda3std3__44plusIlEEE10Policy1000EN6thrust24THRUST_300001_SM_1000_NS18transform_iteratorINSD_6detail14equal_to_valueIiEENSD_10device_ptrIiEEllEEPlyS9_llNS7_10__identityEEEvT0_T1_T2_T3_T4_T6_E12temp_storage+56];
	add.s64 	%rd355, %rd353, %rd354;
	ld.shared.u64 	%rd356, [_ZZN3cub18CUB_300001_SM_10006detail6reduce28DeviceReduceSingleTileKernelINS2_10policy_hubIlyN4cuda3std3__44plusIlEEE10Policy1000EN6thrust24THRUST_300001_SM_1000_NS18transform_iteratorINSD_6detail14equal_to_valueIiEENSD_10device_ptrIiEEllEEPlyS9_llNS7_10__identityEEEvT0_T1_T2_T3_T4_T6_E12temp_storage+64];
	add.s64 	%rd357, %rd355, %rd356;
	ld.shared.u64 	%rd358, [_ZZN3cub18CUB_300001_SM_10006detail6reduce28DeviceReduceSingleTileKernelINS2_10policy_hubIlyN4cuda3std3__44plusIlEEE10Policy1000EN6thrust24THRUST_300001_SM_1000_NS18transform_iteratorINSD_6detail14equal_to_valueIiEENSD_10device_ptrIiEEllEEPlyS9_llNS7_10__identityEEEvT0_T1_T2_T3_T4_T6_E12temp_storage+72];
	add.s64 	%rd359, %rd357, %rd358;
	ld.shared.u64 	%rd360, [_ZZN3cub18CUB_300001_SM_10006detail6reduce28DeviceReduceSingleTileKernelINS2_10policy_hubIlyN4cuda3std3__44plusIlEEE10Policy1000EN6thrust24THRUST_300001_SM_1000_NS18transform_iteratorINSD_6detail14equal_to_valueIiEENSD_10device_ptrIiEEllEEPlyS9_llNS7_10__identityEEEvT0_T1_T2_T3_T4_T6_E12temp_storage+80];
	add.s64 	%rd361, %rd359, %rd360;
	ld.shared.u64 	%rd362, [_ZZN3cub18CUB_300001_SM_10006detail6reduce28DeviceReduceSingleTileKernelINS2_10policy_hubIlyN4cuda3std3__44plusIlEEE10Policy1000EN6thrust24THRUST_300001_SM_1000_NS18transform_iteratorINSD_6detail14equal_to_valueIiEENSD_10device_ptrIiEEllEEPlyS9_llNS7_10__identityEEEvT0_T1_T2_T3_T4_T6_E12temp_storage+88];
	add.s64 	%rd363, %rd361, %rd362;
	ld.shared.u64 	%rd364, [_ZZN3cub18CUB_300001_SM_10006detail6reduce28DeviceReduceSingleTileKernelINS2_10policy_hubIlyN4cuda3std3__44plusIlEEE10Policy1000EN6thrust24THRUST_300001_SM_1000_NS18transform_iteratorINSD_6detail14equal_to_valueIiEENSD_10device_ptrIiEEllEEPlyS9_llNS7_10__identityEEEvT0_T1_T2_T3_T4_T6_E12temp_storage+96];
	add.s64 	%rd365, %rd363, %rd364;
	ld.shared.u64 	%rd366, [_ZZN3cub18CUB_300001_SM_10006detail6reduce28DeviceReduceSingleTileKernelINS2_10policy_hubIlyN4cuda3std3__44plusIlEEE10Policy1000EN6thrust24THRUST_300001_SM_1000_NS18transform_iteratorINSD_6detail14equal_to_valueIiEENSD_10device_ptrIiEEllEEPlyS9_llNS7_10__identityEEEvT0_T1_T2_T3_T4_T6_E12temp_storage+104];
	add.s64 	%rd367, %rd365, %rd366;
	ld.shared.u64 	%rd368, [_ZZN3cub18CUB_300001_SM_10006detail6reduce28DeviceReduceSingleTileKernelINS2_10policy_hubIlyN4cuda3std3__44plusIlEEE10Policy1000EN6thrust24THRUST_300001_SM_1000_NS18transform_iteratorINSD_6detail14equal_to_valueIiEENSD_10device_ptrIiEEllEEPlyS9_llNS7_10__identityEEEvT0_T1_T2_T3_T4_T6_E12temp_storage+112];
	add.s64 	%rd369, %rd367, %rd368;
	ld.shared.u64 	%rd370, [_ZZN3cub18CUB_300001_SM_10006detail6reduce28DeviceReduceSingleTileKernelINS2_10policy_hubIlyN4cuda3std3__44plusIlEEE10Policy1000EN6thrust24THRUST_300001_SM_1000_NS18transform_iteratorINSD_6detail14equal_to_valueIiEENSD_10device_ptrIiEEllEEPlyS9_llNS7_10__identityEEEvT0_T1_T2_T3_T4_T6_E12temp_storage+120];
	add.s64 	%rd371, %rd369, %rd370;
	ld.shared.u64 	%rd372, [_ZZN3cub18CUB_300001_SM_10006detail6reduce28DeviceReduceSingleTileKernelINS2_10policy_hubIlyN4cuda3std3__44plusIlEEE10Policy1000EN6thrust24THRUST_300001_SM_1000_NS18transform_iteratorINSD_6detail14equal_to_valueIiEENSD_10device_ptrIiEEllEEPlyS9_llNS7_10__identityEEEvT0_T1_T2_T3_T4_T6_E12temp_storage+128];
	add.s64 	%rd373, %rd371, %rd372;
	ld.shared.u64 	%rd374, [_ZZN3cub18CUB_300001_SM_10006detail6reduce28DeviceReduceSingleTileKernelINS2_10policy_hubIlyN4cuda3std3__44plusIlEEE10Policy1000EN6thrust24THRUST_300001_SM_1000_NS18transform_iteratorINSD_6detail14equal_to_valueIiEENSD_10device_ptrIiEEllEEPlyS9_llNS7_10__identityEEEvT0_T1_T2_T3_T4_T6_E12temp_storage+136];
	add.s64 	%rd402, %rd373, %rd374;
	bra.uni 	$L__BB6_49;
$L__BB6_24:
	// begin inline asm
	mov.u32 %r192, %laneid;
	// end inline asm
	and.b32  	%r243, %r3, 992;
	add.s32 	%r244, %r243, 32;
	setp.gt.u32 	%p108, %r244, %r2;
	not.b32 	%r245, %r243;
	add.s32 	%r246, %r2, %r245;
	selp.b32 	%r241, %r246, 31, %p108;
	mov.b64 	{%r194, %r199}, %rd386;
	mov.b32 	%r200, 1;
	mov.b32 	%r242, -1;
	// begin inline asm
	shfl.sync.down.b32 %r193, %r194, %r200, %r241, %r242;
	// end inline asm
	// begin inline asm
	shfl.sync.down.b32 %r198, %r199, %r200, %r241, %r242;
	// end inline asm
	mov.b64 	%rd274, {%r193, %r198};
	setp.lt.s32 	%p109, %r192, %r241;
	selp.b64 	%rd275, %rd274, 0, %p109;
	add.s64 	%rd276, %rd275, %rd386;
	mov.b64 	{%r204, %r209}, %rd276;
	mov.b32 	%r210, 2;
	// begin inline asm
	shfl.sync.down.b32 %r203, %r204, %r210, %r241, %r242;
	// end inline asm
	// begin inline asm
	shfl.sync.down.b32 %r208, %r209, %r210, %r241, %r242;
	// end inline asm
	mov.b64 	%rd277, {%r203, %r208};
	add.s32 	%r247, %r192, 2;
	setp.gt.s32 	%p110, %r247, %r241;
	selp.b64 	%rd278, 0, %rd277, %p110;
	add.s64 	%rd279, %rd278, %rd276;
	mov.b64 	{%r214, %r219}, %rd279;
	mov.b32 	%r220, 4;
	// begin inline asm
	shfl.sync.down.b32 %r213, %r214, %r220, %r241, %r242;
	// end inline asm
	// begin inline asm
	shfl.sync.down.b32 %r218, %r219, %r220, %r241, %r242;
	// end inline asm
	mov.b64 	%rd280, {%r213, %r218};
	add.s32 	%r248, %r192, 4;
	setp.gt.s32 	%p111, %r248, %r241;
	selp.b64 	%rd281, 0, %rd280, %p111;
	add.s64 	%rd282, %rd281, %rd279;
	mov.b64 	{%r224, %r229}, %rd282;
	mov.b32 	%r230, 8;
	// begin inline asm
	shfl.sync.down.b32 %r223, %r224, %r230, %r241, %r242;
	// end inline asm
	// begin inline asm
	shfl.sync.down.b32 %r228, %r229, %r230, %r241, %r242;
	// end inline asm
	mov.b64 	%rd283, {%r223, %r228};
	add.s32 	%r249, %r192, 8;
	setp.gt.s32 	%p112, %r249, %r241;
	selp.b64 	%rd284, 0, %rd283, %p112;
	add.s64 	%rd285, %rd284, %rd282;
	mov.b64 	{%r234, %r239}, %rd285;
	mov.b32 	%r240, 16;
	// begin inline asm
	shfl.sync.down.b32 %r233, %r234, %r240, %r241, %r242;
	// end inline asm
	// begin inline asm
	shfl.sync.down.b32 %r238, %r239, %r240, %r241, %r242;
	// end inline asm
	mov.b64 	%rd286, {%r233, %r238};
	add.s32 	%r250, %r192, 16;
	setp.gt.s32 	%p113, %r250, %r241;
	selp.b64 	%rd287, 0, %rd286, %p113;
	add.s64 	%rd402, %rd287, %rd285;
	setp.ne.s32 	%p114, %r192, 0;
	@%p114 bra 	$L__BB6_26;
	shr.u32 	%r251, %r3, 2;
	and.b32  	%r252, %r251, 248;
	mov.u32 	%r253, _ZZN3cub18CUB_300001_SM_10006detail6reduce28DeviceReduceSingleTileKernelINS2_10policy_hubIlyN4cuda3std3__44plusIlEEE10Policy1000EN6thrust24THRUST_300001_SM_1000_NS18transform_iteratorINSD_6detail14equal_to_valueIiEENSD_10device_ptrIiEEllEEPlyS9_llNS7_10__identityEEEvT0_T1_T2_T3_T4_T6_E12temp_storage;
	add.s32 	%r254, %r253, %r252;
	st.shared.u64 	[%r254+16], %rd402;
$L__BB6_26:
	bar.sync 	0;
	setp.ne.s32 	%p115, %r3, 0;
	@%p115 bra 	$L__BB6_49;
	setp.gt.u64 	%p116, %rd58, 32;
	ld.shared.u64 	%rd288, [_ZZN3cub18CUB_300001_SM_10006detail6reduce28DeviceReduceSingleTileKernelINS2_10policy_hubIlyN4cuda3std3__44plusIlEEE10Policy1000EN6thrust24THRUST_300001_SM_1000_NS18transform_iteratorINSD_6detail14equal_to_valueIiEENSD_10device_ptrIiEEllEEPlyS9_llNS7_10__identityEEEvT0_T1_T2_T3_T4_T6_E12temp_storage+24];
	selp.b64 	%rd289, %rd288, 0, %p116;
	add.s64 	%rd290, %rd289, %rd402;
	setp.gt.u64 	%p117, %rd58, 64;
	ld.shared.u64 	%rd291, [_ZZN3cub18CUB_300001_SM_10006detail6reduce28DeviceReduceSingleTileKernelINS2_10policy_hubIlyN4cuda3std3__44plusIlEEE10Policy1000EN6thrust24THRUST_300001_SM_1000_NS18transform_iteratorINSD_6detail14equal_to_valueIiEENSD_10device_ptrIiEEllEEPlyS9_llNS7_10__identityEEEvT0_T1_T2_T3_T4_T6_E12temp_storage+32];
	selp.b64 	%rd292, %rd291, 0, %p117;
	add.s64 	%rd293, %rd290, %rd292;
	setp.gt.u64 	%p118, %rd58, 96;
	ld.shared.u64 	%rd294, [_ZZN3cub18CUB_300001_SM_10006detail6reduce28DeviceReduceSingleTileKernelINS2_10policy_hubIlyN4cuda3std3__44plusIlEEE10Policy1000EN6thrust24THRUST_300001_SM_1000_NS18transform_iteratorINSD_6detail14equal_to_valueIiEENSD_10device_ptrIiEEllEEPlyS9_llNS7_10__identityEEEvT0_T1_T2_T3_T4_T6_E12temp_storage+40];
	selp.b64 	%rd295, %rd294, 0, %p118;
	add.s64 	%rd296, %rd293, %rd295;
	setp.gt.u64 	%p119, %rd58, 128;
	ld.shared.u64 	%rd297, [_ZZN3cub18CUB_300001_SM_10006detail6reduce28DeviceReduceSingleTileKernelINS2_10policy_hubIlyN4cuda3std3__44plusIlEEE10Policy1000EN6thrust24THRUST_300001_SM_1000_NS18transform_iteratorINSD_6detail14equal_to_valueIiEENSD_10device_ptrIiEEllEEPlyS9_llNS7_10__identityEEEvT0_T1_T2_T3_T4_T6_E12temp_storage+48];
	selp.b64 	%rd298, %rd297, 0, %p119;
	add.s64 	%rd299, %rd296, %rd298;
	setp.gt.u64 	%p120, %rd58, 160;
	ld.shared.u64 	%rd300, [_ZZN3cub18CUB_300001_SM_10006detail6reduce28DeviceReduceSingleTileKernelINS2_10policy_hubIlyN4cuda3std3__44plusIlEEE10Policy1000EN6thrust24THRUST_300001_SM_1000_NS18transform_iteratorINSD_6detail14equal_to_valueIiEENSD_10device_ptrIiEEllEEPlyS9_llNS7_10__identityEEEvT0_T1_T2_T3_T4_T6_E12temp_storage+56];
	selp.b64 	%rd301, %rd300, 0, %p120;
	add.s64 	%rd302, %rd299, %rd301;
	setp.gt.u64 	%p121, %rd58, 192;
	ld.shared.u64 	%rd303, [_ZZN3cub18CUB_300001_SM_10006detail6reduce28DeviceReduceSingleTileKernelINS2_10policy_hubIlyN4cuda3std3__44plusIlEEE10Policy1000EN6thrust24THRUST_300001_SM_1000_NS18transform_iteratorINSD_6detail14equal_to_valueIiEENSD_10device_ptrIiEEllEEPlyS9_llNS7_10__identityEEEvT0_T1_T2_T3_T4_T6_E12temp_storage+64];
	selp.b64 	%rd304, %rd303, 0, %p121;
	add.s64 	%rd305, %rd302, %rd304;
	setp.gt.u64 	%p122, %rd58, 224;
	ld.shared.u64 	%rd306, [_ZZN3cub18CUB_300001_SM_10006detail6reduce28DeviceReduceSingleTileKernelINS2_10policy_hubIlyN4cuda3std3__44plusIlEEE10Policy1000EN6thrust24THRUST_300001_SM_1000_NS18transform_iteratorINSD_6detail14equal_to_valueIiEENSD_10device_ptrIiEEllEEPlyS9_llNS7_10__identityEEEvT0_T1_T2_T3_T4_T6_E12temp_storage+72];
	selp.b64 	%rd307, %rd306, 0, %p122;
	add.s64 	%rd308, %rd305, %rd307;
	setp.gt.u64 	%p123, %rd58, 256;
	ld.shared.u64 	%rd309, [_ZZN3cub18CUB_300001_SM_10006detail6reduce28DeviceReduceSingleTileKernelINS2_10policy_hubIlyN4cuda3std3__44plusIlEEE10Policy1000EN6thrust24THRUST_300001_SM_1000_NS18transform_iteratorINSD_6detail14equal_to_valueIiEENSD_10device_ptrIiEEllEEPlyS9_llNS7_10__identityEEEvT0_T1_T2_T3_T4_T6_E12temp_storage+80];
	selp.b64 	%rd310, %rd309, 0, %p123;
	add.s64 	%rd311, %rd308, %rd310;
	setp.gt.u64 	%p124, %rd58, 288;
	ld.shared.u64 	%rd312, [_ZZN3cub18CUB_300001_SM_10006detail6reduce28DeviceReduceSingleTileKernelINS2_10policy_hubIlyN4cuda3std3__44plusIlEEE10Policy1000EN6thrust24THRUST_300001_SM_1000_NS18transform_iteratorINSD_6detail14equal_to_valueIiEENSD_10device_ptrIiEEllEEPlyS9_llNS7_10__identityEEEvT0_T1_T2_T3_T4_T6_E12temp_storage+88];
	selp.b64 	%rd313, %rd312, 0, %p124;
	add.s64 	%rd314, %rd311, %rd313;
	setp.gt.u64 	%p125, %rd58, 320;
	ld.shared.u64 	%rd315, [_ZZN3cub18CUB_300001_SM_10006detail6reduce28DeviceReduceSingleTileKernelINS2_10policy_hubIlyN4cuda3std3__44plusIlEEE10Policy1000EN6thrust24THRUST_300001_SM_1000_NS18transform_iteratorINSD_6detail14equal_to_valueIiEENSD_10device_ptrIiEEllEEPlyS9_llNS7_10__identityEEEvT0_T1_T2_T3_T4_T6_E12temp_storage+96];
	selp.b64 	%rd316, %rd315, 0, %p125;
	add.s64 	%rd317, %rd314, %rd316;
	setp.gt.u64 	%p126, %rd58, 352;
	ld.shared.u64 	%rd318, [_ZZN3cub18CUB_300001_SM_10006detail6reduce28DeviceReduceSingleTileKernelINS2_10policy_hubIlyN4cuda3std3__44plusIlEEE10Policy1000EN6thrust24THRUST_300001_SM_1000_NS18transform_iteratorINSD_6detail14equal_to_valueIiEENSD_10device_ptrIiEEllEEPlyS9_llNS7_10__identityEEEvT0_T1_T2_T3_T4_T6_E12temp_storage+104];
	selp.b64 	%rd319, %rd318, 0, %p126;
	add.s64 	%rd320, %rd317, %rd319;
	setp.gt.u64 	%p127, %rd58, 384;
	ld.shared.u64 	%rd321, [_ZZN3cub18CUB_300001_SM_10006detail6reduce28DeviceReduceSingleTileKernelINS2_10policy_hubIlyN4cuda3std3__44plusIlEEE10Policy1000EN6thrust24THRUST_300001_SM_1000_NS18transform_iteratorINSD_6detail14equal_to_valueIiEENSD_10device_ptrIiEEllEEPlyS9_llNS7_10__identityEEEvT0_T1_T2_T3_T4_T6_E12temp_storage+112];
	selp.b64 	%rd322, %rd321, 0, %p127;
	add.s64 	%rd323, %rd320, %rd322;
	setp.gt.u64 	%p128, %rd58, 416;
	ld.shared.u64 	%rd324, [_ZZN3cub18CUB_300001_SM_10006detail6reduce28DeviceReduceSingleTileKernelINS2_10policy_hubIlyN4cuda3std3__44plusIlEEE10Policy1000EN6thrust24THRUST_300001_SM_1000_NS18transform_iteratorINSD_6detail14equal_to_valueIiEENSD_10device_ptrIiEEllEEPlyS9_llNS7_10__identityEEEvT0_T1_T2_T3_T4_T6_E12temp_storage+120];
	selp.b64 	%rd325, %rd324, 0, %p128;
	add.s64 	%rd326, %rd323, %rd325;
	setp.gt.u64 	%p129, %rd58, 448;
	ld.shared.u64 	%rd327, [_ZZN3cub18CUB_300001_SM_10006detail6reduce28DeviceReduceSingleTileKernelINS2_10policy_hubIlyN4cuda3std3__44plusIlEEE10Policy1000EN6thrust24THRUST_300001_SM_1000_NS18transform_iteratorINSD_6detail14equal_to_valueIiEENSD_10device_ptrIiEEllEEPlyS9_llNS7_10__identityEEEvT0_T1_T2_T3_T4_T6_E12temp_storage+128];
	selp.b64 	%rd328, %rd327, 0, %p129;
	add.s64 	%rd329, %rd326, %rd328;
	setp.gt.u64 	%p130, %rd58, 480;
	ld.shared.u64 	%rd330, [_ZZN3cub18CUB_300001_SM_10006detail6reduce28DeviceReduceSingleTileKernelINS2_10policy_hubIlyN4cuda3std3__44plusIlEEE10Policy1000EN6thrust24THRUST_300001_SM_1000_NS18transform_iteratorINSD_6detail14equal_to_valueIiEENSD_10device_ptrIiEEllEEPlyS9_llNS7_10__identityEEEvT0_T1_T2_T3_T4_T6_E12temp_storage+136];
	selp.b64 	%rd331, %rd330, 0, %p130;
	add.s64 	%rd402, %rd329, %rd331;
	bra.uni 	$L__BB6_49;
$L__BB6_28:
	mov.u32 	%r25, %tid.x;
	cvt.u64.u32 	%rd25, %r25;
	mul.wide.u32 	%rd62, %r25, 4;
	add.s64 	%rd26, %rd2, %rd62;
	ld.global.u32 	%r49, [%rd26];
	setp.eq.s32 	%p3, %r49, %r43;
	selp.u64 	%rd63, 1, 0, %p3;
	ld.global.u32 	%r50, [%rd26+2048];
	setp.eq.s32 	%p4, %r50, %r43;
	selp.u64 	%rd64, 1, 0, %p4;
	ld.global.u32 	%r51, [%rd26+4096];
	setp.eq.s32 	%p5, %r51, %r43;
	selp.u64 	%rd65, 1, 0, %p5;
	ld.global.u32 	%r52, [%rd26+6144];
	setp.eq.s32 	%p6, %r52, %r43;
	selp.u64 	%rd66, 1, 0, %p6;
	ld.global.u32 	%r53, [%rd26+8192];
	setp.eq.s32 	%p7, %r53, %r43;
	selp.u64 	%rd67, 1, 0, %p7;
	ld.global.u32 	%r54, [%rd26+10240];
	setp.eq.s32 	%p8, %r54, %r43;
	selp.u64 	%rd68, 1, 0, %p8;
	ld.global.u32 	%r55, [%rd26+12288];
	setp.eq.s32 	%p9, %r55, %r43;
	selp.u64 	%rd69, 1, 0, %p9;
	add.s64 	%rd70, %rd64, %rd63;
	add.s64 	%rd71, %rd70, %rd65;
	add.s64 	%rd72, %rd71, %rd66;
	add.s64 	%rd73, %rd72, %rd67;
	add.s64 	%rd74, %rd73, %rd68;
	add.s64 	%rd401, %rd74, %rd69;
	add.s64 	%rd28, %rd58, -3584;
	setp.lt.u64 	%p10, %rd28, 3584;
	mov.b64 	%rd390, 3584;
	@%p10 bra 	$L__BB6_32;
	mov.b64 	%rd390, 3584;
$L__BB6_30:
	shl.b64 	%rd76, %rd390, 2;
	add.s64 	%rd77, %rd26, %rd76;
	ld.global.u32 	%r56, [%rd77];
	setp.eq.s32 	%p11, %r56, %r43;
	selp.u64 	%rd78, 1, 0, %p11;
	ld.global.u32 	%r57, [%rd77+2048];
	setp.eq.s32 	%p12, %r57, %r43;
	selp.u64 	%rd79, 1, 0, %p12;
	ld.global.u32 	%r58, [%rd77+4096];
	setp.eq.s32 	%p13, %r58, %r43;
	selp.u64 	%rd80, 1, 0, %p13;
	ld.global.u32 	%r59, [%rd77+6144];
	setp.eq.s32 	%p14, %r59, %r43;
	selp.u64 	%rd81, 1, 0, %p14;
	ld.global.u32 	%r60, [%rd77+8192];
	setp.eq.s32 	%p15, %r60, %r43;
	selp.u64 	%rd82, 1, 0, %p15;
	ld.global.u32 	%r61, [%rd77+10240];
	setp.eq.s32 	%p16, %r61, %r43;
	selp.u64 	%rd83, 1, 0, %p16;
	ld.global.u32 	%r62, [%rd77+12288];
	setp.eq.s32 	%p17, %r62, %r43;
	selp.u64 	%rd84, 1, 0, %p17;
	add.s64 	%rd85, %rd401, %rd78;
	add.s64 	%rd86, %rd85, %rd79;
	add.s64 	%rd87, %rd86, %rd80;
	add.s64 	%rd88, %rd87, %rd81;
	add.s64 	%rd89, %rd88, %rd82;
	add.s64 	%rd90, %rd89, %rd83;
	add.s64 	%rd401, %rd90, %rd84;
	sub.s64 	%rd91, %rd58, %rd390;
	setp.lt.u64 	%p18, %rd91, 3584;
	@%p18 bra 	$L__BB6_45;
	add.s64 	%rd390, %rd390, 3584;
	setp.le.u64 	%p19, %rd390, %rd28;
	@%p19 bra 	$L__BB6_30;
$L__BB6_32:
	setp.le.u64 	%p20, %rd58, %rd390;
	cvt.u32.u64 	%r63, %rd390;
	cvt.u32.u64 	%r64, %rd58;
	sub.s32 	%r65, %r64, %r63;
	setp.ge.s32 	%p21, %r25, %r65;
	or.pred  	%p22, %p20, %p21;
	@%p22 bra 	$L__BB6_45;
	not.b32 	%r68, %r25;
	add.s32 	%r69, %r68, %r64;
	sub.s32 	%r71, %r69, %r63;
	shr.u32 	%r72, %r71, 9;
	add.s32 	%r26, %r72, 1;
	and.b32  	%r27, %r26, 15;
	setp.lt.u32 	%p23, %r71, 7680;
	mov.u32 	%r322, %r25;
	@%p23 bra 	$L__BB6_36;
	and.b32  	%r73, %r26, 16777200;
	neg.s32 	%r320, %r73;
	add.s64 	%rd93, %rd390, %rd25;
	shl.b64 	%rd94, %rd93, 2;
	add.s64 	%rd95, %rd94, %rd2;
	add.s64 	%rd391, %rd95, 16384;
	mov.u32 	%r322, %r25;
$L__BB6_35:
	.pragma "nounroll";
	ld.global.u32 	%r74, [%rd391+-16384];
	setp.eq.s32 	%p24, %r74, %r43;
	selp.u64 	%rd96, 1, 0, %p24;
	add.s64 	%rd97, %rd401, %rd96;
	ld.global.u32 	%r75, [%rd391+-14336];
	setp.eq.s32 	%p25, %r75, %r43;
	selp.u64 	%rd98, 1, 0, %p25;
	add.s64 	%rd99, %rd97, %rd98;
	ld.global.u32 	%r76, [%rd391+-12288];
	setp.eq.s32 	%p26, %r76, %r43;
	selp.u64 	%rd100, 1, 0, %p26;
	add.s64 	%rd101, %rd99, %rd100;
	ld.global.u32 	%r77, [%rd391+-10240];
	setp.eq.s32 	%p27, %r77, %r43;
	selp.u64 	%rd102, 1, 0, %p27;
	add.s64 	%rd103, %rd101, %rd102;
	ld.global.u32 	%r78, [%rd391+-8192];
	setp.eq.s32 	%p28, %r78, %r43;
	selp.u64 	%rd104, 1, 0, %p28;
	add.s64 	%rd105, %rd103, %rd104;
	ld.global.u32 	%r79, [%rd391+-6144];
	setp.eq.s32 	%p29, %r79, %r43;
	selp.u64 	%rd106, 1, 0, %p29;
	add.s64 	%rd107, %rd105, %rd106;
	ld.global.u32 	%r80, [%rd391+-4096];
	setp.eq.s32 	%p30, %r80, %r43;
	selp.u64 	%rd108, 1, 0, %p30;
	add.s64 	%rd109, %rd107, %rd108;
	ld.global.u32 	%r81, [%rd391+-2048];
	setp.eq.s32 	%p31, %r81, %r43;
	selp.u64 	%rd110, 1, 0, %p31;
	add.s64 	%rd111, %rd109, %rd110;
	ld.global.u32 	%r82, [%rd391];
	setp.eq.s32 	%p32, %r82, %r43;
	selp.u64 	%rd112, 1, 0, %p32;
	add.s64 	%rd113, %rd111, %rd112;
	ld.global.u32 	%r83, [%rd391+2048];
	setp.eq.s32 	%p33, %r83, %r43;
	selp.u64 	%rd114, 1, 0, %p33;
	add.s64 	%rd115, %rd113, %rd114;
	ld.global.u32 	%r84, [%rd391+4096];
	setp.eq.s32 	%p34, %r84, %r43;
	selp.u64 	%rd116, 1, 0, %p34;
	add.s64 	%rd117, %rd115, %rd116;
	ld.global.u32 	%r85, [%rd391+6144];
	setp.eq.s32 	%p35, %r85, %r43;
	selp.u64 	%rd118, 1, 0, %p35;
	add.s64 	%rd119, %rd117, %rd118;
	ld.global.u32 	%r86, [%rd391+8192];
	setp.eq.s32 	%p36, %r86, %r43;
	selp.u64 	%rd120, 1, 0, %p36;
	add.s64 	%rd121, %rd119, %rd120;
	ld.global.u32 	%r87, [%rd391+10240];
	setp.eq.s32 	%p37, %r87, %r43;
	selp.u64 	%rd122, 1, 0, %p37;
	add.s64 	%rd123, %rd121, %rd122;
	ld.global.u32 	%r88, [%rd391+12288];
	setp.eq.s32 	%p38, %r88, %r43;
	selp.u64 	%rd124, 1, 0, %p38;
	add.s64 	%rd125, %rd123, %rd124;
	ld.global.u32 	%r89, [%rd391+14336];
	setp.eq.s32 	%p39, %r89, %r43;
	selp.u64 	%rd126, 1, 0, %p39;
	add.s64 	%rd401, %rd125, %rd126;
	add.s32 	%r322, %r322, 8192;
	add.s32 	%r320, %r320, 16;
	add.s64 	%rd391, %rd391, 32768;
	setp.ne.s32 	%p40, %r320, 0;
	@%p40 bra 	$L__BB6_35;
$L__BB6_36:
	setp.eq.s32 	%p41, %r27, 0;
	@%p41 bra 	$L__BB6_45;
	and.b32  	%r34, %r26, 7;
	setp.lt.u32 	%p42, %r27, 8;
	@%p42 bra 	$L__BB6_39;
	cvt.u64.u32 	%rd128, %r322;
	add.s64 	%rd129, %rd390, %rd128;
	shl.b64 	%rd130, %rd129, 2;
	add.s64 	%rd131, %rd2, %rd130;
	ld.global.u32 	%r90, [%rd131];
	setp.eq.s32 	%p43, %r90, %r43;
	selp.u64 	%rd132, 1, 0, %p43;
	add.s64 	%rd133, %rd401, %rd132;
	ld.global.u32 	%r91, [%rd131+2048];
	setp.eq.s32 	%p44, %r91, %r43;
	selp.u64 	%rd134, 1, 0, %p44;
	add.s64 	%rd135, %rd133, %rd134;
	ld.global.u32 	%r92, [%rd131+4096];
	setp.eq.s32 	%p45, %r92, %r43;
	selp.u64 	%rd136, 1, 0, %p45;
	add.s64 	%rd137, %rd135, %rd136;
	ld.global.u32 	%r93, [%rd131+6144];
	setp.eq.s32 	%p46, %r93, %r43;
	selp.u64 	%rd138, 1, 0, %p46;
	add.s64 	%rd139, %rd137, %rd138;
	ld.global.u32 	%r94, [%rd131+8192];
	setp.eq.s32 	%p47, %r94, %r43;
	selp.u64 	%rd140, 1, 0, %p47;
	add.s64 	%rd141, %rd139, %rd140;
	ld.global.u32 	%r95, [%rd131+10240];
	setp.eq.s32 	%p48, %r95, %r43;
	selp.u64 	%rd142, 1, 0, %p48;
	add.s64 	%rd143, %rd141, %rd142;
	ld.global.u32 	%r96, [%rd131+12288];
	setp.eq.s32 	%p49, %r96, %r43;
	selp.u64 	%rd144, 1, 0, %p49;
	add.s64 	%rd145, %rd143, %rd144;
	ld.global.u32 	%r97, [%rd131+14336];
	setp.eq.s32 	%p50, %r97, %r43;
	selp.u64 	%rd146, 1, 0, %p50;
	add.s64 	%rd401, %rd145, %rd146;
	add.s32 	%r322, %r322, 4096;
$L__BB6_39:
	setp.eq.s32 	%p51, %r34, 0;
	@%p51 bra 	$L__BB6_45;
	and.b32  	%r37, %r26, 3;
	setp.lt.u32 	%p52, %r34, 4;
	@%p52 bra 	$L__BB6_42;
	cvt.u64.u32 	%rd148, %r322;
	add.s64 	%rd149, %rd390, %rd148;
	shl.b64 	%rd150, %rd149, 2;
	add.s64 	%rd151, %rd2, %rd150;
	ld.global.u32 	%r98, [%rd151];
	setp.eq.s32 	%p53, %r98, %r43;
	selp.u64 	%rd152, 1, 0, %p53;
	add.s64 	%rd153, %rd401, %rd152;
	ld.global.u32 	%r99, [%rd151+2048];
	setp.eq.s32 	%p54, %r99, %r43;
	selp.u64 	%rd154, 1, 0, %p54;
	add.s64 	%rd155, %rd153, %rd154;
	ld.global.u32 	%r100, [%rd151+4096];
	setp.eq.s32 	%p55, %r100, %r43;
	selp.u64 	%rd156, 1, 0, %p55;
	add.s64 	%rd157, %rd155, %rd156;
	ld.global.u32 	%r101, [%rd151+6144];
	setp.eq.s32 	%p56, %r101, %r43;
	selp.u64 	%rd158, 1, 0, %p56;
	add.s64 	%rd401, %rd157, %rd158;
	add.s32 	%r322, %r322, 2048;
$L__BB6_42:
	setp.eq.s32 	%p57, %r37, 0;
	@%p57 bra 	$L__BB6_45;
	cvt.u64.u32 	%rd159, %r322;
	add.s64 	%rd160, %rd390, %rd159;
	shl.b64 	%rd161, %rd160, 2;
	add.s64 	%rd399, %rd2, %rd161;
	neg.s32 	%r325, %r37;
$L__BB6_44:
	.pragma "nounroll";
	ld.global.u32 	%r102, [%rd399];
	setp.eq.s32 	%p58, %r102, %r43;
	selp.u64 	%rd162, 1, 0, %p58;
	add.s64 	%rd401, %rd401, %rd162;
	add.s64 	%rd399, %rd399, 2048;
	add.s32 	%r325, %r325, 1;
	setp.ne.s32 	%p59, %r325, 0;
	@%p59 bra 	$L__BB6_44;
$L__BB6_45:
	// begin inline asm
	mov.u32 %r103, %laneid;
	// end inline asm
	mov.b64 	{%r105, %r110}, %rd401;
	mov.b32 	%r111, 1;
	mov.b32 	%r152, 31;
	mov.b32 	%r153, -1;
	// begin inline asm
	shfl.sync.down.b32 %r104, %r105, %r111, %r152, %r153;
	// end inline asm
	// begin inline asm
	shfl.sync.down.b32 %r109, %r110, %r111, %r152, %r153;
	// end inline asm
	mov.b64 	%rd163, {%r104, %r109};
	setp.gt.s32 	%p60, %r103, 30;
	selp.b64 	%rd164, 0, %rd163, %p60;
	add.s64 	%rd165, %rd164, %rd401;
	mov.b64 	{%r115, %r120}, %rd165;
	mov.b32 	%r121, 2;
	// begin inline asm
	shfl.sync.down.b32 %r114, %r115, %r121, %r152, %r153;
	// end inline asm
	// begin inline asm
	shfl.sync.down.b32 %r119, %r120, %r121, %r152, %r153;
	// end inline asm
	mov.b64 	%rd166, {%r114, %r119};
	setp.gt.s32 	%p61, %r103, 29;
	selp.b64 	%rd167, 0, %rd166, %p61;
	add.s64 	%rd168, %rd167, %rd165;
	mov.b64 	{%r125, %r130}, %rd168;
	mov.b32 	%r131, 4;
	// begin inline asm
	shfl.sync.down.b32 %r124, %r125, %r131, %r152, %r153;
	// end inline asm
	// begin inline asm
	shfl.sync.down.b32 %r129, %r130, %r131, %r152, %r153;
	// end inline asm
	mov.b64 	%rd169, {%r124, %r129};
	setp.gt.s32 	%p62, %r103, 27;
	selp.b64 	%rd170, 0, %rd169, %p62;
	add.s64 	%rd171, %rd170, %rd168;
	mov.b64 	{%r135, %r140}, %rd171;
	mov.b32 	%r141, 8;
	// begin inline asm
	shfl.sync.down.b32 %r134, %r135, %r141, %r152, %r153;
	// end inline asm
	// begin inline asm
	shfl.sync.down.b32 %r139, %r140, %r141, %r152, %r153;
	// end inline asm
	mov.b64 	%rd172, {%r134, %r139};
	setp.gt.s32 	%p63, %r103, 23;
	selp.b64 	%rd173, 0, %rd172, %p63;
	add.s64 	%rd174, %rd173, %rd171;
	mov.b64 	{%r145, %r150}, %rd174;
	mov.b32 	%r151, 16;
	// begin inline asm
	shfl.sync.down.b32 %r144, %r145, %r151, %r152, %r153;
	// end inline asm
	// begin inline asm
	shfl.sync.down.b32 %r149, %r150, %r151, %r152, %r153;
	// end inline asm
	mov.b64 	%rd175, {%r144, %r149};
	setp.gt.s32 	%p64, %r103, 15;
	selp.b64 	%rd176, 0, %rd175, %p64;
	add.s64 	%rd402, %rd176, %rd174;
	setp.ne.s32 	%p65, %r103, 0;
	@%p65 bra 	$L__BB6_47;
	shr.u32 	%r154, %r25, 2;
	and.b32  	%r155, %r154, 248;
	mov.u32 	%r156, _ZZN3cub18CUB_300001_SM_10006detail6reduce28DeviceReduceSingleTileKernelINS2_10policy_hubIlyN4cuda3std3__44plusIlEEE10Policy1000EN6thrust24THRUST_300001_SM_1000_NS18transform_iteratorINSD_6detail14equal_to_valueIiEENSD_10device_ptrIiEEllEEPlyS9_llNS7_10__identityEEEvT0_T1_T2_T3_T4_T6_E12temp_storage;
	add.s32 	%r157, %r156, %r155;
	st.shared.u64 	[%r157+16], %rd402;
$L__BB6_47:
	bar.sync 	0;
	setp.ne.s32 	%p66, %r25, 0;
	@%p66 bra 	$L__BB6_49;
	ld.shared.u64 	%rd177, [_ZZN3cub18CUB_300001_SM_10006detail6reduce28DeviceReduceSingleTileKernelINS2_10policy_hubIlyN4cuda3std3__44plusIlEEE10Policy1000EN6thrust24THRUST_300001_SM_1000_NS18transform_iteratorINSD_6detail14equal_to_valueIiEENSD_10device_ptrIiEEllEEPlyS9_llNS7_10__identityEEEvT0_T1_T2_T3_T4_T6_E12temp_storage+24];
	add.s64 	%rd178, %rd177, %rd402;
	ld.shared.u64 	%rd179, [_ZZN3cub18CUB_300001_SM_10006detail6reduce28DeviceReduceSingleTileKernelINS2_10policy_hubIlyN4cuda3std3__44plusIlEEE10Policy1000EN6thrust24THRUST_300001_SM_1000_NS18transform_iteratorINSD_6detail14equal_to_valueIiEENSD_10device_ptrIiEEllEEPlyS9_llNS7_10__identityEEEvT0_T1_T2_T3_T4_T6_E12temp_storage+32];
	add.s64 	%rd180, %rd178, %rd179;
	ld.shared.u64 	%rd181, [_ZZN3cub18CUB_300001_SM_10006detail6reduce28DeviceReduceSingleTileKernelINS2_10policy_hubIlyN4cuda3std3__44plusIlEEE10Policy1000EN6thrust24THRUST_300001_SM_1000_NS18transform_iteratorINSD_6detail14equal_to_valueIiEENSD_10device_ptrIiEEllEEPlyS9_llNS7_10__identityEEEvT0_T1_T2_T3_T4_T6_E12temp_storage+40];
	add.s64 	%rd182, %rd180, %rd181;
	ld.shared.u64 	%rd183, [_ZZN3cub18CUB_300001_SM_10006detail6reduce28DeviceReduceSingleTileKernelINS2_10policy_hubIlyN4cuda3std3__44plusIlEEE10Policy1000EN6thrust24THRUST_300001_SM_1000_NS18transform_iteratorINSD_6detail14equal_to_valueIiEENSD_10device_ptrIiEEllEEPlyS9_llNS7_10__identityEEEvT0_T1_T2_T3_T4_T6_E12temp_storage+48];
	add.s64 	%rd184, %rd182, %rd183;
	ld.shared.u64 	%rd185, [_ZZN3cub18CUB_300001_SM_10006detail6reduce28DeviceReduceSingleTileKernelINS2_10policy_hubIlyN4cuda3std3__44plusIlEEE10Policy1000EN6thrust24THRUST_300001_SM_1000_NS18transform_iteratorINSD_6detail14equal_to_valueIiEENSD_10device_ptrIiEEllEEPlyS9_llNS7_10__identityEEEvT0_T1_T2_T3_T4_T6_E12temp_storage+56];
	add.s64 	%rd186, %rd184, %rd185;
	ld.shared.u64 	%rd187, [_ZZN3cub18CUB_300001_SM_10006detail6reduce28DeviceReduceSingleTileKernelINS2_10policy_hubIlyN4cuda3std3__44plusIlEEE10Policy1000EN6thrust24THRUST_300001_SM_1000_NS18transform_iteratorINSD_6detail14equal_to_valueIiEENSD_10device_ptrIiEEllEEPlyS9_llNS7_10__identityEEEvT0_T1_T2_T3_T4_T6_E12temp_storage+64];
	add.s64 	%rd188, %rd186, %rd187;
	ld.shared.u64 	%rd189, [_ZZN3cub18CUB_300001_SM_10006detail6reduce28DeviceReduceSingleTileKernelINS2_10policy_hubIlyN4cuda3std3__44plusIlEEE10Policy1000EN6thrust24THRUST_300001_SM_1000_NS18transform_iteratorINSD_6detail14equal_to_valueIiEENSD_10device_ptrIiEEllEEPlyS9_llNS7_10__identityEEEvT0_T1_T2_T3_T4_T6_E12temp_storage+72];
	add.s64 	%rd190, %rd188, %rd189;
	ld.shared.u64 	%rd191, [_ZZN3cub18CUB_300001_SM_10006detail6reduce28DeviceReduceSingleTileKernelINS2_10policy_hubIlyN4cuda3std3__44plusIlEEE10Policy1000EN6thrust24THRUST_300001_SM_1000_NS18transform_iteratorINSD_6detail14equal_to_valueIiEENSD_10device_ptrIiEEllEEPlyS9_llNS7_10__identityEEEvT0_T1_T2_T3_T4_T6_E12temp_storage+80];
	add.s64 	%rd192, %rd190, %rd191;
	ld.shared.u64 	%rd193, [_ZZN3cub18CUB_300001_SM_10006detail6reduce28DeviceReduceSingleTileKernelINS2_10policy_hubIlyN4cuda3std3__44plusIlEEE10Policy1000EN6thrust24THRUST_300001_SM_1000_NS18transform_iteratorINSD_6detail14equal_to_valueIiEENSD_10device_ptrIiEEllEEPlyS9_llNS7_10__identityEEEvT0_T1_T2_T3_T4_T6_E12temp_storage+88];
	add.s64 	%rd194, %rd192, %rd193;
	ld.shared.u64 	%rd195, [_ZZN3cub18CUB_300001_SM_10006detail6reduce28DeviceReduceSingleTileKernelINS2_10policy_hubIlyN4cuda3std3__44plusIlEEE10Policy1000EN6thrust24THRUST_300001_SM_1000_NS18transform_iteratorINSD_6detail14equal_to_valueIiEENSD_10device_ptrIiEEllEEPlyS9_llNS7_10__identityEEEvT0_T1_T2_T3_T4_T6_E12temp_storage+96];
	add.s64 	%rd196, %rd194, %rd195;
	ld.shared.u64 	%rd197, [_ZZN3cub18CUB_300001_SM_10006detail6reduce28DeviceReduceSingleTileKernelINS2_10policy_hubIlyN4cuda3std3__44plusIlEEE10Policy1000EN6thrust24THRUST_300001_SM_1000_NS18transform_iteratorINSD_6detail14equal_to_valueIiEENSD_10device_ptrIiEEllEEPlyS9_llNS7_10__identityEEEvT0_T1_T2_T3_T4_T6_E12temp_storage+104];
	add.s64 	%rd198, %rd196, %rd197;
	ld.shared.u64 	%rd199, [_ZZN3cub18CUB_300001_SM_10006detail6reduce28DeviceReduceSingleTileKernelINS2_10policy_hubIlyN4cuda3std3__44plusIlEEE10Policy1000EN6thrust24THRUST_300001_SM_1000_NS18transform_iteratorINSD_6detail14equal_to_valueIiEENSD_10device_ptrIiEEllEEPlyS9_llNS7_10__identityEEEvT0_T1_T2_T3_T4_T6_E12temp_storage+112];
	add.s64 	%rd200, %rd198, %rd199;
	ld.shared.u64 	%rd201, [_ZZN3cub18CUB_300001_SM_10006detail6reduce28DeviceReduceSingleTileKernelINS2_10policy_hubIlyN4cuda3std3__44plusIlEEE10Policy1000EN6thrust24THRUST_300001_SM_1000_NS18transform_iteratorINSD_6detail14equal_to_valueIiEENSD_10device_ptrIiEEllEEPlyS9_llNS7_10__identityEEEvT0_T1_T2_T3_T4_T6_E12temp_storage+120];
	add.s64 	%rd202, %rd200, %rd201;
	ld.shared.u64 	%rd203, [_ZZN3cub18CUB_300001_SM_10006detail6reduce28DeviceReduceSingleTileKernelINS2_10policy_hubIlyN4cuda3std3__44plusIlEEE10Policy1000EN6thrust24THRUST_300001_SM_1000_NS18transform_iteratorINSD_6detail14equal_to_valueIiEENSD_10device_ptrIiEEllEEPlyS9_llNS7_10__identityEEEvT0_T1_T2_T3_T4_T6_E12temp_storage+128];
	add.s64 	%rd204, %rd202, %rd203;
	ld.shared.u64 	%rd205, [_ZZN3cub18CUB_300001_SM_10006detail6reduce28DeviceReduceSingleTileKernelINS2_10policy_hubIlyN4cuda3std3__44plusIlEEE10Policy1000EN6thrust24THRUST_300001_SM_1000_NS18transform_iteratorINSD_6detail14equal_to_valueIiEENSD_10device_ptrIiEEllEEPlyS9_llNS7_10__identityEEEvT0_T1_T2_T3_T4_T6_E12temp_storage+136];
	add.s64 	%rd402, %rd204, %rd205;
$L__BB6_49:
	mov.u32 	%r310, %tid.x;
	setp.ne.s32 	%p138, %r310, 0;
	@%p138 bra 	$L__BB6_51;
	add.s64 	%rd375, %rd402, %rd59;
	st.global.u64 	[%rd1], %rd375;
$L__BB6_51:
	ret;

}
	// .globl	_ZN3cub18CUB_300001_SM_10006detail6reduce18DeviceReduceKernelINS2_10policy_hubIlyN4cuda3std3__44plusIlEEE10Policy1000EN6thrust24THRUST_300001_SM_1000_NS18transform_iteratorINSD_6detail14equal_to_valueIiEENSD_10device_ptrIiEEllEEyS9_lNS7_10__identityEEEvT0_PT3_T1_NS0_13GridEvenShareISP_EET2_T4_
.visible .entry _ZN3cub18CUB_300001_SM_10006detail6reduce18DeviceReduceKernelINS2_10policy_hubIlyN4cuda3std3__44plusIlEEE10Policy1000EN6thrust24THRUST_300001_SM_1000_NS18transform_iteratorINSD_6detail14equal_to_valueIiEENSD_10device_ptrIiEEllEEyS9_lNS7_10__identityEEEvT0_PT3_T1_NS0_13GridEvenShareISP_EET2_T4_(
	.param .align 8 .b8 _ZN3cub18CUB_300001_SM_10006detail6reduce18DeviceReduceKernelINS2_10policy_hubIlyN4cuda3std3__44plusIlEEE10Policy1000EN6thrust24THRUST_300001_SM_1000_NS18transform_iteratorINSD_6detail14equal_to_valueIiEENSD_10device_ptrIiEEllEEyS9_lNS7_10__identityEEEvT0_PT3_T1_NS0_13GridEvenShareISP_EET2_T4__param_0[16],
	.param .u64 .ptr .align 1 _ZN3cub18CUB_300001_SM_10006detail6reduce18DeviceReduceKernelINS2_10policy_hubIlyN4cuda3std3__44plusIlEEE10Policy1000EN6thrust24THRUST_300001_SM_1000_NS18transform_iteratorINSD_6detail14equal_to_valueIiEENSD_10device_ptrIiEEllEEyS9_lNS7_10__identityEEEvT0_PT3_T1_NS0_13GridEvenShareISP_EET2_T4__param_1,
	.param .u64 _ZN3cub18CUB_300001_SM_10006detail6reduce18DeviceReduceKernelINS2_10policy_hubIlyN4cuda3std3__44plusIlEEE10Policy1000EN6thrust24THRUST_300001_SM_1000_NS18transform_iteratorINSD_6detail14equal_to_valueIiEENSD_10device_ptrIiEEllEEyS9_lNS7_10__identityEEEvT0_PT3_T1_NS0_13GridEvenShareISP_EET2_T4__param_2,
	.param .align 8 .b8 _ZN3cub18CUB_300001_SM_10006detail6reduce18DeviceReduceKernelINS2_10policy_hubIlyN4cuda3std3__44plusIlEEE10Policy1000EN6thrust24THRUST_300001_SM_1000_NS18transform_iteratorINSD_6detail14equal_to_valueIiEENSD_10device_ptrIiEEllEEyS9_lNS7_10__identityEEEvT0_PT3_T1_NS0_13GridEvenShareISP_EET2_T4__param_3[72],
	.param .align 1 .b8 _ZN3cub18CUB_300001_SM_10006detail6reduce18DeviceReduceKernelINS2_10policy_hubIlyN4cuda3std3__44plusIlEEE10Policy1000EN6thrust24THRUST_300001_SM_1000_NS18transform_iteratorINSD_6detail14equal_to_valueIiEENSD_10device_ptrIiEEllEEyS9_lNS7_10__identityEEEvT0_PT3_T1_NS0_13GridEvenShareISP_EET2_T4__param_4[1],
	.param .align 1 .b8 _ZN3cub18CUB_300001_SM_10006detail6reduce18DeviceReduceKernelINS2_10policy_hubIlyN4cuda3std3__44plusIlEEE10Policy1000EN6thrust24THRUST_300001_SM_1000_NS18transform_iteratorINSD_6detail14equal_to_valueIiEENSD_10device_ptrIiEEllEEyS9_lNS7_10__identityEEEvT0_PT3_T1_NS0_13GridEvenShareISP_EET2_T4__param_5[1]
)
.maxntid 512
{
	.reg .pred 	%p<138>;
	.reg .b16 	%rs<4>;
	.reg .b32 	%r<354>;
	.reg .b64 	%rd<420>;
	// demoted variable
	.shared .align 8 .b8 _ZZN3cub18CUB_300001_SM_10006detail6reduce18DeviceReduceKernelINS2_10policy_hubIlyN4cuda3std3__44plusIlEEE10Policy1000EN6thrust24THRUST_300001_SM_1000_NS18transform_iteratorINSD_6detail14equal_to_valueIiEENSD_10device_ptrIiEEllEEyS9_lNS7_10__identityEEEvT0_PT3_T1_NS0_13GridEvenShareISP_EET2_T4_E12temp_storage[152];
	ld.param.u32 	%r2, [_ZN3cub18CUB_300001_SM_10006detail6reduce18DeviceReduceKernelINS2_10policy_hubIlyN4cuda3std3__44plusIlEEE10Policy1000EN6thrust24THRUST_300001_SM_1000_NS18transform_iteratorINSD_6detail14equal_to_valueIiEENSD_10device_ptrIiEEllEEyS9_lNS7_10__identityEEEvT0_PT3_T1_NS0_13GridEvenShareISP_EET2_T4__param_0+8];
	ld.param.u64 	%rd1, [_ZN3cub18CUB_300001_SM_10006detail6reduce18DeviceReduceKernelINS2_10policy_hubIlyN4cuda3std3__44plusIlEEE10Policy1000EN6thrust24THRUST_300001_SM_1000_NS18transform_iteratorINSD_6detail14equal_to_valueIiEENSD_10device_ptrIiEEllEEyS9_lNS7_10__identityEEEvT0_PT3_T1_NS0_13GridEvenShareISP_EET2_T4__param_3+32];
	ld.param.u32 	%r1, [_ZN3cub18CUB_300001_SM_10006detail6reduce18DeviceReduceKernelINS2_10policy_hubIlyN4cuda3std3__44plusIlEEE10Policy1000EN6thrust24THRUST_300001_SM_1000_NS18transform_iteratorINSD_6detail14equal_to_valueIiEENSD_10device_ptrIiEEllEEyS9_lNS7_10__identityEEEvT0_PT3_T1_NS0_13GridEvenShareISP_EET2_T4__param_3+40];
	ld.param.u64 	%rd64, [_ZN3cub18CUB_300001_SM_10006detail6reduce18DeviceReduceKernelINS2_10policy_hubIlyN4cuda3std3__44plusIlEEE10Policy1000EN6thrust24THRUST_300001_SM_1000_NS18transform_iteratorINSD_6detail14equal_to_valueIiEENSD_10device_ptrIiEEllEEyS9_lNS7_10__identityEEEvT0_PT3_T1_NS0_13GridEvenShareISP_EET2_T4__param_0];
	cvta.to.global.u64 	%rd2, %rd64;
	mov.u32 	%r3, %ctaid.x;
	mul.lo.s32 	%r51, %r1, 3584;
	cvt.s64.s32 	%rd3, %r51;
	mul.lo.s32 	%r52, %r3, 3584;
	cvt.u64.u32 	%rd4, %r52;
	sub.s64 	%rd5, %rd1, %rd4;
	setp.gt.u64 	%p1, %rd5, 3583;
	@%p1 bra 	$L__BB7_25;
	cvt.u32.u64 	%r180, %rd4;
	cvt.u32.u64 	%r4, %rd1;
	sub.s32 	%r5, %r4, %r180;
	mov.u32 	%r6, %tid.x;
	setp.ge.s32 	%p66, %r6, %r5;
	mov.b64 	%rd403, 0;
	mov.u32 	%r341, %r6;
	@%p66 bra 	$L__BB7_3;
	add.s32 	%r182, %r180, %r6;
	mul.wide.u32 	%rd214, %r182, 4;
	add.s64 	%rd215, %rd2, %rd214;
	ld.global.u32 	%r183, [%rd215];
	setp.eq.s32 	%p67, %r183, %r2;
	selp.u64 	%rd403, 1, 0, %p67;
	add.s32 	%r341, %r6, 512;
$L__BB7_3:
	setp.ge.s32 	%p68, %r341, %r5;
	@%p68 bra 	$L__BB7_16;
	not.b32 	%r185, %r341;
	add.s32 	%r186, %r185, %r4;
	sub.s32 	%r187, %r186, %r180;
	shr.u32 	%r188, %r187, 9;
	add.s32 	%r9, %r188, 1;
	and.b32  	%r10, %r9, 15;
	setp.lt.u32 	%p69, %r187, 7680;
	@%p69 bra 	$L__BB7_7;
	and.b32  	%r189, %r9, 16777200;
	neg.s32 	%r339, %r189;
	mul.wide.u32 	%rd217, %r3, 14336;
	mul.wide.u32 	%rd218, %r341, 4;
	add.s64 	%rd219, %rd217, %rd218;
	add.s64 	%rd220, %rd219, %rd2;
	add.s64 	%rd394, %rd220, 16384;
$L__BB7_6:
	.pragma "nounroll";
	ld.global.u32 	%r190, [%rd394+-16384];
	setp.eq.s32 	%p70, %r190, %r2;
	selp.u64 	%rd221, 1, 0, %p70;
	add.s64 	%rd222, %rd403, %rd221;
	ld.global.u32 	%r191, [%rd394+-14336];
	setp.eq.s32 	%p71, %r191, %r2;
	selp.u64 	%rd223, 1, 0, %p71;
	add.s64 	%rd224, %rd222, %rd223;
	ld.global.u32 	%r192, [%rd394+-12288];
	setp.eq.s32 	%p72, %r192, %r2;
	selp.u64 	%rd225, 1, 0, %p72;
	add.s64 	%rd226, %rd224, %rd225;
	ld.global.u32 	%r193, [%rd394+-10240];
	setp.eq.s32 	%p73, %r193, %r2;
	selp.u64 	%rd227, 1, 0, %p73;
	add.s64 	%rd228, %rd226, %rd227;
	ld.global.u32 	%r194, [%rd394+-8192];
	setp.eq.s32 	%p74, %r194, %r2;
	selp.u64 	%rd229, 1, 0, %p74;
	add.s64 	%rd230, %rd228, %rd229;
	ld.global.u32 	%r195, [%rd394+-6144];
	setp.eq.s32 	%p75, %r195, %r2;
	selp.u64 	%rd231, 1, 0, %p75;
	add.s64 	%rd232, %rd230, %rd231;
	ld.global.u32 	%r196, [%rd394+-4096];
	setp.eq.s32 	%p76, %r196, %r2;
	selp.u64 	%rd233, 1, 0, %p76;
	add.s64 	%rd234, %rd232, %rd233;
	ld.global.u32 	%r197, [%rd394+-2048];
	setp.eq.s32 	%p77, %r197, %r2;
	selp.u64 	%rd235, 1, 0, %p77;
	add.s64 	%rd236, %rd234, %rd235;
	ld.global.u32 	%r198, [%rd394];
	setp.eq.s32 	%p78, %r198, %r2;
	selp.u64 	%rd237, 1, 0, %p78;
	add.s64 	%rd238, %rd236, %rd237;
	ld.global.u32 	%r199, [%rd394+2048];
	setp.eq.s32 	%p79, %r199, %r2;
	selp.u64 	%rd239, 1, 0, %p79;
	add.s64 	%rd240, %rd238, %rd239;
	ld.global.u32 	%r200, [%rd394+4096];
	setp.eq.s32 	%p80, %r200, %r2;
	selp.u64 	%rd241, 1, 0, %p80;
	add.s64 	%rd242, %rd240, %rd241;
	ld.global.u32 	%r201, [%rd394+6144];
	setp.eq.s32 	%p81, %r201, %r2;
	selp.u64 	%rd243, 1, 0, %p81;
	add.s64 	%rd244, %rd242, %rd243;
	ld.global.u32 	%r202, [%rd394+8192];
	setp.eq.s32 	%p82, %r202, %r2;
	selp.u64 	%rd245, 1, 0, %p82;
	add.s64 	%rd246, %rd244, %rd245;
	ld.global.u32 	%r203, [%rd394+10240];
	setp.eq.s32 	%p83, %r203, %r2;
	selp.u64 	%rd247, 1, 0, %p83;
	add.s64 	%rd248, %rd246, %rd247;
	ld.global.u32 	%r204, [%rd394+12288];
	setp.eq.s32 	%p84, %r204, %r2;
	selp.u64 	%rd249, 1, 0, %p84;
	add.s64 	%rd250, %rd248, %rd249;
	ld.global.u32 	%r205, [%rd394+14336];
	setp.eq.s32 	%p85, %r205, %r2;
	selp.u64 	%rd251, 1, 0, %p85;
	add.s64 	%rd403, %rd250, %rd251;
	add.s32 	%r341, %r341, 8192;
	add.s32 	%r339, %r339, 16;
	add.s64 	%rd394, %rd394, 32768;
	setp.ne.s32 	%p86, %r339, 0;
	@%p86 bra 	$L__BB7_6;
$L__BB7_7:
	setp.eq.s32 	%p87, %r10, 0;
	@%p87 bra 	$L__BB7_16;
	and.b32  	%r17, %r9, 7;
	setp.lt.u32 	%p88, %r10, 8;
	@%p88 bra 	$L__BB7_10;
	cvt.s64.s32 	%rd253, %r341;
	add.s64 	%rd254, %rd253, %rd4;
	shl.b64 	%rd255, %rd254, 2;
	add.s64 	%rd256, %rd2, %rd255;
	ld.global.u32 	%r206, [%rd256];
	setp.eq.s32 	%p89, %r206, %r2;
	selp.u64 	%rd257, 1, 0, %p89;
	add.s64 	%rd258, %rd403, %rd257;
	ld.global.u32 	%r207, [%rd256+2048];
	setp.eq.s32 	%p90, %r207, %r2;
	selp.u64 	%rd259, 1, 0, %p90;
	add.s64 	%rd260, %rd258, %rd259;
	ld.global.u32 	%r208, [%rd256+4096];
	setp.eq.s32 	%p91, %r208, %r2;
	selp.u64 	%rd261, 1, 0, %p91;
	add.s64 	%rd262, %rd260, %rd261;
	ld.global.u32 	%r209, [%rd256+6144];
	setp.eq.s32 	%p92, %r209, %r2;
	selp.u64 	%rd263, 1, 0, %p92;
	add.s64 	%rd264, %rd262, %rd263;
	ld.global.u32 	%r210, [%rd256+8192];
	setp.eq.s32 	%p93, %r210, %r2;
	selp.u64 	%rd265, 1, 0, %p93;
	add.s64 	%rd266, %rd264, %rd265;
	ld.global.u32 	%r211, [%rd256+10240];
	setp.eq.s32 	%p94, %r211, %r2;
	selp.u64 	%rd267, 1, 0, %p94;
	add.s64 	%rd268, %rd266, %rd267;
	ld.global.u32 	%r212, [%rd256+12288];
	setp.eq.s32 	%p95, %r212, %r2;
	selp.u64 	%rd269, 1, 0, %p95;
	add.s64 	%rd270, %rd268, %rd269;
	ld.global.u32 	%r213, [%rd256+14336];
	setp.eq.s32 	%p96, %r213, %r2;
	selp.u64 	%rd271, 1, 0, %p96;
	add.s64 	%rd403, %rd270, %rd271;
	add.s32 	%r341, %r341, 4096;
$L__BB7_10:
	setp.eq.s32 	%p97, %r17, 0;
	@%p97 bra 	$L__BB7_16;
	and.b32  	%r20, %r9, 3;
	setp.lt.u32 	%p98, %r17, 4;
	@%p98 bra 	$L__BB7_13;
	cvt.s64.s32 	%rd273, %r341;
	add.s64 	%rd274, %rd273, %rd4;
	shl.b64 	%rd275, %rd274, 2;
	add.s64 	%rd276, %rd2, %rd275;
	ld.global.u32 	%r214, [%rd276];
	setp.eq.s32 	%p99, %r214, %r2;
	selp.u64 	%rd277, 1, 0, %p99;
	add.s64 	%rd278, %rd403, %rd277;
	ld.global.u32 	%r215, [%rd276+2048];
	setp.eq.s32 	%p100, %r215, %r2;
	selp.u64 	%rd279, 1, 0, %p100;
	add.s64 	%rd280, %rd278, %rd279;
	ld.global.u32 	%r216, [%rd276+4096];
	setp.eq.s32 	%p101, %r216, %r2;
	selp.u64 	%rd281, 1, 0, %p101;
	add.s64 	%rd282, %rd280, %rd281;
	ld.global.u32 	%r217, [%rd276+6144];
	setp.eq.s32 	%p102, %r217, %r2;
	selp.u64 	%rd283, 1, 0, %p102;
	add.s64 	%rd403, %rd282, %rd283;
	add.s32 	%r341, %r341, 2048;
$L__BB7_13:
	setp.eq.s32 	%p103, %r20, 0;
	@%p103 bra 	$L__BB7_16;
	mul.wide.u32 	%rd284, %r3, 14336;
	add.s64 	%rd21, %rd2, %rd284;
	neg.s32 	%r344, %r20;
$L__BB7_15:
	.pragma "nounroll";
	mul.wide.s32 	%rd285, %r341, 4;
	add.s64 	%rd286, %rd21, %rd285;
	ld.global.u32 	%r218, [%rd286];
	setp.eq.s32 	%p104, %r218, %r2;
	selp.u64 	%rd287, 1, 0, %p104;
	add.s64 	%rd403, %rd403, %rd287;
	add.s32 	%r341, %r341, 512;
	add.s32 	%r344, %r344, 1;
	setp.ne.s32 	%p105, %r344, 0;
	@%p105 bra 	$L__BB7_15;
$L__BB7_16:
	setp.lt.s32 	%p106, %r5, 512;
	@%p106 bra 	$L__BB7_21;
	// begin inline asm
	mov.u32 %r282, %laneid;
	// end inline asm
	mov.b64 	{%r284, %r289}, %rd403;
	mov.b32 	%r290, 1;
	mov.b32 	%r331, 31;
	mov.b32 	%r332, -1;
	// begin inline asm
	shfl.sync.down.b32 %r283, %r284, %r290, %r331, %r332;
	// end inline asm
	// begin inline asm
	shfl.sync.down.b32 %r288, %r289, %r290, %r331, %r332;
	// end inline asm
	mov.b64 	%rd346, {%r283, %r288};
	setp.gt.s32 	%p130, %r282, 30;
	selp.b64 	%rd347, 0, %rd346, %p130;
	add.s64 	%rd348, %rd347, %rd403;
	mov.b64 	{%r294, %r299}, %rd348;
	mov.b32 	%r300, 2;
	// begin inline asm
	shfl.sync.down.b32 %r293, %r294, %r300, %r331, %r332;
	// end inline asm
	// begin inline asm
	shfl.sync.down.b32 %r298, %r299, %r300, %r331, %r332;
	// end inline asm
	mov.b64 	%rd349, {%r293, %r298};
	setp.gt.s32 	%p131, %r282, 29;
	selp.b64 	%rd350, 0, %rd349, %p131;
	add.s64 	%rd351, %rd350, %rd348;
	mov.b64 	{%r304, %r309}, %rd351;
	mov.b32 	%r310, 4;
	// begin inline asm
	shfl.sync.down.b32 %r303, %r304, %r310, %r331, %r332;
	// end inline asm
	// begin inline asm
	shfl.sync.down.b32 %r308, %r309, %r310, %r331, %r332;
	// end inline asm
	mov.b64 	%rd352, {%r303, %r308};
	setp.gt.s32 	%p132, %r282, 27;
	selp.b64 	%rd353, 0, %rd352, %p132;
	add.s64 	%rd354, %rd353, %rd351;
	mov.b64 	{%r314, %r319}, %rd354;
	mov.b32 	%r320, 8;
	// begin inline asm
	shfl.sync.down.b32 %r313, %r314, %r320, %r331, %r332;
	// end inline asm
	// begin inline asm
	shfl.sync.down.b32 %r318, %r319, %r320, %r331, %r332;
	// end inline asm
	mov.b64 	%rd355, {%r313, %r318};
	setp.gt.s32 	%p133, %r282, 23;
	selp.b64 	%rd356, 0, %rd355, %p133;
	add.s64 	%rd357, %rd356, %rd354;
	mov.b64 	{%r324, %r329}, %rd357;
	mov.b32 	%r330, 16;
	// begin inline asm
	shfl.sync.down.b32 %r323, %r324, %r330, %r331, %r332;
	// end inline asm
	// begin inline asm
	shfl.sync.down.b32 %r328, %r329, %r330, %r331, %r332;
	// end inline asm
	mov.b64 	%rd358, {%r323, %r328};
	setp.gt.s32 	%p134, %r282, 15;
	selp.b64 	%rd359, 0, %rd358, %p134;
	add.s64 	%rd419, %rd359, %rd357;
	setp.ne.s32 	%p135, %r282, 0;
	@%p135 bra 	$L__BB7_19;
	shr.u32 	%r333, %r6, 2;
	and.b32  	%r334, %r333, 248;
	mov.u32 	%r335, _ZZN3cub18CUB_300001_SM_10006detail6reduce18DeviceReduceKernelINS2_10policy_hubIlyN4cuda3std3__44plusIlEEE10Policy1000EN6thrust24THRUST_300001_SM_1000_NS18transform_iteratorINSD_6detail14equal_to_valueIiEENSD_10device_ptrIiEEllEEyS9_lNS7_10__identityEEEvT0_PT3_T1_NS0_13GridEvenShareISP_EET2_T4_E12temp_storage;
	add.s32 	%r336, %r335, %r334;
	st.shared.u64 	[%r336+16], %rd419;
$L__BB7_19:
	bar.sync 	0;
	setp.ne.s32 	%p136, %r6, 0;
	@%p136 bra 	$L__BB7_46;
	ld.shared.u64 	%rd360, [_ZZN3cub18CUB_300001_SM_10006detail6reduce18DeviceReduceKernelINS2_10policy_hubIlyN4cuda3std3__44plusIlEEE10Policy1000EN6thrust24THRUST_300001_SM_1000_NS18transform_iteratorINSD_6detail14equal_to_valueIiEENSD_10device_ptrIiEEllEEyS9_lNS7_10__identityEEEvT0_PT3_T1_NS0_13GridEvenShareISP_EET2_T4_E12temp_storage+24];
	add.s64 	%rd361, %rd360, %rd419;
	ld.shared.u64 	%rd362, [_ZZN3cub18CUB_300001_SM_10006detail6reduce18DeviceReduceKernelINS2_10policy_hubIlyN4cuda3std3__44plusIlEEE10Policy1000EN6thrust24THRUST_300001_SM_1000_NS18transform_iteratorINSD_6detail14equal_to_valueIiEENSD_10device_ptrIiEEllEEyS9_lNS7_10__identityEEEvT0_PT3_T1_NS0_13GridEvenShareISP_EET2_T4_E12temp_storage+32];
	add.s64 	%rd363, %rd361, %rd362;
	ld.shared.u64 	%rd364, [_ZZN3cub18CUB_300001_SM_10006detail6reduce18DeviceReduceKernelINS2_10policy_hubIlyN4cuda3std3__44plusIlEEE10Policy1000EN6thrust24THRUST_300001_SM_1000_NS18transform_iteratorINSD_6detail14equal_to_valueIiEENSD_10device_ptrIiEEllEEyS9_lNS7_10__identityEEEvT0_PT3_T1_NS0_13GridEvenShareISP_EET2_T4_E12temp_storage+40];
	add.s64 	%rd365, %rd363, %rd364;
	ld.shared.u64 	%rd366, [_ZZN3cub18CUB_300001_SM_10006detail6reduce18DeviceReduceKernelINS2_10policy_hubIlyN4cuda3std3__44plusIlEEE10Policy1000EN6thrust24THRUST_300001_SM_1000_NS18transform_iteratorINSD_6detail14equal_to_valueIiEENSD_10device_ptrIiEEllEEyS9_lNS7_10__identityEEEvT0_PT3_T1_NS0_13GridEvenShareISP_EET2_T4_E12temp_storage+48];
	add.s64 	%rd367, %rd365, %rd366;
	ld.shared.u64 	%rd368, [_ZZN3cub18CUB_300001_SM_10006detail6reduce18DeviceReduceKernelINS2_10policy_hubIlyN4cuda3std3__44plusIlEEE10Policy1000EN6thrust24THRUST_300001_SM_1000_NS18transform_iteratorINSD_6detail14equal_to_valueIiEENSD_10device_ptrIiEEllEEyS9_lNS7_10__identityEEEvT0_PT3_T1_NS0_13GridEvenShareISP_EET2_T4_E12temp_storage+56];
	add.s64 	%rd369, %rd367, %rd368;
	ld.shared.u64 	%rd370, [_ZZN3cub18CUB_300001_SM_10006detail6reduce18DeviceReduceKernelINS2_10policy_hubIlyN4cuda3std3__44plusIlEEE10Policy1000EN6thrust24THRUST_300001_SM_1000_NS18transform_iteratorINSD_6detail14equal_to_valueIiEENSD_10device_ptrIiEEllEEyS9_lNS7_10__identityEEEvT0_PT3_T1_NS0_13GridEvenShareISP_EET2_T4_E12temp_storage+64];
	add.s64 	%rd371, %rd369, %rd370;
	ld.shared.u64 	%rd372, [_ZZN3cub18CUB_300001_SM_10006detail6reduce18DeviceReduceKernelINS2_10policy_hubIlyN4cuda3std3__44plusIlEEE10Policy1000EN6thrust24THRUST_300001_SM_1000_NS18transform_iteratorINSD_6detail14equal_to_valueIiEENSD_10device_ptrIiEEllEEyS9_lNS7_10__identityEEEvT0_PT3_T1_NS0_13GridEvenShareISP_EET2_T4_E12temp_storage+72];
	add.s64 	%rd373, %rd371, %rd372;
	ld.shared.u64 	%rd374, [_ZZN3cub18CUB_300001_SM_10006detail6reduce18DeviceReduceKernelINS2_10policy_hubIlyN4cuda3std3__44plusIlEEE10Policy1000EN6thrust24THRUST_300001_SM_1000_NS18transform_iteratorINSD_6detail14equal_to_valueIiEENSD_10device_ptrIiEEllEEyS9_lNS7_10__identityEEEvT0_PT3_T1_NS0_13GridEvenShareISP_EET2_T4_E12temp_storage+80];
	add.s64 	%rd375, %rd373, %rd374;
	ld.shared.u64 	%rd376, [_ZZN3cub18CUB_300001_SM_10006detail6reduce18DeviceReduceKernelINS2_10policy_hubIlyN4cuda3std3__44plusIlEEE10Policy1000EN6thrust24THRUST_300001_SM_1000_NS18transform_iteratorINSD_6detail14equal_to_valueIiEENSD_10device_ptrIiEEllEEyS9_lNS7_10__identityEEEvT0_PT3_T1_NS0_13GridEvenShareISP_EET2_T4_E12temp_storage+88];
	add.s64 	%rd377, %rd375, %rd376;
	ld.shared.u64 	%rd378, [_ZZN3cub18CUB_300001_SM_10006detail6reduce18DeviceReduceKernelINS2_10policy_hubIlyN4cuda3std3__44plusIlEEE10Policy1000EN6thrust24THRUST_300001_SM_1000_NS18transform_iteratorINSD_6detail14equal_to_valueIiEENSD_10device_ptrIiEEllEEyS9_lNS7_10__identityEEEvT0_PT3_T1_NS0_13GridEvenShareISP_EET2_T4_E12temp_storage+96];
	add.s64 	%rd379, %rd377, %rd378;
	ld.shared.u64 	%rd380, [_ZZN3cub18CUB_300001_SM_10006detail6reduce18DeviceReduceKernelINS2_10policy_hubIlyN4cuda3std3__44plusIlEEE10Policy1000EN6thrust24THRUST_300001_SM_1000_NS18transform_iteratorINSD_6detail14equal_to_valueIiEENSD_10device_ptrIiEEllEEyS9_lNS7_10__identityEEEvT0_PT3_T1_NS0_13GridEvenShareISP_EET2_T4_E12temp_storage+104];
	add.s64 	%rd381, %rd379, %rd380;
	ld.shared.u64 	%rd382, [_ZZN3cub18CUB_300001_SM_10006detail6reduce18DeviceReduceKernelINS2_10policy_hubIlyN4cuda3std3__44plusIlEEE10Policy1000EN6thrust24THRUST_300001_SM_1000_NS18transform_iteratorINSD_6detail14equal_to_valueIiEENSD_10device_ptrIiEEllEEyS9_lNS7_10__identityEEEvT0_PT3_T1_NS0_13GridEvenShareISP_EET2_T4_E12temp_storage+112];
	add.s64 	%rd383, %rd381, %rd382;
	ld.shared.u64 	%rd384, [_ZZN3cub18CUB_300001_SM_10006detail6reduce18DeviceReduceKernelINS2_10policy_hubIlyN4cuda3std3__44plusIlEEE10Policy1000EN6thrust24THRUST_300001_SM_1000_NS18transform_iteratorINSD_6detail14equal_to_valueIiEENSD_10device_ptrIiEEllEEyS9_lNS7_10__identityEEEvT0_PT3_T1_NS0_13GridEvenShareISP_EET2_T4_E12temp_storage+120];
	add.s64 	%rd385, %rd383, %rd384;
	ld.shared.u64 	%rd386, [_ZZN3cub18CUB_300001_SM_10006detail6reduce18DeviceReduceKernelINS2_10policy_hubIlyN4cuda3std3__44plusIlEEE10Policy1000EN6thrust24THRUST_300001_SM_1000_NS18transform_iteratorINSD_6detail14equal_to_valueIiEENSD_10device_ptrIiEEllEEyS9_lNS7_10__identityEEEvT0_PT3_T1_NS0_13GridEvenShareISP_EET2_T4_E12temp_storage+128];
	add.s64 	%rd387, %rd385, %rd386;
	ld.shared.u64 	%rd388, [_ZZN3cub18CUB_300001_SM_10006detail6reduce18DeviceReduceKernelINS2_10policy_hubIlyN4cuda3std3__44plusIlEEE10Policy1000EN6thrust24THRUST_300001_SM_1000_NS18transform_iteratorINSD_6detail14equal_to_valueIiEENSD_10device_ptrIiEEllEEyS9_lNS7_10__identityEEEvT0_PT3_T1_NS0_13GridEvenShareISP_EET2_T4_E12temp_storage+136];
	add.s64 	%rd419, %rd387, %rd388;
	bra.uni 	$L__BB7_46;
$L__BB7_21:
	// begin inline asm
	mov.u32 %r219, %laneid;
	// end inline asm
	and.b32  	%r270, %r6, 992;
	add.s32 	%r271, %r270, 32;
	setp.gt.s32 	%p107, %r271, %r5;
	not.b32 	%r272, %r270;
	add.s32 	%r273, %r5, %r272;
	selp.b32 	%r268, %r273, 31, %p107;
	mov.b64 	{%r221, %r226}, %rd403;
	mov.b32 	%r227, 1;
	mov.b32 	%r269, -1;
	// begin inline asm
	shfl.sync.down.b32 %r220, %r221, %r227, %r268, %r269;
	// end inline asm
	// begin inline asm
	shfl.sync.down.b32 %r225, %r226, %r227, %r268, %r269;
	// end inline asm
	mov.b64 	%rd288, {%r220, %r225};
	setp.lt.s32 	%p108, %r219, %r268;
	selp.b64 	%rd289, %rd288, 0, %p108;
	add.s64 	%rd290, %rd289, %rd403;
	mov.b64 	{%r231, %r236}, %rd290;
	mov.b32 	%r237, 2;
	// begin inline asm
	shfl.sync.down.b32 %r230, %r231, %r237, %r268, %r269;
	// end inline asm
	// begin inline asm
	shfl.sync.down.b32 %r235, %r236, %r237, %r268, %r269;
	// end inline asm
	mov.b64 	%rd291, {%r230, %r235};
	add.s32 	%r274, %r219, 2;
	setp.gt.s32 	%p109, %r274, %r268;
	selp.b64 	%rd292, 0, %rd291, %p109;
	add.s64 	%rd293, %rd292, %rd290;
	mov.b64 	{%r241, %r246}, %rd293;
	mov.b32 	%r247, 4;
	// begin inline asm
	shfl.sync.down.b32 %r240, %r241, %r247, %r268, %r269;
	// end inline asm
	// begin inline asm
	shfl.sync.down.b32 %r245, %r246, %r247, %r268, %r269;
	// end inline asm
	mov.b64 	%rd294, {%r240, %r245};
	add.s32 	%r275, %r219, 4;
	setp.gt.s32 	%p110, %r275, %r268;
	selp.b64 	%rd295, 0, %rd294, %p110;
	add.s64 	%rd296, %rd295, %rd293;
	mov.b64 	{%r251, %r256}, %rd296;
	mov.b32 	%r257, 8;
	// begin inline asm
	shfl.sync.down.b32 %r250, %r251, %r257, %r268, %r269;
	// end inline asm
	// begin inline asm
	shfl.sync.down.b32 %r255, %r256, %r257, %r268, %r269;
	// end inline asm
	mov.b64 	%rd297, {%r250, %r255};
	add.s32 	%r276, %r219, 8;
	setp.gt.s32 	%p111, %r276, %r268;
	selp.b64 	%rd298, 0, %rd297, %p111;
	add.s64 	%rd299, %rd298, %rd296;
	mov.b64 	{%r261, %r266}, %rd299;
	mov.b32 	%r267, 16;
	// begin inline asm
	shfl.sync.down.b32 %r260, %r261, %r267, %r268, %r269;
	// end inline asm
	// begin inline asm
	shfl.sync.down.b32 %r265, %r266, %r267, %r268, %r269;
	// end inline asm
	mov.b64 	%rd300, {%r260, %r265};
	add.s32 	%r277, %r219, 16;
	setp.gt.s32 	%p112, %r277, %r268;
	selp.b64 	%rd301, 0, %rd300, %p112;
	add.s64 	%rd419, %rd301, %rd299;
	setp.ne.s32 	%p113, %r219, 0;
	@%p113 bra 	$L__BB7_23;
	shr.u32 	%r278, %r6, 2;
	and.b32  	%r279, %r278, 248;
	mov.u32 	%r280, _ZZN3cub18CUB_300001_SM_10006detail6reduce18DeviceReduceKernelINS2_10policy_hubIlyN4cuda3std3__44plusIlEEE10Policy1000EN6thrust24THRUST_300001_SM_1000_NS18transform_iteratorINSD_6detail14equal_to_valueIiEENSD_10device_ptrIiEEllEEyS9_lNS7_10__identityEEEvT0_PT3_T1_NS0_13GridEvenShareISP_EET2_T4_E12temp_storage;
	add.s32 	%r281, %r280, %r279;
	st.shared.u64 	[%r281+16], %rd419;
$L__BB7_23:
	bar.sync 	0;
	setp.ne.s32 	%p114, %r6, 0;
	@%p114 bra 	$L__BB7_46;
	setp.gt.s32 	%p115, %r5, 32;
	ld.shared.u64 	%rd302, [_ZZN3cub18CUB_300001_SM_10006detail6reduce18DeviceReduceKernelINS2_10policy_hubIlyN4cuda3std3__44plusIlEEE10Policy1000EN6thrust24THRUST_300001_SM_1000_NS18transform_iteratorINSD_6detail14equal_to_valueIiEENSD_10device_ptrIiEEllEEyS9_lNS7_10__identityEEEvT0_PT3_T1_NS0_13GridEvenShareISP_EET2_T4_E12temp_storage+24];
	selp.b64 	%rd303, %rd302, 0, %p115;
	add.s64 	%rd304, %rd303, %rd419;
	setp.gt.s32 	%p116, %r5, 64;
	ld.shared.u64 	%rd305, [_ZZN3cub18CUB_300001_SM_10006detail6reduce18DeviceReduceKernelINS2_10policy_hubIlyN4cuda3std3__44plusIlEEE10Policy1000EN6thrust24THRUST_300001_SM_1000_NS18transform_iteratorINSD_6detail14equal_to_valueIiEENSD_10device_ptrIiEEllEEyS9_lNS7_10__identityEEEvT0_PT3_T1_NS0_13GridEvenShareISP_EET2_T4_E12temp_storage+32];
	selp.b64 	%rd306, %rd305, 0, %p116;
	add.s64 	%rd307, %rd304, %rd306;
	setp.gt.s32 	%p117, %r5, 96;
	ld.shared.u64 	%rd308, [_ZZN3cub18CUB_300001_SM_10006detail6reduce18DeviceReduceKernelINS2_10policy_hubIlyN4cuda3std3__44plusIlEEE10Policy1000EN6thrust24THRUST_300001_SM_1000_NS18transform_iteratorINSD_6detail14equal_to_valueIiEENSD_10device_ptrIiEEllEEyS9_lNS7_10__identityEEEvT0_PT3_T1_NS0_13GridEvenShareISP_EET2_T4_E12temp_storage+40];
	selp.b64 	%rd309, %rd308, 0, %p117;
	add.s64 	%rd310, %rd307, %rd309;
	setp.gt.s32 	%p118, %r5, 128;
	ld.shared.u64 	%rd311, [_ZZN3cub18CUB_300001_SM_10006detail6reduce18DeviceReduceKernelINS2_10policy_hubIlyN4cuda3std3__44plusIlEEE10Policy1000EN6thrust24THRUST_300001_SM_1000_NS18transform_iteratorINSD_6detail14equal_to_valueIiEENSD_10device_ptrIiEEllEEyS9_lNS7_10__identityEEEvT0_PT3_T1_NS0_13GridEvenShareISP_EET2_T4_E12temp_storage+48];
	selp.b64 	%rd312, %rd311, 0, %p118;
	add.s64 	%rd313, %rd310, %rd312;
	setp.gt.s32 	%p119, %r5, 160;
	ld.shared.u64 	%rd314, [_ZZN3cub18CUB_300001_SM_10006detail6reduce18DeviceReduceKernelINS2_10policy_hubIlyN4cuda3std3__44plusIlEEE10Policy1000EN6thrust24THRUST_300001_SM_1000_NS18transform_iteratorINSD_6detail14equal_to_valueIiEENSD_10device_ptrIiEEllEEyS9_lNS7_10__identityEEEvT0_PT3_T1_NS0_13GridEvenShareISP_EET2_T4_E12temp_storage+56];
	selp.b64 	%rd315, %rd314, 0, %p119;
	add.s64 	%rd316, %rd313, %rd315;
	setp.gt.s32 	%p120, %r5, 192;
	ld.shared.u64 	%rd317, [_ZZN3cub18CUB_300001_SM_10006detail6reduce18DeviceReduceKernelINS2_10policy_hubIlyN4cuda3std3__44plusIlEEE10Policy1000EN6thrust24THRUST_300001_SM_1000_NS18transform_iteratorINSD_6detail14equal_to_valueIiEENSD_10device_ptrIiEEllEEyS9_lNS7_10__identityEEEvT0_PT3_T1_NS0_13GridEvenShareISP_EET2_T4_E12temp_storage+64];
	selp.b64 	%rd318, %rd317, 0, %p120;
	add.s64 	%rd319, %rd316, %rd318;
	setp.gt.s32 	%p121, %r5, 224;
	ld.shared.u64 	%rd320, [_ZZN3cub18CUB_300001_SM_10006detail6reduce18DeviceReduceKernelINS2_10policy_hubIlyN4cuda3std3__44plusIlEEE10Policy1000EN6thrust24THRUST_300001_SM_1000_NS18transform_iteratorINSD_6detail14equal_to_valueIiEENSD_10device_ptrIiEEllEEyS9_lNS7_10__identityEEEvT0_PT3_T1_NS0_13GridEvenShareISP_EET2_T4_E12temp_storage+72];
	selp.b64 	%rd321, %rd320, 0, %p121;
	add.s64 	%rd322, %rd319, %rd321;
	setp.gt.s32 	%p122, %r5, 256;
	ld.shared.u64 	%rd323, [_ZZN3cub18CUB_300001_SM_10006detail6reduce18DeviceReduceKernelINS2_10policy_hubIlyN4cuda3std3__44plusIlEEE10Policy1000EN6thrust24THRUST_300001_SM_1000_NS18transform_iteratorINSD_6detail14equal_to_valueIiEENSD_10device_ptrIiEEllEEyS9_lNS7_10__identityEEEvT0_PT3_T1_NS0_13GridEvenShareISP_EET2_T4_E12temp_storage+80];
	selp.b64 	%rd324, %rd323, 0, %p122;
	add.s64 	%rd325, %rd322, %rd324;
	setp.gt.s32 	%p123, %r5, 288;
	ld.shared.u64 	%rd326, [_ZZN3cub18CUB_300001_SM_10006detail6reduce18DeviceReduceKernelINS2_10policy_hubIlyN4cuda3std3__44plusIlEEE10Policy1000EN6thrust24THRUST_300001_SM_1000_NS18transform_iteratorINSD_6detail14equal_to_valueIiEENSD_10device_ptrIiEEllEEyS9_lNS7_10__identityEEEvT0_PT3_T1_NS0_13GridEvenShareISP_EET2_T4_E12temp_storage+88];
	selp.b64 	%rd327, %rd326, 0, %p123;
	add.s64 	%rd328, %rd325, %rd327;
	setp.gt.s32 	%p124, %r5, 320;
	ld.shared.u64 	%rd329, [_ZZN3cub18CUB_300001_SM_10006detail6reduce18DeviceReduceKernelINS2_10policy_hubIlyN4cuda3std3__44plusIlEEE10Policy1000EN6thrust24THRUST_300001_SM_1000_NS18transform_iteratorINSD_6detail14equal_to_valueIiEENSD_10device_ptrIiEEllEEyS9_lNS7_10__identityEEEvT0_PT3_T1_NS0_13GridEvenShareISP_EET2_T4_E12temp_storage+96];
	selp.b64 	%rd330, %rd329, 0, %p124;
	add.s64 	%rd331, %rd328, %rd330;
	setp.gt.s32 	%p125, %r5, 352;
	ld.shared.u64 	%rd332, [_ZZN3cub18CUB_300001_SM_10006detail6reduce18DeviceReduceKernelINS2_10policy_hubIlyN4cuda3std3__44plusIlEEE10Policy1000EN6thrust24THRUST_300001_SM_1000_NS18transform_iteratorINSD_6detail14equal_to_valueIiEENSD_10device_ptrIiEEllEEyS9_lNS7_10__identityEEEvT0_PT3_T1_NS0_13GridEvenShareISP_EET2_T4_E12temp_storage+104];
	selp.b64 	%rd333, %rd332, 0, %p125;
	add.s64 	%rd334, %rd331, %rd333;
	setp.gt.s32 	%p126, %r5, 384;
	ld.shared.u64 	%rd335, [_ZZN3cub18CUB_300001_SM_10006detail6reduce18DeviceReduceKernelINS2_10policy_hubIlyN4cuda3std3__44plusIlEEE10Policy1000EN6thrust24THRUST_300001_SM_1000_NS18transform_iteratorINSD_6detail14equal_to_valueIiEENSD_10device_ptrIiEEllEEyS9_lNS7_10__identityEEEvT0_PT3_T1_NS0_13GridEvenShareISP_EET2_T4_E12temp_storage+112];
	selp.b64 	%rd336, %rd335, 0, %p126;
	add.s64 	%rd337, %rd334, %rd336;
	setp.gt.s32 	%p127, %r5, 416;
	ld.shared.u64 	%rd338, [_ZZN3cub18CUB_300001_SM_10006detail6reduce18DeviceReduceKernelINS2_10policy_hubIlyN4cuda3std3__44plusIlEEE10Policy1000EN6thrust24THRUST_300001_SM_1000_NS18transform_iteratorINSD_6detail14equal_to_valueIiEENSD_10device_ptrIiEEllEEyS9_lNS7_10__identityEEEvT0_PT3_T1_NS0_13GridEvenShareISP_EET2_T4_E12temp_storage+120];
	selp.b64 	%rd339, %rd338, 0, %p127;
	add.s64 	%rd340, %rd337, %rd339;
	setp.gt.s32 	%p128, %r5, 448;
	ld.shared.u64 	%rd341, [_ZZN3cub18CUB_300001_SM_10006detail6reduce18DeviceReduceKernelINS2_10policy_hubIlyN4cuda3std3__44plusIlEEE10Policy1000EN6thrust24THRUST_300001_SM_1000_NS18transform_iteratorINSD_6detail14equal_to_valueIiEENSD_10device_ptrIiEEllEEyS9_lNS7_10__identityEEEvT0_PT3_T1_NS0_13GridEvenShareISP_EET2_T4_E12temp_storage+128];
	selp.b64 	%rd342, %rd341, 0, %p128;
	add.s64 	%rd343, %rd340, %rd342;
	setp.gt.s32 	%p129, %r5, 480;
	ld.shared.u64 	%rd344, [_ZZN3cub18CUB_300001_SM_10006detail6reduce18DeviceReduceKernelINS2_10policy_hubIlyN4cuda3std3__44plusIlEEE10Policy1000EN6thrust24THRUST_300001_SM_1000_NS18transform_iteratorINSD_6detail14equal_to_valueIiEENSD_10device_ptrIiEEllEEyS9_lNS7_10__identityEEEvT0_PT3_T1_NS0_13GridEvenShareISP_EET2_T4_E12temp_storage+136];
	selp.b64 	%rd345, %rd344, 0, %p129;
	add.s64 	%rd419, %rd343, %rd345;
	bra.uni 	$L__BB7_46;
$L__BB7_25:
	cvt.u32.u64 	%r53, %rd4;
	mov.u32 	%r28, %tid.x;
	add.s32 	%r54, %r53, %r28;
	mul.wide.u32 	%rd65, %r54, 4;
	add.s64 	%rd66, %rd2, %rd65;
	ld.global.u32 	%r55, [%rd66];
	setp.eq.s32 	%p2, %r55, %r2;
	selp.u64 	%rd67, 1, 0, %p2;
	ld.global.u32 	%r56, [%rd66+2048];
	setp.eq.s32 	%p3, %r56, %r2;
	selp.u64 	%rd68, 1, 0, %p3;
	ld.global.u32 	%r57, [%rd66+4096];
	setp.eq.s32 	%p4, %r57, %r2;
	selp.u64 	%rd69, 1, 0, %p4;
	ld.global.u32 	%r58, [%rd66+6144];
	setp.eq.s32 	%p5, %r58, %r2;
	selp.u64 	%rd70, 1, 0, %p5;
	ld.global.u32 	%r59, [%rd66+8192];
	setp.eq.s32 	%p6, %r59, %r2;
	selp.u64 	%rd71, 1, 0, %p6;
	ld.global.u32 	%r60, [%rd66+10240];
	setp.eq.s32 	%p7, %r60, %r2;
	selp.u64 	%rd72, 1, 0, %p7;
	ld.global.u32 	%r61, [%rd66+12288];
	setp.eq.s32 	%p8, %r61, %r2;
	selp.u64 	%rd73, 1, 0, %p8;
	add.s64 	%rd74, %rd68, %rd67;
	add.s64 	%rd75, %rd74, %rd69;
	add.s64 	%rd76, %rd75, %rd70;
	add.s64 	%rd77, %rd76, %rd71;
	add.s64 	%rd78, %rd77, %rd72;
	add.s64 	%rd418, %rd78, %rd73;
	setp.lt.u64 	%p9, %rd5, %rd3;
	@%p9 bra 	$L__BB7_42;
	cvt.u32.u64 	%r63, %rd3;
	cvt.u64.u32 	%rd30, %r28;
	add.s64 	%rd405, %rd4, %rd3;
	cvt.u32.u64 	%r29, %rd1;
	not.b32 	%r65, %r28;
	add.s32 	%r66, %r65, %r29;
	sub.s32 	%r67, %r66, %r63;
	sub.s32 	%r346, %r67, %r53;
	add.s64 	%rd79, %rd405, %rd30;
	shl.b64 	%rd80, %rd79, 2;
	add.s64 	%rd81, %rd80, %rd2;
	add.s64 	%rd404, %rd81, 16384;
	mov.b32 	%r347, 0;
	mov.u64 	%rd407, %rd4;
$L__BB7_27:
	cvt.s64.s32 	%rd37, %r51;
	add.s64 	%rd407, %rd407, %rd37;
	add.s64 	%rd82, %rd1, -3584;
	setp.gt.u64 	%p10, %rd407, %rd82;
	@%p10 bra 	$L__BB7_29;
	mul.lo.s32 	%r69, %r1, 3584;
	cvt.s64.s32 	%rd83, %r69;
	add.s64 	%rd84, %rd407, %rd30;
	shl.b64 	%rd85, %rd84, 2;
	add.s64 	%rd86, %rd2, %rd85;
	ld.global.u32 	%r70, [%rd86];
	setp.eq.s32 	%p11, %r70, %r2;
	selp.u64 	%rd87, 1, 0, %p11;
	ld.global.u32 	%r71, [%rd86+2048];
	setp.eq.s32 	%p12, %r71, %r2;
	selp.u64 	%rd88, 1, 0, %p12;
	ld.global.u32 	%r72, [%rd86+4096];
	setp.eq.s32 	%p13, %r72, %r2;
	selp.u64 	%rd89, 1, 0, %p13;
	ld.global.u32 	%r73, [%rd86+6144];
	setp.eq.s32 	%p14, %r73, %r2;
	selp.u64 	%rd90, 1, 0, %p14;
	ld.global.u32 	%r74, [%rd86+8192];
	setp.eq.s32 	%p15, %r74, %r2;
	selp.u64 	%rd91, 1, 0, %p15;
	ld.global.u32 	%r75, [%rd86+10240];
	setp.eq.s32 	%p16, %r75, %r2;
	selp.u64 	%rd92, 1, 0, %p16;
	ld.global.u32 	%r76, [%rd86+12288];
	setp.eq.s32 	%p17, %r76, %r2;
	selp.u64 	%rd93, 1, 0, %p17;
	add.s64 	%rd94, %rd418, %rd87;
	add.s64 	%rd95, %rd94, %rd88;
	add.s64 	%rd96, %rd95, %rd89;
	add.s64 	%rd97, %rd96, %rd90;
	add.s64 	%rd98, %rd97, %rd91;
	add.s64 	%rd99, %rd98, %rd92;
	add.s64 	%rd418, %rd99, %rd93;
	sub.s64 	%rd100, %rd1, %rd407;
	setp.lt.u64 	%p18, %rd100, %rd83;
	add.s32 	%r347, %r347, 1;
	add.s64 	%rd405, %rd405, %rd83;
	sub.s32 	%r346, %r346, %r69;
	mul.wide.s32 	%rd101, %r69, 4;
	add.s64 	%rd404, %rd404, %rd101;
	@%p18 bra 	$L__BB7_42;
	bra.uni 	$L__BB7_27;
$L__BB7_29:
	setp.le.u64 	%p19, %rd1, %rd407;
	cvt.u32.u64 	%r77, %rd407;
	cvt.u32.u64 	%r78, %rd1;
	sub.s32 	%r79, %r78, %r77;
	setp.ge.s32 	%p20, %r28, %r79;
	or.pred  	%p21, %p19, %p20;
	@%p21 bra 	$L__BB7_42;
	cvt.u32.u64 	%r81, %rd37;
	cvt.u32.u64 	%r82, %rd4;
	not.b32 	%r83, %r28;
	add.s32 	%r84, %r83, %r29;
	add.s32 	%r85, %r81, %r82;
	sub.s32 	%r86, %r84, %r85;
	mul.lo.s32 	%r87, %r1, %r347;
	mad.lo.s32 	%r88, %r87, -3584, %r86;
	shr.u32 	%r89, %r88, 9;
	add.s32 	%r35, %r89, 1;
	and.b32  	%r36, %r35, 15;
	setp.lt.u32 	%p22, %r88, 7680;
	mov.u32 	%r350, %r28;
	@%p22 bra 	$L__BB7_33;
	shr.u32 	%r90, %r346, 9;
	add.s32 	%r91, %r90, 1;
	and.b32  	%r92, %r91, 16777200;
	neg.s32 	%r348, %r92;
	mov.u32 	%r350, %r28;
$L__BB7_32:
	.pragma "nounroll";
	ld.global.u32 	%r93, [%rd404+-16384];
	setp.eq.s32 	%p23, %r93, %r2;
	selp.u64 	%rd103, 1, 0, %p23;
	add.s64 	%rd104, %rd418, %rd103;
	ld.global.u32 	%r94, [%rd404+-14336];
	setp.eq.s32 	%p24, %r94, %r2;
	selp.u64 	%rd105, 1, 0, %p24;
	add.s64 	%rd106, %rd104, %rd105;
	ld.global.u32 	%r95, [%rd404+-12288];
	setp.eq.s32 	%p25, %r95, %r2;
	selp.u64 	%rd107, 1, 0, %p25;
	add.s64 	%rd108, %rd106, %rd107;
	ld.global.u32 	%r96, [%rd404+-10240];
	setp.eq.s32 	%p26, %r96, %r2;
	selp.u64 	%rd109, 1, 0, %p26;
	add.s64 	%rd110, %rd108, %rd109;
	ld.global.u32 	%r97, [%rd404+-8192];
	setp.eq.s32 	%p27, %r97, %r2;
	selp.u64 	%rd111, 1, 0, %p27;
	add.s64 	%rd112, %rd110, %rd111;
	ld.global.u32 	%r98, [%rd404+-6144];
	setp.eq.s32 	%p28, %r98, %r2;
	selp.u64 	%rd113, 1, 0, %p28;
	add.s64 	%rd114, %rd112, %rd113;
	ld.global.u32 	%r99, [%rd404+-4096];
	setp.eq.s32 	%p29, %r99, %r2;
	selp.u64 	%rd115, 1, 0, %p29;
	add.s64 	%rd116, %rd114, %rd115;
	ld.global.u32 	%r100, [%rd404+-2048];
	setp.eq.s32 	%p30, %r100, %r2;
	selp.u64 	%rd117, 1, 0, %p30;
	add.s64 	%rd118, %rd116, %rd117;
	ld.global.u32 	%r101, [%rd404];
	setp.eq.s32 	%p31, %r101, %r2;
	selp.u64 	%rd119, 1, 0, %p31;
	add.s64 	%rd120, %rd118, %rd119;
	ld.global.u32 	%r102, [%rd404+2048];
	setp.eq.s32 	%p32, %r102, %r2;
	selp.u64 	%rd121, 1, 0, %p32;
	add.s64 	%rd122, %rd120, %rd121;
	ld.global.u32 	%r103, [%rd404+4096];
	setp.eq.s32 	%p33, %r103, %r2;
	selp.u64 	%rd123, 1, 0, %p33;
	add.s64 	%rd124, %rd122, %rd123;
	ld.global.u32 	%r104, [%rd404+6144];
	setp.eq.s32 	%p34, %r104, %r2;
	selp.u64 	%rd125, 1, 0, %p34;
	add.s64 	%rd126, %rd124, %rd125;
	ld.global.u32 	%r105, [%rd404+8192];
	setp.eq.s32 	%p35, %r105, %r2;
	selp.u64 	%rd127, 1, 0, %p35;
	add.s64 	%rd128, %rd126, %rd127;
	ld.global.u32 	%r106, [%rd404+10240];
	setp.eq.s32 	%p36, %r106, %r2;
	selp.u64 	%rd129, 1, 0, %p36;
	add.s64 	%rd130, %rd128, %rd129;
	ld.global.u32 	%r107, [%rd404+12288];
	setp.eq.s32 	%p37, %r107, %r2;
	selp.u64 	%rd131, 1, 0, %p37;
	add.s64 	%rd132, %rd130, %rd131;
	ld.global.u32 	%r108, [%rd404+14336];
	setp.eq.s32 	%p38, %r108, %r2;
	selp.u64 	%rd133, 1, 0, %p38;
	add.s64 	%rd418, %rd132, %rd133;
	add.s32 	%r350, %r350, 8192;
	add.s32 	%r348, %r348, 16;
	add.s64 	%rd404, %rd404, 32768;
	setp.ne.s32 	%p39, %r348, 0;
	@%p39 bra 	$L__BB7_32;
$L__BB7_33:
	setp.eq.s32 	%p40, %r36, 0;
	@%p40 bra 	$L__BB7_42;
	and.b32  	%r43, %r35, 7;
	setp.lt.u32 	%p41, %r36, 8;
	@%p41 bra 	$L__BB7_36;
	cvt.u64.u32 	%rd135, %r350;
	add.s64 	%rd136, %rd407, %rd135;
	shl.b64 	%rd137, %rd136, 2;
	add.s64 	%rd138, %rd2, %rd137;
	ld.global.u32 	%r109, [%rd138];
	setp.eq.s32 	%p42, %r109, %r2;
	selp.u64 	%rd139, 1, 0, %p42;
	add.s64 	%rd140, %rd418, %rd139;
	ld.global.u32 	%r110, [%rd138+2048];
	setp.eq.s32 	%p43, %r110, %r2;
	selp.u64 	%rd141, 1, 0, %p43;
	add.s64 	%rd142, %rd140, %rd141;
	ld.global.u32 	%r111, [%rd138+4096];
	setp.eq.s32 	%p44, %r111, %r2;
	selp.u64 	%rd143, 1, 0, %p44;
	add.s64 	%rd144, %rd142, %rd143;
	ld.global.u32 	%r112, [%rd138+6144];
	setp.eq.s32 	%p45, %r112, %r2;
	selp.u64 	%rd145, 1, 0, %p45;
	add.s64 	%rd146, %rd144, %rd145;
	ld.global.u32 	%r113, [%rd138+8192];
	setp.eq.s32 	%p46, %r113, %r2;
	selp.u64 	%rd147, 1, 0, %p46;
	add.s64 	%rd148, %rd146, %rd147;
	ld.global.u32 	%r114, [%rd138+10240];
	setp.eq.s32 	%p47, %r114, %r2;
	selp.u64 	%rd149, 1, 0, %p47;
	add.s64 	%rd150, %rd148, %rd149;
	ld.global.u32 	%r115, [%rd138+12288];
	setp.eq.s32 	%p48, %r115, %r2;
	selp.u64 	%rd151, 1, 0, %p48;
	add.s64 	%rd152, %rd150, %rd151;
	ld.global.u32 	%r116, [%rd138+14336];
	setp.eq.s32 	%p49, %r116, %r2;
	selp.u64 	%rd153, 1, 0, %p49;
	add.s64 	%rd418, %rd152, %rd153;
	add.s32 	%r350, %r350, 4096;
$L__BB7_36:
	setp.eq.s32 	%p50, %r43, 0;
	@%p50 bra 	$L__BB7_42;
	setp.lt.u32 	%p51, %r43, 4;
	@%p51 bra 	$L__BB7_39;
	cvt.u64.u32 	%rd155, %r350;
	add.s64 	%rd156, %rd407, %rd155;
	shl.b64 	%rd157, %rd156, 2;
	add.s64 	%rd158, %rd2, %rd157;
	ld.global.u32 	%r117, [%rd158];
	setp.eq.s32 	%p52, %r117, %r2;
	selp.u64 	%rd159, 1, 0, %p52;
	add.s64 	%rd160, %rd418, %rd159;
	ld.global.u32 	%r118, [%rd158+2048];
	setp.eq.s32 	%p53, %r118, %r2;
	selp.u64 	%rd161, 1, 0, %p53;
	add.s64 	%rd162, %rd160, %rd161;
	ld.global.u32 	%r119, [%rd158+4096];
	setp.eq.s32 	%p54, %r119, %r2;
	selp.u64 	%rd163, 1, 0, %p54;
	add.s64 	%rd164, %rd162, %rd163;
	ld.global.u32 	%r120, [%rd158+6144];
	setp.eq.s32 	%p55, %r120, %r2;
	selp.u64 	%rd165, 1, 0, %p55;
	add.s64 	%rd418, %rd164, %rd165;
	add.s32 	%r350, %r350, 2048;
$L__BB7_39:
	and.b32  	%r121, %r35, 3;
	setp.eq.s32 	%p56, %r121, 0;
	@%p56 bra 	$L__BB7_42;
	cvt.u64.u32 	%rd166, %r350;
	add.s64 	%rd167, %rd166, %rd405;
	shl.b64 	%rd168, %rd167, 2;
	add.s64 	%rd416, %rd2, %rd168;
	cvt.u16.u32 	%rs1, %r346;
	shr.u16 	%rs2, %rs1, 9;
	add.s16 	%rs3, %rs2, 1;
	cvt.u32.u16 	%r122, %rs3;
	and.b32  	%r123, %r122, 3;
	neg.s32 	%r353, %r123;
$L__BB7_41:
	.pragma "nounroll";
	ld.global.u32 	%r124, [%rd416];
	setp.eq.s32 	%p57, %r124, %r2;
	selp.u64 	%rd169, 1, 0, %p57;
	add.s64 	%rd418, %rd418, %rd169;
	add.s64 	%rd416, %rd416, 2048;
	add.s32 	%r353, %r353, 1;
	setp.ne.s32 	%p58, %r353, 0;
	@%p58 bra 	$L__BB7_41;
$L__BB7_42:
	// begin inline asm
	mov.u32 %r125, %laneid;
	// end inline asm
	mov.b64 	{%r127, %r132}, %rd418;
	mov.b32 	%r133, 1;
	mov.b32 	%r174, 31;
	mov.b32 	%r175, -1;
	// begin inline asm
	shfl.sync.down.b32 %r126, %r127, %r133, %r174, %r175;
	// end inline asm
	// begin inline asm
	shfl.sync.down.b32 %r131, %r132, %r133, %r174, %r175;
	// end inline asm
	mov.b64 	%rd170, {%r126, %r131};
	setp.gt.s32 	%p59, %r125, 30;
	selp.b64 	%rd171, 0, %rd170, %p59;
	add.s64 	%rd172, %rd171, %rd418;
	mov.b64 	{%r137, %r142}, %rd172;
	mov.b32 	%r143, 2;
	// begin inline asm
	shfl.sync.down.b32 %r136, %r137, %r143, %r174, %r175;
	// end inline asm
	// begin inline asm
	shfl.sync.down.b32 %r141, %r142, %r143, %r174, %r175;
	// end inline asm
	mov.b64 	%rd173, {%r136, %r141};
	setp.gt.s32 	%p60, %r125, 29;
	selp.b64 	%rd174, 0, %rd173, %p60;
	add.s64 	%rd175, %rd174, %rd172;
	mov.b64 	{%r147, %r152}, %rd175;
	mov.b32 	%r153, 4;
	// begin inline asm
	shfl.sync.down.b32 %r146, %r147, %r153, %r174, %r175;
	// end inline asm
	// begin inline asm
	shfl.sync.down.b32 %r151, %r152, %r153, %r174, %r175;
	// end inline asm
	mov.b64 	%rd176, {%r146, %r151};
	setp.gt.s32 	%p61, %r125, 27;
	selp.b64 	%rd177, 0, %rd176, %p61;
	add.s64 	%rd178, %rd177, %rd175;
	mov.b64 	{%r157, %r162}, %rd178;
	mov.b32 	%r163, 8;
	// begin inline asm
	shfl.sync.down.b32 %r156, %r157, %r163, %r174, %r175;
	// end inline asm
	// begin inline asm
	shfl.sync.down.b32 %r161, %r162, %r163, %r174, %r175;
	// end inline asm
	mov.b64 	%rd179, {%r156, %r161};
	setp.gt.s32 	%p62, %r125, 23;
	selp.b64 	%rd180, 0, %rd179, %p62;
	add.s64 	%rd181, %rd180, %rd178;
	mov.b64 	{%r167, %r172}, %rd181;
	mov.b32 	%r173, 16;
	// begin inline asm
	shfl.sync.down.b32 %r166, %r167, %r173, %r174, %r175;
	// end inline asm
	// begin inline asm
	shfl.sync.down.b32 %r171, %r172, %r173, %r174, %r175;
	// end inline asm
	mov.b64 	%rd182, {%r166, %r171};
	setp.gt.s32 	%p63, %r125, 15;
	selp.b64 	%rd183, 0, %rd182, %p63;
	add.s64 	%rd419, %rd183, %rd181;
	setp.ne.s32 	%p64, %r125, 0;
	@%p64 bra 	$L__BB7_44;
	shr.u32 	%r176, %r28, 2;
	and.b32  	%r177, %r176, 248;
	mov.u32 	%r178, _ZZN3cub18CUB_300001_SM_10006detail6reduce18DeviceReduceKernelINS2_10policy_hubIlyN4cuda3std3__44plusIlEEE10Policy1000EN6thrust24THRUST_300001_SM_1000_NS18transform_iteratorINSD_6detail14equal_to_valueIiEENSD_10device_ptrIiEEllEEyS9_lNS7_10__identityEEEvT0_PT3_T1_NS0_13GridEvenShareISP_EET2_T4_E12temp_storage;
	add.s32 	%r179, %r178, %r177;
	st.shared.u64 	[%r179+16], %rd419;
$L__BB7_44:
	bar.sync 	0;
	setp.ne.s32 	%p65, %r28, 0;
	@%p65 bra 	$L__BB7_46;
	ld.shared.u64 	%rd184, [_ZZN3cub18CUB_300001_SM_10006detail6reduce18DeviceReduceKernelINS2_10policy_hubIlyN4cuda3std3__44plusIlEEE10Policy1000EN6thrust24THRUST_300001_SM_1000_NS18transform_iteratorINSD_6detail14equal_to_valueIiEENSD_10device_ptrIiEEllEEyS9_lNS7_10__identityEEEvT0_PT3_T1_NS0_13GridEvenShareISP_EET2_T4_E12temp_storage+24];
	add.s64 	%rd185, %rd184, %rd419;
	ld.shared.u64 	%rd186, [_ZZN3cub18CUB_300001_SM_10006detail6reduce18DeviceReduceKernelINS2_10policy_hubIlyN4cuda3std3__44plusIlEEE10Policy1000EN6thrust24THRUST_300001_SM_1000_NS18transform_iteratorINSD_6detail14equal_to_valueIiEENSD_10device_ptrIiEEllEEyS9_lNS7_10__identityEEEvT0_PT3_T1_NS0_13GridEvenShareISP_EET2_T4_E12temp_storage+32];
	add.s64 	%rd187, %rd185, %rd186;
	ld.shared.u64 	%rd188, [_ZZN3cub18CUB_300001_SM_10006detail6reduce18DeviceReduceKernelINS2_10policy_hubIlyN4cuda3std3__44plusIlEEE10Policy1000EN6thrust24THRUST_300001_SM_1000_NS18transform_iteratorINSD_6detail14equal_to_valueIiEENSD_10device_ptrIiEEllEEyS9_lNS7_10__identityEEEvT0_PT3_T1_NS0_13GridEvenShareISP_EET2_T4_E12temp_storage+40];
	add.s64 	%rd189, %rd187, %rd188;
	ld.shared.u64 	%rd190, [_ZZN3cub18CUB_300001_SM_10006detail6reduce18DeviceReduceKernelINS2_10policy_hubIlyN4cuda3std3__44plusIlEEE10Policy1000EN6thrust24THRUST_300001_SM_1000_NS18transform_iteratorINSD_6detail14equal_to_valueIiEENSD_10device_ptrIiEEllEEyS9_lNS7_10__identityEEEvT0_PT3_T1_NS0_13GridEvenShareISP_EET2_T4_E12temp_storage+48];
	add.s64 	%rd191, %rd189, %rd190;
	ld.shared.u64 	%rd192, [_ZZN3cub18CUB_300001_SM_10006detail6reduce18DeviceReduceKernelINS2_10policy_hubIlyN4cuda3std3__44plusIlEEE10Policy1000EN6thrust24THRUST_300001_SM_1000_NS18transform_iteratorINSD_6detail14equal_to_valueIiEENSD_10device_ptrIiEEllEEyS9_lNS7_10__identityEEEvT0_PT3_T1_NS0_13GridEvenShareISP_EET2_T4_E12temp_storage+56];
	add.s64 	%rd193, %rd191, %rd192;
	ld.shared.u64 	%rd194, [_ZZN3cub18CUB_300001_SM_10006detail6reduce18DeviceReduceKernelINS2_10policy_hubIlyN4cuda3std3__44plusIlEEE10Policy1000EN6thrust24THRUST_300001_SM_1000_NS18transform_iteratorINSD_6detail14equal_to_valueIiEENSD_10device_ptrIiEEllEEyS9_lNS7_10__identityEEEvT0_PT3_T1_NS0_13GridEvenShareISP_EET2_T4_E12temp_storage+64];
	add.s64 	%rd195, %rd193, %rd194;
	ld.shared.u64 	%rd196, [_ZZN3cub18CUB_300001_SM_10006detail6reduce18DeviceReduceKernelINS2_10policy_hubIlyN4cuda3std3__44plusIlEEE10Policy1000EN6thrust24THRUST_300001_SM_1000_NS18transform_iteratorINSD_6detail14equal_to_valueIiEENSD_10device_ptrIiEEllEEyS9_lNS7_10__identityEEEvT0_PT3_T1_NS0_13GridEvenShareISP_EET2_T4_E12temp_storage+72];
	add.s64 	%rd197, %rd195, %rd196;
	ld.shared.u64 	%rd198, [_ZZN3cub18CUB_300001_SM_10006detail6reduce18DeviceReduceKernelINS2_10policy_hubIlyN4cuda3std3__44plusIlEEE10Policy1000EN6thrust24THRUST_300001_SM_1000_NS18transform_iteratorINSD_6detail14equal_to_valueIiEENSD_10device_ptrIiEEllEEyS9_lNS7_10__identityEEEvT0_PT3_T1_NS0_13GridEvenShareISP_EET2_T4_E12temp_storage+80];
	add.s64 	%rd199, %rd197, %rd198;
	ld.shared.u64 	%rd200, [_ZZN3cub18CUB_300001_SM_10006detail6reduce18DeviceReduceKernelINS2_10policy_hubIlyN4cuda3std3__44plusIlEEE10Policy1000EN6thrust24THRUST_300001_SM_1000_NS18transform_iteratorINSD_6detail14equal_to_valueIiEENSD_10device_ptrIiEEllEEyS9_lNS7_10__identityEEEvT0_PT3_T1_NS0_13GridEvenShareISP_EET2_T4_E12temp_storage+88];
	add.s64 	%rd201, %rd199, %rd200;
	ld.shared.u64 	%rd202, [_ZZN3cub18CUB_300001_SM_10006detail6reduce18DeviceReduceKernelINS2_10policy_hubIlyN4cuda3std3__44plusIlEEE10Policy1000EN6thrust24THRUST_300001_SM_1000_NS18transform_iteratorINSD_6detail14equal_to_valueIiEENSD_10device_ptrIiEEllEEyS9_lNS7_10__identityEEEvT0_PT3_T1_NS0_13GridEvenShareISP_EET2_T4_E12temp_storage+96];
	add.s64 	%rd203, %rd201, %rd202;
	ld.shared.u64 	%rd204, [_ZZN3cub18CUB_300001_SM_10006detail6reduce18DeviceReduceKernelINS2_10policy_hubIlyN4cuda3std3__44plusIlEEE10Policy1000EN6thrust24THRUST_300001_SM_1000_NS18transform_iteratorINSD_6detail14equal_to_valueIiEENSD_10device_ptrIiEEllEEyS9_lNS7_10__identityEEEvT0_PT3_T1_NS0_13GridEvenShareISP_EET2_T4_E12temp_storage+104];
	add.s64 	%rd205, %rd203, %rd204;
	ld.shared.u64 	%rd206, [_ZZN3cub18CUB_300001_SM_10006detail6reduce18DeviceReduceKernelINS2_10policy_hubIlyN4cuda3std3__44plusIlEEE10Policy1000EN6thrust24THRUST_300001_SM_1000_NS18transform_iteratorINSD_6detail14equal_to_valueIiEENSD_10device_ptrIiEEllEEyS9_lNS7_10__identityEEEvT0_PT3_T1_NS0_13GridEvenShareISP_EET2_T4_E12temp_storage+112];
	add.s64 	%rd207, %rd205, %rd206;
	ld.shared.u64 	%rd208, [_ZZN3cub18CUB_300001_SM_10006detail6reduce18DeviceReduceKernelINS2_10policy_hubIlyN4cuda3std3__44plusIlEEE10Policy1000EN6thrust24THRUST_300001_SM_1000_NS18transform_iteratorINSD_6detail14equal_to_valueIiEENSD_10device_ptrIiEEllEEyS9_lNS7_10__identityEEEvT0_PT3_T1_NS0_13GridEvenShareISP_EET2_T4_E12temp_storage+120];
	add.s64 	%rd209, %rd207, %rd208;
	ld.shared.u64 	%rd210, [_ZZN3cub18CUB_300001_SM_10006detail6reduce18DeviceReduceKernelINS2_10policy_hubIlyN4cuda3std3__44plusIlEEE10Policy1000EN6thrust24THRUST_300001_SM_1000_NS18transform_iteratorINSD_6detail14equal_to_valueIiEENSD_10device_ptrIiEEllEEyS9_lNS7_10__identityEEEvT0_PT3_T1_NS0_13GridEvenShareISP_EET2_T4_E12temp_storage+128];
	add.s64 	%rd211, %rd209, %rd210;
	ld.shared.u64 	%rd212, [_ZZN3cub18CUB_300001_SM_10006detail6reduce18DeviceReduceKernelINS2_10policy_hubIlyN4cuda3std3__44plusIlEEE10Policy1000EN6thrust24THRUST_300001_SM_1000_NS18transform_iteratorINSD_6detail14equal_to_valueIiEENSD_10device_ptrIiEEllEEyS9_lNS7_10__identityEEEvT0_PT3_T1_NS0_13GridEvenShareISP_EET2_T4_E12temp_storage+136];
	add.s64 	%rd419, %rd211, %rd212;
$L__BB7_46:
	mov.u32 	%r337, %tid.x;
	setp.ne.s32 	%p137, %r337, 0;
	@%p137 bra 	$L__BB7_48;
	ld.param.u64 	%rd392, [_ZN3cub18CUB_300001_SM_10006detail6reduce18DeviceReduceKernelINS2_10policy_hubIlyN4cuda3std3__44plusIlEEE10Policy1000EN6thrust24THRUST_300001_SM_1000_NS18transform_iteratorINSD_6detail14equal_to_valueIiEENSD_10device_ptrIiEEllEEyS9_lNS7_10__identityEEEvT0_PT3_T1_NS0_13GridEvenShareISP_EET2_T4__param_1];
	cvta.to.global.u64 	%rd389, %rd392;
	mul.wide.u32 	%rd390, %r3, 8;
	add.s64 	%rd391, %rd389, %rd390;
	st.global.u64 	[%rd391], %rd419;
$L__BB7_48:
	ret;

}
	// .globl	_ZN3cub18CUB_300001_SM_10006detail6reduce28DeviceReduceSingleTileKernelINS2_10policy_hubIlyN4cuda3std3__44plusIlEEE10Policy1000EPlSC_iS9_llNS7_10__identityEEEvT0_T1_T2_T3_T4_T6_
.visible .entry _ZN3cub18CUB_300001_SM_10006detail6reduce28DeviceReduceSingleTileKernelINS2_10policy_hubIlyN4cuda3std3__44plusIlEEE10Policy1000EPlSC_iS9_llNS7_10__identityEEEvT0_T1_T2_T3_T4_T6_(
	.param .u64 .ptr .align 1 _ZN3cub18CUB_300001_SM_10006detail6reduce28DeviceReduceSingleTileKernelINS2_10policy_hubIlyN4cuda3std3__44plusIlEEE10Policy1000EPlSC_iS9_llNS7_10__identityEEEvT0_T1_T2_T3_T4_T6__param_0,
	.param .u64 .ptr .align 1 _ZN3cub18CUB_300001_SM_10006detail6reduce28DeviceReduceSingleTileKernelINS2_10policy_hubIlyN4cuda3std3__44plusIlEEE10Policy1000EPlSC_iS9_llNS7_10__identityEEEvT0_T1_T2_T3_T4_T6__param_1,
	.param .u32 _ZN3cub18CUB_300001_SM_10006detail6reduce28DeviceReduceSingleTileKernelINS2_10policy_hubIlyN4cuda3std3__44plusIlEEE10Policy1000EPlSC_iS9_llNS7_10__identityEEEvT0_T1_T2_T3_T4_T6__param_2,
	.param .align 1 .b8 _ZN3cub18CUB_300001_SM_10006detail6reduce28DeviceReduceSingleTileKernelINS2_10policy_hubIlyN4cuda3std3__44plusIlEEE10Policy1000EPlSC_iS9_llNS7_10__identityEEEvT0_T1_T2_T3_T4_T6__param_3[1],
	.param .u64 _ZN3cub18CUB_300001_SM_10006detail6reduce28DeviceReduceSingleTileKernelINS2_10policy_hubIlyN4cuda3std3__44plusIlEEE10Policy1000EPlSC_iS9_llNS7_10__identityEEEvT0_T1_T2_T3_T4_T6__param_4,
	.param .align 1 .b8 _ZN3cub18CUB_300001_SM_10006detail6reduce28DeviceReduceSingleTileKernelINS2_10policy_hubIlyN4cuda3std3__44plusIlEEE10Policy1000EPlSC_iS9_llNS7_10__identityEEEvT0_T1_T2_T3_T4_T6__param_5[1]
)
.maxntid 512
.minnctapersm 1
{
	.reg .pred 	%p<58>;
	.reg .b32 	%r<238>;
	.reg .b64 	%rd<281>;
	// demoted variable
	.shared .align 8 .b8 _ZZN3cub18CUB_300001_SM_10006detail6reduce28DeviceReduceSingleTileKernelINS2_10policy_hubIlyN4cuda3std3__44plusIlEEE10Policy1000EPlSC_iS9_llNS7_10__identityEEEvT0_T1_T2_T3_T4_T6_E12temp_storage[152];
	ld.param.u64 	%rd35, [_ZN3cub18CUB_300001_SM_10006detail6reduce28DeviceReduceSingleTileKernelINS2_10policy_hubIlyN4cuda3std3__44plusIlEEE10Policy1000EPlSC_iS9_llNS7_10__identityEEEvT0_T1_T2_T3_T4_T6__param_0];
	ld.param.u64 	%rd37, [_ZN3cub18CUB_300001_SM_10006detail6reduce28DeviceReduceSingleTileKernelINS2_10policy_hubIlyN4cuda3std3__44plusIlEEE10Policy1000EPlSC_iS9_llNS7_10__identityEEEvT0_T1_T2_T3_T4_T6__param_1];
	ld.param.u32 	%r34, [_ZN3cub18CUB_300001_SM_10006detail6reduce28DeviceReduceSingleTileKernelINS2_10policy_hubIlyN4cuda3std3__44plusIlEEE10Policy1000EPlSC_iS9_llNS7_10__identityEEEvT0_T1_T2_T3_T4_T6__param_2];
	ld.param.u64 	%rd36, [_ZN3cub18CUB_300001_SM_10006detail6reduce28DeviceReduceSingleTileKernelINS2_10policy_hubIlyN4cuda3std3__44plusIlEEE10Policy1000EPlSC_iS9_llNS7_10__identityEEEvT0_T1_T2_T3_T4_T6__param_4];
	cvta.to.global.u64 	%rd1, %rd37;
	setp.ne.s32 	%p1, %r34, 0;
	@%p1 bra 	$L__BB8_3;
	mov.u32 	%r224, %tid.x;
	setp.ne.s32 	%p57, %r224, 0;
	@%p57 bra 	$L__BB8_39;
	st.global.u64 	[%rd1], %rd36;
	bra.uni 	$L__BB8_39;
$L__BB8_3:
	setp.gt.s32 	%p2, %r34, 3583;
	@%p2 bra 	$L__BB8_21;
	mov.u32 	%r1, %tid.x;
	setp.ge.s32 	%p19, %r1, %r34;
	mov.b64 	%rd271, 0;
	mov.u32 	%r228, %r1;
	@%p19 bra 	$L__BB8_6;
	mul.wide.u32 	%rd146, %r1, 8;
	add.s64 	%rd145, %rd35, %rd146;
	// begin inline asm
	ld.global.nc.u64 %rd271, [%rd145];
	// end inline asm
	add.s32 	%r228, %r1, 512;
$L__BB8_6:
	setp.ge.s32 	%p20, %r228, %r34;
	@%p20 bra 	$L__BB8_12;
	not.b32 	%r100, %r228;
	add.s32 	%r4, %r34, %r100;
	and.b32  	%r101, %r4, 1536;
	setp.eq.s32 	%p21, %r101, 1536;
	@%p21 bra 	$L__BB8_10;
	mul.wide.u32 	%rd148, %r228, 8;
	add.s64 	%rd266, %rd35, %rd148;
	shr.u32 	%r102, %r4, 9;
	add.s32 	%r103, %r102, 1;
	and.b32  	%r104, %r103, 3;
	neg.s32 	%r226, %r104;
$L__BB8_9:
	.pragma "nounroll";
	// begin inline asm
	ld.global.nc.u64 %rd149, [%rd266];
	// end inline asm
	add.s64 	%rd271, %rd149, %rd271;
	add.s32 	%r228, %r228, 512;
	add.s64 	%rd266, %rd266, 4096;
	add.s32 	%r226, %r226, 1;
	setp.ne.s32 	%p22, %r226, 0;
	@%p22 bra 	$L__BB8_9;
$L__BB8_10:
	setp.lt.u32 	%p23, %r4, 1536;
	@%p23 bra 	$L__BB8_12;
$L__BB8_11:
	mul.wide.s32 	%rd159, %r228, 8;
	add.s64 	%rd152, %rd35, %rd159;
	// begin inline asm
	ld.global.nc.u64 %rd151, [%rd152];
	// end inline asm
	add.s64 	%rd160, %rd151, %rd271;
	add.s64 	%rd154, %rd152, 4096;
	// begin inline asm
	ld.global.nc.u64 %rd153, [%rd154];
	// end inline asm
	add.s64 	%rd161, %rd153, %rd160;
	add.s64 	%rd156, %rd152, 8192;
	// begin inline asm
	ld.global.nc.u64 %rd155, [%rd156];
	// end inline asm
	add.s64 	%rd162, %rd155, %rd161;
	add.s64 	%rd158, %rd152, 12288;
	// begin inline asm
	ld.global.nc.u64 %rd157, [%rd158];
	// end inline asm
	add.s64 	%rd271, %rd157, %rd162;
	add.s32 	%r228, %r228, 2048;
	setp.lt.s32 	%p24, %r228, %r34;
	@%p24 bra 	$L__BB8_11;
$L__BB8_12:
	setp.lt.s32 	%p25, %r34, 512;
	@%p25 bra 	$L__BB8_17;
	// begin inline asm
	mov.u32 %r168, %laneid;
	// end inline asm
	mov.b64 	{%r170, %r175}, %rd271;
	mov.b32 	%r176, 1;
	mov.b32 	%r217, 31;
	mov.b32 	%r218, -1;
	// begin inline asm
	shfl.sync.down.b32 %r169, %r170, %r176, %r217, %r218;
	// end inline asm
	// begin inline asm
	shfl.sync.down.b32 %r174, %r175, %r176, %r217, %r218;
	// end inline asm
	mov.b64 	%rd221, {%r169, %r174};
	setp.gt.s32 	%p49, %r168, 30;
	selp.b64 	%rd222, 0, %rd221, %p49;
	add.s64 	%rd223, %rd222, %rd271;
	mov.b64 	{%r180, %r185}, %rd223;
	mov.b32 	%r186, 2;
	// begin inline asm
	shfl.sync.down.b32 %r179, %r180, %r186, %r217, %r218;
	// end inline asm
	// begin inline asm
	shfl.sync.down.b32 %r184, %r185, %r186, %r217, %r218;
	// end inline asm
	mov.b64 	%rd224, {%r179, %r184};
	setp.gt.s32 	%p50, %r168, 29;
	selp.b64 	%rd225, 0, %rd224, %p50;
	add.s64 	%rd226, %rd225, %rd223;
	mov.b64 	{%r190, %r195}, %rd226;
	mov.b32 	%r196, 4;
	// begin inline asm
	shfl.sync.down.b32 %r189, %r190, %r196, %r217, %r218;
	// end inline asm
	// begin inline asm
	shfl.sync.down.b32 %r194, %r195, %r196, %r217, %r218;
	// end inline asm
	mov.b64 	%rd227, {%r189, %r194};
	setp.gt.s32 	%p51, %r168, 27;
	selp.b64 	%rd228, 0, %rd227, %p51;
	add.s64 	%rd229, %rd228, %rd226;
	mov.b64 	{%r200, %r205}, %rd229;
	mov.b32 	%r206, 8;
	// begin inline asm
	shfl.sync.down.b32 %r199, %r200, %r206, %r217, %r218;
	// end inline asm
	// begin inline asm
	shfl.sync.down.b32 %r204, %r205, %r206, %r217, %r218;
	// end inline asm
	mov.b64 	%rd230, {%r199, %r204};
	setp.gt.s32 	%p52, %r168, 23;
	selp.b64 	%rd231, 0, %rd230, %p52;
	add.s64 	%rd232, %rd231, %rd229;
	mov.b64 	{%r210, %r215}, %rd232;
	mov.b32 	%r216, 16;
	// begin inline asm
	shfl.sync.down.b32 %r209, %r210, %r216, %r217, %r218;
	// end inline asm
	// begin inline asm
	shfl.sync.down.b32 %r214, %r215, %r216, %r217, %r218;
	// end inline asm
	mov.b64 	%rd233, {%r209, %r214};
	setp.gt.s32 	%p53, %r168, 15;
	selp.b64 	%rd234, 0, %rd233, %p53;
	add.s64 	%rd280, %rd234, %rd232;
	setp.ne.s32 	%p54, %r168, 0;
	@%p54 bra 	$L__BB8_15;
	shr.u32 	%r219, %r1, 2;
	and.b32  	%r220, %r219, 248;
	mov.u32 	%r221, _ZZN3cub18CUB_300001_SM_10006detail6reduce28DeviceReduceSingleTileKernelINS2_10policy_hubIlyN4cuda3std3__44plusIlEEE10Policy1000EPlSC_iS9_llNS7_10__identityEEEvT0_T1_T2_T3_T4_T6_E12temp_storage;
	add.s32 	%r222, %r221, %r220;
	st.shared.u64 	[%r222+16], %rd280;
$L__BB8_15:
	bar.sync 	0;
	setp.ne.s32 	%p55, %r1, 0;
	@%p55 bra 	$L__BB8_37;
	ld.shared.u64 	%rd235, [_ZZN3cub18CUB_300001_SM_10006detail6reduce28DeviceReduceSingleTileKernelINS2_10policy_hubIlyN4cuda3std3__44plusIlEEE10Policy1000EPlSC_iS9_llNS7_10__identityEEEvT0_T1_T2_T3_T4_T6_E12temp_storage+24];
	add.s64 	%rd236, %rd235, %rd280;
	ld.shared.u64 	%rd237, [_ZZN3cub18CUB_300001_SM_10006detail6reduce28DeviceReduceSingleTileKernelINS2_10policy_hubIlyN4cuda3std3__44plusIlEEE10Policy1000EPlSC_iS9_llNS7_10__identityEEEvT0_T1_T2_T3_T4_T6_E12temp_storage+32];
	add.s64 	%rd238, %rd236, %rd237;
	ld.shared.u64 	%rd239, [_ZZN3cub18CUB_300001_SM_10006detail6reduce28DeviceReduceSingleTileKernelINS2_10policy_hubIlyN4cuda3std3__44plusIlEEE10Policy1000EPlSC_iS9_llNS7_10__identityEEEvT0_T1_T2_T3_T4_T6_E12temp_storage+40];
	add.s64 	%rd240, %rd238, %rd239;
	ld.shared.u64 	%rd241, [_ZZN3cub18CUB_300001_SM_10006detail6reduce28DeviceReduceSingleTileKernelINS2_10policy_hubIlyN4cuda3std3__44plusIlEEE10Policy1000EPlSC_iS9_llNS7_10__identityEEEvT0_T1_T2_T3_T4_T6_E12temp_storage+48];
	add.s64 	%rd242, %rd240, %rd241;
	ld.shared.u64 	%rd243, [_ZZN3cub18CUB_300001_SM_10006detail6reduce28DeviceReduceSingleTileKernelINS2_10policy_hubIlyN4cuda3std3__44plusIlEEE10Policy1000EPlSC_iS9_llNS7_10__identityEEEvT0_T1_T2_T3_T4_T6_E12temp_storage+56];
	add.s64 	%rd244, %rd242, %rd243;
	ld.shared.u64 	%rd245, [_ZZN3cub18CUB_300001_SM_10006detail6reduce28DeviceReduceSingleTileKernelINS2_10policy_hubIlyN4cuda3std3__44plusIlEEE10Policy1000EPlSC_iS9_llNS7_10__identityEEEvT0_T1_T2_T3_T4_T6_E12temp_storage+64];
	add.s64 	%rd246, %rd244, %rd245;
	ld.shared.u64 	%rd247, [_ZZN3cub18CUB_300001_SM_10006detail6reduce28DeviceReduceSingleTileKernelINS2_10policy_hubIlyN4cuda3std3__44plusIlEEE10Policy1000EPlSC_iS9_llNS7_10__identityEEEvT0_T1_T2_T3_T4_T6_E12temp_storage+72];
	add.s64 	%rd248, %rd246, %rd247;
	ld.shared.u64 	%rd249, [_ZZN3cub18CUB_300001_SM_10006detail6reduce28DeviceReduceSingleTileKernelINS2_10policy_hubIlyN4cuda3std3__44plusIlEEE10Policy1000EPlSC_iS9_llNS7_10__identityEEEvT0_T1_T2_T3_T4_T6_E12temp_storage+80];
	add.s64 	%rd250, %rd248, %rd249;
	ld.shared.u64 	%rd251, [_ZZN3cub18CUB_300001_SM_10006detail6reduce28DeviceReduceSingleTileKernelINS2_10policy_hubIlyN4cuda3std3__44plusIlEEE10Policy1000EPlSC_iS9_llNS7_10__identityEEEvT0_T1_T2_T3_T4_T6_E12temp_storage+88];
	add.s64 	%rd252, %rd250, %rd251;
	ld.shared.u64 	%rd253, [_ZZN3cub18CUB_300001_SM_10006detail6reduce28DeviceReduceSingleTileKernelINS2_10policy_hubIlyN4cuda3std3__44plusIlEEE10Policy1000EPlSC_iS9_llNS7_10__identityEEEvT0_T1_T2_T3_T4_T6_E12temp_storage+96];
	add.s64 	%rd254, %rd252, %rd253;
	ld.shared.u64 	%rd255, [_ZZN3cub18CUB_300001_SM_10006detail6reduce28DeviceReduceSingleTileKernelINS2_10policy_hubIlyN4cuda3std3__44plusIlEEE10Policy1000EPlSC_iS9_llNS7_10__identityEEEvT0_T1_T2_T3_T4_T6_E12temp_storage+104];
	add.s64 	%rd256, %rd254, %rd255;
	ld.shared.u64 	%rd257, [_ZZN3cub18CUB_300001_SM_10006detail6reduce28DeviceReduceSingleTileKernelINS2_10policy_hubIlyN4cuda3std3__44plusIlEEE10Policy1000EPlSC_iS9_llNS7_10__identityEEEvT0_T1_T2_T3_T4_T6_E12temp_storage+112];
	add.s64 	%rd258, %rd256, %rd257;
	ld.shared.u64 	%rd259, [_ZZN3cub18CUB_300001_SM_10006detail6reduce28DeviceReduceSingleTileKernelINS2_10policy_hubIlyN4cuda3std3__44plusIlEEE10Policy1000EPlSC_iS9_llNS7_10__identityEEEvT0_T1_T2_T3_T4_T6_E12temp_storage+120];
	add.s64 	%rd260, %rd258, %rd259;
	ld.shared.u64 	%rd261, [_ZZN3cub18CUB_300001_SM_10006detail6reduce28DeviceReduceSingleTileKernelINS2_10policy_hubIlyN4cuda3std3__44plusIlEEE10Policy1000EPlSC_iS9_llNS7_10__identityEEEvT0_T1_T2_T3_T4_T6_E12temp_storage+128];
	add.s64 	%rd262, %rd260, %rd261;
	ld.shared.u64 	%rd263, [_ZZN3cub18CUB_300001_SM_10006detail6reduce28DeviceReduceSingleTileKernelINS2_10policy_hubIlyN4cuda3std3__44plusIlEEE10Policy1000EPlSC_iS9_llNS7_10__identityEEEvT0_T1_T2_T3_T4_T6_E12temp_storage+136];
	add.s64 	%rd280, %rd262, %rd263;
	bra.uni 	$L__BB8_37;
$L__BB8_17:
	// begin inline asm
	mov.u32 %r105, %laneid;
	// end inline asm
	and.b32  	%r156, %r1, 992;
	add.s32 	%r157, %r156, 32;
	setp.gt.s32 	%p26, %r157, %r34;
	not.b32 	%r158, %r156;
	add.s32 	%r159, %r34, %r158;
	selp.b32 	%r154, %r159, 31, %p26;
	mov.b64 	{%r107, %r112}, %rd271;
	mov.b32 	%r113, 1;
	mov.b32 	%r155, -1;
	// begin inline asm
	shfl.sync.down.b32 %r106, %r107, %r113, %r154, %r155;
	// end inline asm
	// begin inline asm
	shfl.sync.down.b32 %r111, %r112, %r113, %r154, %r155;
	// end inline asm
	mov.b64 	%rd163, {%r106, %r111};
	setp.lt.s32 	%p27, %r105, %r154;
	selp.b64 	%rd164, %rd163, 0, %p27;
	add.s64 	%rd165, %rd164, %rd271;
	mov.b64 	{%r117, %r122}, %rd165;
	mov.b32 	%r123, 2;
	// begin inline asm
	shfl.sync.down.b32 %r116, %r117, %r123, %r154, %r155;
	// end inline asm
	// begin inline asm
	shfl.sync.down.b32 %r121, %r122, %r123, %r154, %r155;
	// end inline asm
	mov.b64 	%rd166, {%r116, %r121};
	add.s32 	%r160, %r105, 2;
	setp.gt.s32 	%p28, %r160, %r154;
	selp.b64 	%rd167, 0, %rd166, %p28;
	add.s64 	%rd168, %rd167, %rd165;
	mov.b64 	{%r127, %r132}, %rd168;
	mov.b32 	%r133, 4;
	// begin inline asm
	shfl.sync.down.b32 %r126, %r127, %r133, %r154, %r155;
	// end inline asm
	// begin inline asm
	shfl.sync.down.b32 %r131, %r132, %r133, %r154, %r155;
	// end inline asm
	mov.b64 	%rd169, {%r126, %r131};
	add.s32 	%r161, %r105, 4;
	setp.gt.s32 	%p29, %r161, %r154;
	selp.b64 	%rd170, 0, %rd169, %p29;
	add.s64 	%rd171, %rd170, %rd168;
	mov.b64 	{%r137, %r142}, %rd171;
	mov.b32 	%r143, 8;
	// begin inline asm
	shfl.sync.down.b32 %r136, %r137, %r143, %r154, %r155;
	// end inline asm
	// begin inline asm
	shfl.sync.down.b32 %r141, %r142, %r143, %r154, %r155;
	// end inline asm
	mov.b64 	%rd172, {%r136, %r141};
	add.s32 	%r162, %r105, 8;
	setp.gt.s32 	%p30, %r162, %r154;
	selp.b64 	%rd173, 0, %rd172, %p30;
	add.s64 	%rd174, %rd173, %rd171;
	mov.b64 	{%r147, %r152}, %rd174;
	mov.b32 	%r153, 16;
	// begin inline asm
	shfl.sync.down.b32 %r146, %r147, %r153, %r154, %r155;
	// end inline asm
	// begin inline asm
	shfl.sync.down.b32 %r151, %r152, %r153, %r154, %r155;
	// end inline asm
	mov.b64 	%rd175, {%r146, %r151};
	add.s32 	%r163, %r105, 16;
	setp.gt.s32 	%p31, %r163, %r154;
	selp.b64 	%rd176, 0, %rd175, %p31;
	add.s64 	%rd280, %rd176, %rd174;
	setp.ne.s32 	%p32, %r105, 0;
	@%p32 bra 	$L__BB8_19;
	shr.u32 	%r164, %r1, 2;
	and.b32  	%r165, %r164, 248;
	mov.u32 	%r166, _ZZN3cub18CUB_300001_SM_10006detail6reduce28DeviceReduceSingleTileKernelINS2_10policy_hubIlyN4cuda3std3__44plusIlEEE10Policy1000EPlSC_iS9_llNS7_10__identityEEEvT0_T1_T2_T3_T4_T6_E12temp_storage;
	add.s32 	%r167, %r166, %r165;
	st.shared.u64 	[%r167+16], %rd280;
$L__BB8_19:
	bar.sync 	0;
	setp.ne.s32 	%p33, %r1, 0;
	@%p33 bra 	$L__BB8_37;
	setp.gt.s32 	%p34, %r34, 32;
	ld.shared.u64 	%rd177, [_ZZN3cub18CUB_300001_SM_10006detail6reduce28DeviceReduceSingleTileKernelINS2_10policy_hubIlyN4cuda3std3__44plusIlEEE10Policy1000EPlSC_iS9_llNS7_10__identityEEEvT0_T1_T2_T3_T4_T6_E12temp_storage+24];
	selp.b64 	%rd178, %rd177, 0, %p34;
	add.s64 	%rd179, %rd178, %rd280;
	setp.gt.s32 	%p35, %r34, 64;
	ld.shared.u64 	%rd180, [_ZZN3cub18CUB_300001_SM_10006detail6reduce28DeviceReduceSingleTileKernelINS2_10policy_hubIlyN4cuda3std3__44plusIlEEE10Policy1000EPlSC_iS9_llNS7_10__identityEEEvT0_T1_T2_T3_T4_T6_E12temp_storage+32];
	selp.b64 	%rd181, %rd180, 0, %p35;
	add.s64 	%rd182, %rd179, %rd181;
	setp.gt.s32 	%p36, %r34, 96;
	ld.shared.u64 	%rd183, [_ZZN3cub18CUB_300001_SM_10006detail6reduce28DeviceReduceSingleTileKernelINS2_10policy_hubIlyN4cuda3std3__44plusIlEEE10Policy1000EPlSC_iS9_llNS7_10__identityEEEvT0_T1_T2_T3_T4_T6_E12temp_storage+40];
	selp.b64 	%rd184, %rd183, 0, %p36;
	add.s64 	%rd185, %rd182, %rd184;
	setp.gt.s32 	%p37, %r34, 128;
	ld.shared.u64 	%rd186, [_ZZN3cub18CUB_300001_SM_10006detail6reduce28DeviceReduceSingleTileKernelINS2_10policy_hubIlyN4cuda3std3__44plusIlEEE10Policy1000EPlSC_iS9_llNS7_10__identityEEEvT0_T1_T2_T3_T4_T6_E12temp_storage+48];
	selp.b64 	%rd187, %rd186, 0, %p37;
	add.s64 	%rd188, %rd185, %rd187;
	setp.gt.s32 	%p38, %r34, 160;
	ld.shared.u64 	%rd189, [_ZZN3cub18CUB_300001_SM_10006detail6reduce28DeviceReduceSingleTileKernelINS2_10policy_hubIlyN4cuda3std3__44plusIlEEE10Policy1000EPlSC_iS9_llNS7_10__identityEEEvT0_T1_T2_T3_T4_T6_E12temp_storage+56];
	selp.b64 	%rd190, %rd189, 0, %p38;
	add.s64 	%rd191, %rd188, %rd190;
	setp.gt.s32 	%p39, %r34, 192;
	ld.shared.u64 	%rd192, [_ZZN3cub18CUB_300001_SM_10006detail6reduce28DeviceReduceSingleTileKernelINS2_10policy_hubIlyN4cuda3std3__44plusIlEEE10Policy1000EPlSC_iS9_llNS7_10__identityEEEvT0_T1_T2_T3_T4_T6_E12temp_storage+64];
	selp.b64 	%rd193, %rd192, 0, %p39;
	add.s64 	%rd194, %rd191, %rd193;
	setp.gt.s32 	%p40, %r34, 224;
	ld.shared.u64 	%rd195, [_ZZN3cub18CUB_300001_SM_10006detail6reduce28DeviceReduceSingleTileKernelINS2_10policy_hubIlyN4cuda3std3__44plusIlEEE10Policy1000EPlSC_iS9_llNS7_10__identityEEEvT0_T1_T2_T3_T4_T6_E12temp_storage+72];
	selp.b64 	%rd196, %rd195, 0, %p40;
	add.s64 	%rd197, %rd194, %rd196;
	setp.gt.s32 	%p41, %r34, 256;
	ld.shared.u64 	%rd198, [_ZZN3cub18CUB_300001_SM_10006detail6reduce28DeviceReduceSingleTileKernelINS2_10policy_hubIlyN4cuda3std3__44plusIlEEE10Policy1000EPlSC_iS9_llNS7_10__identityEEEvT0_T1_T2_T3_T4_T6_E12temp_storage+80];
	selp.b64 	%rd199, %rd198, 0, %p41;
	add.s64 	%rd200, %rd197, %rd199;
	setp.gt.s32 	%p42, %r34, 288;
	ld.shared.u64 	%rd201, [_ZZN3cub18CUB_300001_SM_10006detail6reduce28DeviceReduceSingleTileKernelINS2_10policy_hubIlyN4cuda3std3__44plusIlEEE10Policy1000EPlSC_iS9_llNS7_10__identityEEEvT0_T1_T2_T3_T4_T6_E12temp_storage+88];
	selp.b64 	%rd202, %rd201, 0, %p42;
	add.s64 	%rd203, %rd200, %rd202;
	setp.gt.s32 	%p43, %r34, 320;
	ld.shared.u64 	%rd204, [_ZZN3cub18CUB_300001_SM_10006detail6reduce28DeviceReduceSingleTileKernelINS2_10policy_hubIlyN4cuda3std3__44plusIlEEE10Policy1000EPlSC_iS9_llNS7_10__identityEEEvT0_T1_T2_T3_T4_T6_E12temp_storage+96];
	selp.b64 	%rd205, %rd204, 0, %p43;
	add.s64 	%rd206, %rd203, %rd205;
	setp.gt.s32 	%p44, %r34, 352;
	ld.shared.u64 	%rd207, [_ZZN3cub18CUB_300001_SM_10006detail6reduce28DeviceReduceSingleTileKernelINS2_10policy_hubIlyN4cuda3std3__44plusIlEEE10Policy1000EPlSC_iS9_llNS7_10__identityEEEvT0_T1_T2_T3_T4_T6_E12temp_storage+104];
	selp.b64 	%rd208, %rd207, 0, %p44;
	add.s64 	%rd209, %rd206, %rd208;
	setp.gt.s32 	%p45, %r34, 384;
	ld.shared.u64 	%rd210, [_ZZN3cub18CUB_300001_SM_10006detail6reduce28DeviceReduceSingleTileKernelINS2_10policy_hubIlyN4cuda3std3__44plusIlEEE10Policy1000EPlSC_iS9_llNS7_10__identityEEEvT0_T1_T2_T3_T4_T6_E12temp_storage+112];
	selp.b64 	%rd211, %rd210, 0, %p45;
	add.s64 	%rd212, %rd209, %rd211;
	setp.gt.s32 	%p46, %r34, 416;
	ld.shared.u64 	%rd213, [_ZZN3cub18CUB_300001_SM_10006detail6reduce28DeviceReduceSingleTileKernelINS2_10policy_hubIlyN4cuda3std3__44plusIlEEE10Policy1000EPlSC_iS9_llNS7_10__identityEEEvT0_T1_T2_T3_T4_T6_E12temp_storage+120];
	selp.b64 	%rd214, %rd213, 0, %p46;
	add.s64 	%rd215, %rd212, %rd214;
	setp.gt.s32 	%p47, %r34, 448;
	ld.shared.u64 	%rd216, [_ZZN3cub18CUB_300001_SM_10006detail6reduce28DeviceReduceSingleTileKernelINS2_10policy_hubIlyN4cuda3std3__44plusIlEEE10Policy1000EPlSC_iS9_llNS7_10__identityEEEvT0_T1_T2_T3_T4_T6_E12temp_storage+128];
	selp.b64 	%rd217, %rd216, 0, %p47;
	add.s64 	%rd218, %rd215, %rd217;
	setp.gt.s32 	%p48, %r34, 480;
	ld.shared.u64 	%rd219, [_ZZN3cub18CUB_300001_SM_10006detail6reduce28DeviceReduceSingleTileKernelINS2_10policy_hubIlyN4cuda3std3__44plusIlEEE10Policy1000EPlSC_iS9_llNS7_10__identityEEEvT0_T1_T2_T3_T4_T6_E12temp_storage+136];
	selp.b64 	%rd220, %rd219, 0, %p48;
	add.s64 	%rd280, %rd218, %rd220;
	bra.uni 	$L__BB8_37;
$L__BB8_21:
	mov.u32 	%r13, %tid.x;
	mul.wide.u32 	%rd52, %r13, 8;
	add.s64 	%rd39, %rd35, %rd52;
	// begin inline asm
	ld.global.nc.u64 %rd38, [%rd39];
	// end inline asm
	add.s64 	%rd41, %rd39, 4096;
	// begin inline asm
	ld.global.nc.u64 %rd40, [%rd41];
	// end inline asm
	add.s64 	%rd43, %rd39, 8192;
	// begin inline asm
	ld.global.nc.u64 %rd42, [%rd43];
	// end inline asm
	add.s64 	%rd45, %rd39, 12288;
	// begin inline asm
	ld.global.nc.u64 %rd44, [%rd45];
	// end inline asm
	add.s64 	%rd47, %rd39, 16384;
	// begin inline asm
	ld.global.nc.u64 %rd46, [%rd47];
	// end inline asm
	add.s64 	%rd49, %rd39, 20480;
	// begin inline asm
	ld.global.nc.u64 %rd48, [%rd49];
	// end inline asm
	add.s64 	%rd51, %rd39, 24576;
	// begin inline asm
	ld.global.nc.u64 %rd50, [%rd51];
	// end inline asm
	add.s64 	%rd53, %rd40, %rd38;
	add.s64 	%rd54, %rd42, %rd53;
	add.s64 	%rd55, %rd44, %rd54;
	add.s64 	%rd56, %rd46, %rd55;
	add.s64 	%rd57, %rd48, %rd56;
	add.s64 	%rd279, %rd50, %rd57;
	setp.lt.u32 	%p3, %r34, 7168;
	mov.b32 	%r231, 3584;
	@%p3 bra 	$L__BB8_25;
	add.s32 	%r14, %r34, -3584;
	mov.b32 	%r231, 3584;
$L__BB8_23:
	add.s32 	%r37, %r231, %r13;
	mul.wide.u32 	%rd72, %r37, 8;
	add.s64 	%rd59, %rd35, %rd72;
	// begin inline asm
	ld.global.nc.u64 %rd58, [%rd59];
	// end inline asm
	add.s64 	%rd61, %rd59, 4096;
	// begin inline asm
	ld.global.nc.u64 %rd60, [%rd61];
	// end inline asm
	add.s64 	%rd63, %rd59, 8192;
	// begin inline asm
	ld.global.nc.u64 %rd62, [%rd63];
	// end inline asm
	add.s64 	%rd65, %rd59, 12288;
	// begin inline asm
	ld.global.nc.u64 %rd64, [%rd65];
	// end inline asm
	add.s64 	%rd67, %rd59, 16384;
	// begin inline asm
	ld.global.nc.u64 %rd66, [%rd67];
	// end inline asm
	add.s64 	%rd69, %rd59, 20480;
	// begin inline asm
	ld.global.nc.u64 %rd68, [%rd69];
	// end inline asm
	add.s64 	%rd71, %rd59, 24576;
	// begin inline asm
	ld.global.nc.u64 %rd70, [%rd71];
	// end inline asm
	add.s64 	%rd73, %rd58, %rd279;
	add.s64 	%rd74, %rd60, %rd73;
	add.s64 	%rd75, %rd62, %rd74;
	add.s64 	%rd76, %rd64, %rd75;
	add.s64 	%rd77, %rd66, %rd76;
	add.s64 	%rd78, %rd68, %rd77;
	add.s64 	%rd279, %rd70, %rd78;
	sub.s32 	%r38, %r34, %r231;
	setp.lt.s32 	%p4, %r38, 3584;
	@%p4 bra 	$L__BB8_33;
	add.s32 	%r231, %r231, 3584;
	setp.le.s32 	%p5, %r231, %r14;
	@%p5 bra 	$L__BB8_23;
$L__BB8_25:
	setp.le.s32 	%p6, %r34, %r231;
	@%p6 bra 	$L__BB8_33;
	sub.s32 	%r18, %r34, %r231;
	setp.ge.s32 	%p7, %r13, %r18;
	@%p7 bra 	$L__BB8_33;
	not.b32 	%r39, %r13;
	add.s32 	%r40, %r34, %r39;
	sub.s32 	%r19, %r40, %r231;
	and.b32  	%r41, %r19, 1536;
	setp.eq.s32 	%p8, %r41, 1536;
	mov.u32 	%r235, %r13;
	@%p8 bra 	$L__BB8_30;
	add.s32 	%r233, %r13, %r231;
	shr.u32 	%r42, %r19, 9;
	add.s32 	%r43, %r42, 1;
	and.b32  	%r44, %r43, 3;
	neg.s32 	%r232, %r44;
	mov.u32 	%r235, %r13;
$L__BB8_29:
	.pragma "nounroll";
	mul.wide.u32 	%rd82, %r233, 8;
	add.s64 	%rd81, %rd35, %rd82;
	// begin inline asm
	ld.global.nc.u64 %rd80, [%rd81];
	// end inline asm
	add.s64 	%rd279, %rd80, %rd279;
	add.s32 	%r235, %r235, 512;
	add.s32 	%r233, %r233, 512;
	add.s32 	%r232, %r232, 1;
	setp.ne.s32 	%p9, %r232, 0;
	@%p9 bra 	$L__BB8_29;
$L__BB8_30:
	setp.lt.u32 	%p10, %r19, 1536;
	@%p10 bra 	$L__BB8_33;
	cvt.u64.u32 	%rd83, %r235;
	cvt.u64.u32 	%rd84, %r231;
	add.s64 	%rd85, %rd83, %rd84;
	shl.b64 	%rd86, %rd85, 3;
	add.s64 	%rd87, %rd86, %rd35;
	add.s64 	%rd277, %rd87, 8192;
	add.s32 	%r236, %r235, %r231;
$L__BB8_32:
	mul.wide.u32 	%rd96, %r236, 8;
	add.s64 	%rd89, %rd35, %rd96;
	// begin inline asm
	ld.global.nc.u64 %rd88, [%rd89];
	// end inline asm
	add.s64 	%rd97, %rd88, %rd279;
	add.s64 	%rd91, %rd277, -4096;
	// begin inline asm
	ld.global.nc.u64 %rd90, [%rd91];
	// end inline asm
	add.s64 	%rd98, %rd90, %rd97;
	// begin inline asm
	ld.global.nc.u64 %rd92, [%rd277];
	// end inline asm
	add.s64 	%rd99, %rd92, %rd98;
	add.s64 	%rd95, %rd277, 4096;
	// begin inline asm
	ld.global.nc.u64 %rd94, [%rd95];
	// end inline asm
	add.s64 	%rd279, %rd94, %rd99;
	add.s32 	%r235, %r235, 2048;
	add.s64 	%rd277, %rd277, 16384;
	add.s32 	%r236, %r236, 2048;
	setp.lt.s32 	%p11, %r235, %r18;
	@%p11 bra 	$L__BB8_32;
$L__BB8_33:
	// begin inline asm
	mov.u32 %r45, %laneid;
	// end inline asm
	mov.b64 	{%r47, %r52}, %rd279;
	mov.b32 	%r53, 1;
	mov.b32 	%r94, 31;
	mov.b32 	%r95, -1;
	// begin inline asm
	shfl.sync.down.b32 %r46, %r47, %r53, %r94, %r95;
	// end inline asm
	// begin inline asm
	shfl.sync.down.b32 %r51, %r52, %r53, %r94, %r95;
	// end inline asm
	mov.b64 	%rd100, {%r46, %r51};
	setp.gt.s32 	%p12, %r45, 30;
	selp.b64 	%rd101, 0, %rd100, %p12;
	add.s64 	%rd102, %rd101, %rd279;
	mov.b64 	{%r57, %r62}, %rd102;
	mov.b32 	%r63, 2;
	// begin inline asm
	shfl.sync.down.b32 %r56, %r57, %r63, %r94, %r95;
	// end inline asm
	// begin inline asm
	shfl.sync.down.b32 %r61, %r62, %r63, %r94, %r95;
	// end inline asm
	mov.b64 	%rd103, {%r56, %r61};
	setp.gt.s32 	%p13, %r45, 29;
	selp.b64 	%rd104, 0, %rd103, %p13;
	add.s64 	%rd105, %rd104, %rd102;
	mov.b64 	{%r67, %r72}, %rd105;
	mov.b32 	%r73, 4;
	// begin inline asm
	shfl.sync.down.b32 %r66, %r67, %r73, %r94, %r95;
	// end inline asm
	// begin inline asm
	shfl.sync.down.b32 %r71, %r72, %r73, %r94, %r95;
	// end inline asm
	mov.b64 	%rd106, {%r66, %r71};
	setp.gt.s32 	%p14, %r45, 27;
	selp.b64 	%rd107, 0, %rd106, %p14;
	add.s64 	%rd108, %rd107, %rd105;
	mov.b64 	{%r77, %r82}, %rd108;
	mov.b32 	%r83, 8;
	// begin inline asm
	shfl.sync.down.b32 %r76, %r77, %r83, %r94, %r95;
	// end inline asm
	// begin inline asm
	shfl.sync.down.b32 %r81, %r82, %r83, %r94, %r95;
	// end inline asm
	mov.b64 	%rd109, {%r76, %r81};
	setp.gt.s32 	%p15, %r45, 23;
	selp.b64 	%rd110, 0, %rd109, %p15;
	add.s64 	%rd111, %rd110, %rd108;
	mov.b64 	{%r87, %r92}, %rd111;
	mov.b32 	%r93, 16;
	// begin inline asm
	shfl.sync.down.b32 %r86, %r87, %r93, %r94, %r95;
	// end inline asm
	// begin inline asm
	shfl.sync.down.b32 %r91, %r92, %r93, %r94, %r95;
	// end inline asm
	mov.b64 	%rd112, {%r86, %r91};
	setp.gt.s32 	%p16, %r45, 15;
	selp.b64 	%rd113, 0, %rd112, %p16;
	add.s64 	%rd280, %rd113, %rd111;
	setp.ne.s32 	%p17, %r45, 0;
	@%p17 bra 	$L__BB8_35;
	shr.u32 	%r96, %r13, 2;
	and.b32  	%r97, %r96, 248;
	mov.u32 	%r98, _ZZN3cub18CUB_300001_SM_10006detail6reduce28DeviceReduceSingleTileKernelINS2_10policy_hubIlyN4cuda3std3__44plusIlEEE10Policy1000EPlSC_iS9_llNS7_10__identityEEEvT0_T1_T2_T3_T4_T6_E12temp_storage;
	add.s32 	%r99, %r98, %r97;
	st.shared.u64 	[%r99+16], %rd280;
$L__BB8_35:
	bar.sync 	0;
	setp.ne.s32 	%p18, %r13, 0;
	@%p18 bra 	$L__BB8_37;
	ld.shared.u64 	%rd114, [_ZZN3cub18CUB_300001_SM_10006detail6reduce28DeviceReduceSingleTileKernelINS2_10policy_hubIlyN4cuda3std3__44plusIlEEE10Policy1000EPlSC_iS9_llNS7_10__identityEEEvT0_T1_T2_T3_T4_T6_E12temp_storage+24];
	add.s64 	%rd115, %rd114, %rd280;
	ld.shared.u64 	%rd116, [_ZZN3cub18CUB_300001_SM_10006detail6reduce28DeviceReduceSingleTileKernelINS2_10policy_hubIlyN4cuda3std3__44plusIlEEE10Policy1000EPlSC_iS9_llNS7_10__identityEEEvT0_T1_T2_T3_T4_T6_E12temp_storage+32];
	add.s64 	%rd117, %rd115, %rd116;
	ld.shared.u64 	%rd118, [_ZZN3cub18CUB_300001_SM_10006detail6reduce28DeviceReduceSingleTileKernelINS2_10policy_hubIlyN4cuda3std3__44plusIlEEE10Policy1000EPlSC_iS9_llNS7_10__identityEEEvT0_T1_T2_T3_T4_T6_E12temp_storage+40];
	add.s64 	%rd119, %rd117, %rd118;
	ld.shared.u64 	%rd120, [_ZZN3cub18CUB_300001_SM_10006detail6reduce28DeviceReduceSingleTileKernelINS2_10policy_hubIlyN4cuda3std3__44plusIlEEE10Policy1000EPlSC_iS9_llNS7_10__identityEEEvT0_T1_T2_T3_T4_T6_E12temp_storage+48];
	add.s64 	%rd121, %rd119, %rd120;
	ld.shared.u64 	%rd122, [_ZZN3cub18CUB_300001_SM_10006detail6reduce28DeviceReduceSingleTileKernelINS2_10policy_hubIlyN4cuda3std3__44plusIlEEE10Policy1000EPlSC_iS9_llNS7_10__identityEEEvT0_T1_T2_T3_T4_T6_E12temp_storage+56];
	add.s64 	%rd123, %rd121, %rd122;
	ld.shared.u64 	%rd124, [_ZZN3cub18CUB_300001_SM_10006detail6reduce28DeviceReduceSingleTileKernelINS2_10policy_hubIlyN4cuda3std3__44plusIlEEE10Policy1000EPlSC_iS9_llNS7_10__identityEEEvT0_T1_T2_T3_T4_T6_E12temp_storage+64];
	add.s64 	%rd125, %rd123, %rd124;
	ld.shared.u64 	%rd126, [_ZZN3cub18CUB_300001_SM_10006detail6reduce28DeviceReduceSingleTileKernelINS2_10policy_hubIlyN4cuda3std3__44plusIlEEE10Policy1000EPlSC_iS9_llNS7_10__identityEEEvT0_T1_T2_T3_T4_T6_E12temp_storage+72];
	add.s64 	%rd127, %rd125, %rd126;
	ld.shared.u64 	%rd128, [_ZZN3cub18CUB_300001_SM_10006detail6reduce28DeviceReduceSingleTileKernelINS2_10policy_hubIlyN4cuda3std3__44plusIlEEE10Policy1000EPlSC_iS9_llNS7_10__identityEEEvT0_T1_T2_T3_T4_T6_E12temp_storage+80];
	add.s64 	%rd129, %rd127, %rd128;
	ld.shared.u64 	%rd130, [_ZZN3cub18CUB_300001_SM_10006detail6reduce28DeviceReduceSingleTileKernelINS2_10policy_hubIlyN4cuda3std3__44plusIlEEE10Policy1000EPlSC_iS9_llNS7_10__identityEEEvT0_T1_T2_T3_T4_T6_E12temp_storage+88];
	add.s64 	%rd131, %rd129, %rd130;
	ld.shared.u64 	%rd132, [_ZZN3cub18CUB_300001_SM_10006detail6reduce28DeviceReduceSingleTileKernelINS2_10policy_hubIlyN4cuda3std3__44plusIlEEE10Policy1000EPlSC_iS9_llNS7_10__identityEEEvT0_T1_T2_T3_T4_T6_E12temp_storage+96];
	add.s64 	%rd133, %rd131, %rd132;
	ld.shared.u64 	%rd134, [_ZZN3cub18CUB_300001_SM_10006detail6reduce28DeviceReduceSingleTileKernelINS2_10policy_hubIlyN4cuda3std3__44plusIlEEE10Policy1000EPlSC_iS9_llNS7_10__identityEEEvT0_T1_T2_T3_T4_T6_E12temp_storage+104];
	add.s64 	%rd135, %rd133, %rd134;
	ld.shared.u64 	%rd136, [_ZZN3cub18CUB_300001_SM_10006detail6reduce28DeviceReduceSingleTileKernelINS2_10policy_hubIlyN4cuda3std3__44plusIlEEE10Policy1000EPlSC_iS9_llNS7_10__identityEEEvT0_T1_T2_T3_T4_T6_E12temp_storage+112];
	add.s64 	%rd137, %rd135, %rd136;
	ld.shared.u64 	%rd138, [_ZZN3cub18CUB_300001_SM_10006detail6reduce28DeviceReduceSingleTileKernelINS2_10policy_hubIlyN4cuda3std3__44plusIlEEE10Policy1000EPlSC_iS9_llNS7_10__identityEEEvT0_T1_T2_T3_T4_T6_E12temp_storage+120];
	add.s64 	%rd139, %rd137, %rd138;
	ld.shared.u64 	%rd140, [_ZZN3cub18CUB_300001_SM_10006detail6reduce28DeviceReduceSingleTileKernelINS2_10policy_hubIlyN4cuda3std3__44plusIlEEE10Policy1000EPlSC_iS9_llNS7_10__identityEEEvT0_T1_T2_T3_T4_T6_E12temp_storage+128];
	add.s64 	%rd141, %rd139, %rd140;
	ld.shared.u64 	%rd142, [_ZZN3cub18CUB_300001_SM_10006detail6reduce28DeviceReduceSingleTileKernelINS2_10policy_hubIlyN4cuda3std3__44plusIlEEE10Policy1000EPlSC_iS9_llNS7_10__identityEEEvT0_T1_T2_T3_T4_T6_E12temp_storage+136];
	add.s64 	%rd280, %rd141, %rd142;
$L__BB8_37:
	mov.u32 	%r223, %tid.x;
	setp.ne.s32 	%p56, %r223, 0;
	@%p56 bra 	$L__BB8_39;
	add.s64 	%rd264, %rd280, %rd36;
	st.global.u64 	[%rd1], %rd264;
$L__BB8_39:
	ret;

}


// ===== COMPILED SASS (sm_100) =====

	.target	sm_100

	.elftype	@"ET_EXEC"


//--------------------- .note.nv.tkinfo           --------------------------
	.section	.note.nv.tkinfo,"",@"SHT_NOTE"
	.sectionflags	@"SHF_NOTE_NV_TKINFO"
	.tkinfo
        /*0018*/ 	.word	0x00000002
        /*0030*/ 	.string	""
        /*0030*/ 	.string	"ptxas"
        /*0030*/ 	.string	"Cuda compilation tools, release 13.0, V13.0.88"
        /*0030*/ 	.string	"Build cuda_13.0.r13.0/compiler.36424714_0"
        /*0030*/ 	.string	"-arch sm_100 -m 64 "



//--------------------- .note.nv.cuinfo           --------------------------
	.section	.note.nv.cuinfo,"",@"SHT_NOTE"
	.sectionflags	@"SHF_NOTE_NV_CUINFO"
        /*0018*/ 	.short	0x0002
        /*001a*/ 	.short	0x0064
        /*001c*/ 	.short	0x0082
	.zero		2


//--------------------- .nv.info                  --------------------------
	.section	.nv.info,"",@"SHT_CUDA_INFO"
	.align	4


	//----- nvinfo : EIATTR_REGCOUNT
	.align		4
        /*0000*/ 	.byte	0x04, 0x2f
        /*0002*/ 	.short	(.L_44 - .L_43)
	.align		4
.L_43:
        /*0004*/ 	.word	index@(_Z20computeCutSizeKernelPKiS0_S0_Pfi)
        /*0008*/ 	.word	0x00000020


	//----- nvinfo : EIATTR_FRAME_SIZE
	.align		4
.L_44:
        /*000c*/ 	.byte	0x04, 0x11
        /*000e*/ 	.short	(.L_46 - .L_45)
	.align		4
.L_45:
        /*0010*/ 	.word	index@($__internal_0_$__cuda_sm20_rcp_rn_f32_slowpath)
        /*0014*/ 	.word	0x00000000


	//----- nvinfo : EIATTR_FRAME_SIZE
	.align		4
.L_46:
        /*0018*/ 	.byte	0x04, 0x11
        /*001a*/ 	.short	(.L_48 - .L_47)
	.align		4
.L_47:
        /*001c*/ 	.word	index@(_Z20computeCutSizeKernelPKiS0_S0_Pfi)
        /*0020*/ 	.word	0x00000000


	//----- nvinfo : EIATTR_REGCOUNT
	.align		4
.L_48:
        /*0024*/ 	.byte	0x04, 0x2f
        /*0026*/ 	.short	(.L_50 - .L_49)
	.align		4
.L_49:
        /*0028*/ 	.word	index@(_Z22computeNodeGainsKernelPKiS0_S0_S0_S0_Pfi)
        /*002c*/ 	.word	0x0000001e


	//----- nvinfo : EIATTR_FRAME_SIZE
	.align		4
.L_50:
        /*0030*/ 	.byte	0x04, 0x11
        /*0032*/ 	.short	(.L_52 - .L_51)
	.align		4
.L_51:
        /*0034*/ 	.word	index@(_Z22computeNodeGainsKernelPKiS0_S0_S0_S0_Pfi)
        /*0038*/ 	.word	0x00000000


	//----- nvinfo : EIATTR_REGCOUNT
	.align		4
.L_52:
        /*003c*/ 	.byte	0x04, 0x2f
        /*003e*/ 	.short	(.L_54 - .L_53)
	.align		4
.L_53:
        /*0040*/ 	.word	index@(_ZN3cub18CUB_300001_SM_10006detail11EmptyKernelIvEEvv)
        /*0044*/ 	.word	0x00000004


	//----- nvinfo : EIATTR_FRAME_SIZE
	.align		4
.L_54:
        /*0048*/ 	.byte	0x04, 0x11
        /*004a*/ 	.short	(.L_56 - .L_55)
	.align		4
.L_55:
        /*004c*/ 	.word	index@(_ZN3cub18CUB_300001_SM_10006detail11EmptyKernelIvEEvv)
        /*0050*/ 	.word	0x00000000


	//----- nvinfo : EIATTR_REGCOUNT
	.align		4
.L_56:
        /*0054*/ 	.byte	0x04, 0x2f
        /*0056*/ 	.short	(.L_58 - .L_57)
	.align		4
.L_57:
        /*0058*/ 	.word	index@(_ZN3cub18CUB_300001_SM_10006detail6reduce28DeviceReduceSingleTileKernelINS2_10policy_hubIljN4cuda3std3__44plusIlEEE10Policy1000EN6thrust24THRUST_300001_SM_1000_NS18transform_iteratorINSD_6detail14equal_to_valueIiEENSD_10device_ptrIiEEllEEPljS9_llNS7_10__identityEEEvT0_T1_T2_T3_T4_T6_)
        /*005c*/ 	.word	0x00000028


	//----- nvinfo : EIATTR_FRAME_SIZE
	.align		4
.L_58:
        /*0060*/ 	.byte	0x04, 0x11
        /*0062*/ 	.short	(.L_60 - .L_59)
	.align		4
.L_59:
        /*0064*/ 	.word	index@(_ZN3cub18CUB_300001_SM_10006detail6reduce28DeviceReduceSingleTileKernelINS2_10policy_hubIljN4cuda3std3__44plusIlEEE10Policy1000EN6thrust24THRUST_300001_SM_1000_NS18transform_iteratorINSD_6detail14equal_to_valueIiEENSD_10device_ptrIiEEllEEPljS9_llNS7_10__identityEEEvT0_T1_T2_T3_T4_T6_)
        /*0068*/ 	.word	0x00000000


	//----- nvinfo : EIATTR_REGCOUNT
	.align		4
.L_60:
        /*006c*/ 	.byte	0x04, 0x2f
        /*006e*/ 	.short	(.L_62 - .L_61)
	.align		4
.L_61:
        /*0070*/ 	.word	index@(_ZN3cub18CUB_300001_SM_10006detail6reduce18DeviceReduceKernelINS2_10policy_hubIljN4cuda3std3__44plusIlEEE10Policy1000EN6thrust24THRUST_300001_SM_1000_NS18transform_iteratorINSD_6detail14equal_to_valueIiEENSD_10device_ptrIiEEllEEjS9_lNS7_10__identityEEEvT0_PT3_T1_NS0_13GridEvenShareISP_EET2_T4_)
        /*0074*/ 	.word	0x00000020


	//----- nvinfo : EIATTR_FRAME_SIZE
	.align		4
.L_62:
        /*0078*/ 	.byte	0x04, 0x11
        /*007a*/ 	.short	(.L_64 - .L_63)
	.align		4
.L_63:
        /*007c*/ 	.word	index@(_ZN3cub18CUB_300001_SM_10006detail6reduce18DeviceReduceKernelINS2_10policy_hubIljN4cuda3std3__44plusIlEEE10Policy1000EN6thrust24THRUST_300001_SM_1000_NS18transform_iteratorINSD_6detail14equal_to_valueIiEENSD_10device_ptrIiEEllEEjS9_lNS7_10__identityEEEvT0_PT3_T1_NS0_13GridEvenShareISP_EET2_T4_)
        /*0080*/ 	.word	0x00000000


	//----- nvinfo : EIATTR_REGCOUNT
	.align		4
.L_64:
        /*0084*/ 	.byte	0x04, 0x2f
        /*0086*/ 	.short	(.L_66 - .L_65)
	.align		4
.L_65:
        /*0088*/ 	.word	index@(_ZN3cub18CUB_300001_SM_10006detail6reduce28DeviceReduceSingleTileKernelINS2_10policy_hubIljN4cuda3std3__44plusIlEEE10Policy1000EPlSC_iS9_llNS7_10__identityEEEvT0_T1_T2_T3_T4_T6_)
        /*008c*/ 	.word	0x00000030


	//----- nvinfo : EIATTR_FRAME_SIZE
	.align		4
.L_66:
        /*0090*/ 	.byte	0x04, 0x11
        /*0092*/ 	.short	(.L_68 - .L_67)
	.align		4
.L_67:
        /*0094*/ 	.word	index@(_ZN3cub18CUB_300001_SM_10006detail6reduce28DeviceReduceSingleTileKernelINS2_10policy_hubIljN4cuda3std3__44plusIlEEE10Policy1000EPlSC_iS9_llNS7_10__identityEEEvT0_T1_T2_T3_T4_T6_)
        /*0098*/ 	.word	0x00000000


	//----- nvinfo : EIATTR_REGCOUNT
	.align		4
.L_68:
        /*009c*/ 	.byte	0x04, 0x2f
        /*009e*/ 	.short	(.L_70 - .L_69)
	.align		4
.L_69:
        /*00a0*/ 	.word	index@(_ZN3cub18CUB_300001_SM_10006detail6reduce28DeviceReduceSingleTileKernelINS2_10policy_hubIlyN4cuda3std3__44plusIlEEE10Policy1000EN6thrust24THRUST_300001_SM_1000_NS18transform_iteratorINSD_6detail14equal_to_valueIiEENSD_10device_ptrIiEEllEEPlyS9_llNS7_10__identityEEEvT0_T1_T2_T3_T4_T6_)
        /*00a4*/ 	.word	0x00000026


	//----- nvinfo : EIATTR_FRAME_SIZE
	.align		4
.L_70:
        /*00a8*/ 	.byte	0x04, 0x11
        /*00aa*/ 	.short	(.L_72 - .L_71)
	.align		4
.L_71:
        /*00ac*/ 	.word	index@(_ZN3cub18CUB_300001_SM_10006detail6reduce28DeviceReduceSingleTileKernelINS2_10policy_hubIlyN4cuda3std3__44plusIlEEE10Policy1000EN6thrust24THRUST_300001_SM_1000_NS18transform_iteratorINSD_6detail14equal_to_valueIiEENSD_10device_ptrIiEEllEEPlyS9_llNS7_10__identityEEEvT0_T1_T2_T3_T4_T6_)
        /*00b0*/ 	.word	0x00000000


	//----- nvinfo : EIATTR_REGCOUNT
	.align		4
.L_72:
        /*00b4*/ 	.byte	0x04, 0x2f
        /*00b6*/ 	.short	(.L_74 - .L_73)
	.align		4
.L_73:
        /*00b8*/ 	.word	index@(_ZN3cub18CUB_300001_SM_10006detail6reduce18DeviceReduceKernelINS2_10policy_hubIlyN4cuda3std3__44plusIlEEE10Policy1000EN6thrust24THRUST_300001_SM_1000_NS18transform_iteratorINSD_6detail14equal_to_valueIiEENSD_10device_ptrIiEEllEEyS9_lNS7_10__identityEEEvT0_PT3_T1_NS0_13GridEvenShareISP_EET2_T4_)
        /*00bc*/ 	.word	0x0000001e


	//----- nvinfo : EIATTR_FRAME_SIZE
	.align		4
.L_74:
        /*00c0*/ 	.byte	0x04, 0x11
        /*00c2*/ 	.short	(.L_76 - .L_75)
	.align		4
.L_75:
        /*00c4*/ 	.word	index@(_ZN3cub18CUB_300001_SM_10006detail6reduce18DeviceReduceKernelINS2_10policy_hubIlyN4cuda3std3__44plusIlEEE10Policy1000EN6thrust24THRUST_300001_SM_1000_NS18transform_iteratorINSD_6detail14equal_to_valueIiEENSD_10device_ptrIiEEllEEyS9_lNS7_10__identityEEEvT0_PT3_T1_NS0_13GridEvenShareISP_EET2_T4_)
        /*00c8*/ 	.word	0x00000000


	//----- nvinfo : EIATTR_REGCOUNT
	.align		4
.L_76:
        /*00cc*/ 	.byte	0x04, 0x2f
        /*00ce*/ 	.short	(.L_78 - .L_77)
	.align		4
.L_77:
        /*00d0*/ 	.word	index@(_ZN3cub18CUB_300001_SM_10006detail6reduce28DeviceReduceSingleTileKernelINS2_10policy_hubIlyN4cuda3std3__44plusIlEEE10Policy1000EPlSC_iS9_llNS7_10__identityEEEvT0_T1_T2_T3_T4_T6_)
        /*00d4*/ 	.word	0x00000030


	//----- nvinfo : EIATTR_FRAME_SIZE
	.align		4
.L_78:
        /*00d8*/ 	.byte	0x04, 0x11
        /*00da*/ 	.short	(.L_80 - .L_79)
	.align		4
.L_79:
        /*00dc*/ 	.word	index@(_ZN3cub18CUB_300001_SM_10006detail6reduce28DeviceReduceSingleTileKernelINS2_10policy_hubIlyN4cuda3std3__44plusIlEEE10Policy1000EPlSC_iS9_llNS7_10__identityEEEvT0_T1_T2_T3_T4_T6_)
        /*00e0*/ 	.word	0x00000000


	//----- nvinfo : EIATTR_MIN_STACK_SIZE
	.align		4
.L_80:
        /*00e4*/ 	.byte	0x04, 0x12
        /*00e6*/ 	.short	(.L_82 - .L_81)
	.align		4
.L_81:
        /*00e8*/ 	.word	index@(_ZN3cub18CUB_300001_SM_10006detail6reduce28DeviceReduceSingleTileKernelINS2_10policy_hubIlyN4cuda3std3__44plusIlEEE10Policy1000EPlSC_iS9_llNS7_10__identityEEEvT0_T1_T2_T3_T4_T6_)
        /*00ec*/ 	.word	0x00000000


	//----- nvinfo : EIATTR_MIN_STACK_SIZE
	.align		4
.L_82:
        /*00f0*/ 	.byte	0x04, 0x12
        /*00f2*/ 	.short	(.L_84 - .L_83)
	.align		4
.L_83:
        /*00f4*/ 	.word	index@(_ZN3cub18CUB_300001_SM_10006detail6reduce18DeviceReduceKernelINS2_10policy_hubIlyN4cuda3std3__44plusIlEEE10Policy1000EN6thrust24THRUST_300001_SM_1000_NS18transform_iteratorINSD_6detail14equal_to_valueIiEENSD_10device_ptrIiEEllEEyS9_lNS7_10__identityEEEvT0_PT3_T1_NS0_13GridEvenShareISP_EET2_T4_)
        /*00f8*/ 	.word	0x00000000


	//----- nvinfo : EIATTR_MIN_STACK_SIZE
	.align		4
.L_84:
        /*00fc*/ 	.byte	0x04, 0x12
        /*00fe*/ 	.short	(.L_86 - .L_85)
	.align		4
.L_85:
        /*0100*/ 	.word	index@(_ZN3cub18CUB_300001_SM_10006detail6reduce28DeviceReduceSingleTileKernelINS2_10policy_hubIlyN4cuda3std3__44plusIlEEE10Policy1000EN6thrust24THRUST_300001_SM_1000_NS18transform_iteratorINSD_6detail14equal_to_valueIiEENSD_10device_ptrIiEEllEEPlyS9_llNS7_10__identityEEEvT0_T1_T2_T3_T4_T6_)
        /*0104*/ 	.word	0x00000000


	//----- nvinfo : EIATTR_MIN_STACK_SIZE
	.align		4
.L_86:
        /*0108*/ 	.byte	0x04, 0x12
        /*010a*/ 	.short	(.L_88 - .L_87)
	.align		4
.L_87:
        /*010c*/ 	.word	index@(_ZN3cub18CUB_300001_SM_10006detail6reduce28DeviceReduceSingleTileKernelINS2_10policy_hubIljN4cuda3std3__44plusIlEEE10Policy1000EPlSC_iS9_llNS7_10__identityEEEvT0_T1_T2_T3_T4_T6_)
        /*0110*/ 	.word	0x00000000


	//----- nvinfo : EIATTR_MIN_STACK_SIZE
	.align		4
.L_88:
        /*0114*/ 	.byte	0x04, 0x12
        /*0116*/ 	.short	(.L_90 - .L_89)
	.align		4
.L_89:
        /*0118*/ 	.word	index@(_ZN3cub18CUB_300001_SM_10006detail6reduce18DeviceReduceKernelINS2_10policy_hubIljN4cuda3std3__44plusIlEEE10Policy1000EN6thrust24THRUST_300001_SM_1000_NS18transform_iteratorINSD_6detail14equal_to_valueIiEENSD_10device_ptrIiEEllEEjS9_lNS7_10__identityEEEvT0_PT3_T1_NS0_13GridEvenShareISP_EET2_T4_)
        /*011c*/ 	.word	0x00000000


	//----- nvinfo : EIATTR_MIN_STACK_SIZE
	.align		4
.L_90:
        /*0120*/ 	.byte	0x04, 0x12
        /*0122*/ 	.short	(.L_92 - .L_91)
	.align		4
.L_91:
        /*0124*/ 	.word	index@(_ZN3cub18CUB_300001_SM_10006detail6reduce28DeviceReduceSingleTileKernelINS2_10policy_hubIljN4cuda3std3__44plusIlEEE10Policy1000EN6thrust24THRUST_300001_SM_1000_NS18transform_iteratorINSD_6detail14equal_to_valueIiEENSD_10device_ptrIiEEllEEPljS9_llNS7_10__identityEEEvT0_T1_T2_T3_T4_T6_)
        /*0128*/ 	.word	0x00000000


	//----- nvinfo : EIATTR_MIN_STACK_SIZE
	.align		4
.L_92:
        /*012c*/ 	.byte	0x04, 0x12
        /*012e*/ 	.short	(.L_94 - .L_93)
	.align		4
.L_93:
        /*0130*/ 	.word	index@(_ZN3cub18CUB_300001_SM_10006detail11EmptyKernelIvEEvv)
        /*0134*/ 	.word	0x00000000


	//----- nvinfo : EIATTR_MIN_STACK_SIZE
	.align		4
.L_94:
        /*0138*/ 	.byte	0x04, 0x12
        /*013a*/ 	.short	(.L_96 - .L_95)
	.align		4
.L_95:
        /*013c*/ 	.word	index@(_Z22computeNodeGainsKernelPKiS0_S0_S0_S0_Pfi)
        /*0140*/ 	.word	0x00000000


	//----- nvinfo : EIATTR_MIN_STACK_SIZE
	.align		4
.L_96:
        /*0144*/ 	.byte	0x04, 0x12
        /*0146*/ 	.short	(.L_98 - .L_97)
	.align		4
.L_97:
        /*0148*/ 	.word	index@(_Z20computeCutSizeKernelPKiS0_S0_Pfi)
        /*014c*/ 	.word	0x00000000
.L_98:


//--------------------- .nv.compat                --------------------------
	.section	.nv.compat,"",@"SHT_CUDA_COMPAT_INFO"
	.align	4
        /*0000*/ 	.byte	0x02, 0x09, 0x00, 0x00, 0x02, 0x02, 0x01, 0x00, 0x02, 0x05, 0x05, 0x00, 0x03, 0x07, 0x01, 0x01
        /*0010*/ 	.byte	0x02, 0x03, 0x00, 0x00, 0x02, 0x06, 0x01, 0x00, 0x04, 0x0b, 0x08, 0x00, 0x09, 0x00, 0x00, 0x00
        /*0020*/ 	.byte	0x00, 0x00, 0x00, 0x00


//--------------------- .nv.info._ZN3cub18CUB_300001_SM_10006detail6reduce28DeviceReduceSingleTileKernelINS2_10policy_hubIlyN4cuda3std3__44plusIlEEE10Policy1000EPlSC_iS9_llNS7_10__identityEEEvT0_T1_T2_T3_T4_T6_ --------------------------
	.section	.nv.info._ZN3cub18CUB_300001_SM_10006detail6reduce28DeviceReduceSingleTileKernelINS2_10policy_hubIlyN4cuda3std3__44plusIlEEE10Policy1000EPlSC_iS9_llNS7_10__identityEEEvT0_T1_T2_T3_T4_T6_,"",@"SHT_CUDA_INFO"
	.sectionflags	@""
	.align	4


	//----- nvinfo : EIATTR_CUDA_API_VERSION
	.align		4
        /*0000*/ 	.byte	0x04, 0x37
        /*0002*/ 	.short	(.L_100 - .L_99)
.L_99:
        /*0004*/ 	.word	0x00000082


	//----- nvinfo : EIATTR_KPARAM_INFO
	.align		4
.L_100:
        /*0008*/ 	.byte	0x04, 0x17
        /*000a*/ 	.short	(.L_102 - .L_101)
.L_101:
        /*000c*/ 	.word	0x00000000
        /*0010*/ 	.short	0x0005
        /*0012*/ 	.short	0x0020
        /*0014*/ 	.byte	0x00, 0xf0, 0x05, 0x00


	//----- nvinfo : EIATTR_KPARAM_INFO
	.align		4
.L_102:
        /*0018*/ 	.byte	0x04, 0x17
        /*001a*/ 	.short	(.L_104 - .L_103)
.L_103:
        /*001c*/ 	.word	0x00000000
        /*0020*/ 	.short	0x0004
        /*0022*/ 	.short	0x0018
        /*0024*/ 	.byte	0x00, 0xf0, 0x21, 0x00


	//----- nvinfo : EIATTR_KPARAM_INFO
	.align		4
.L_104:
        /*0028*/ 	.byte	0x04, 0x17
        /*002a*/ 	.short	(.L_106 - .L_105)
.L_105:
        /*002c*/ 	.word	0x00000000
        /*0030*/ 	.short	0x0003
        /*0032*/ 	.short	0x0014
        /*0034*/ 	.byte	0x00, 0xf0, 0x05, 0x00


	//----- nvinfo : EIATTR_KPARAM_INFO
	.align		4
.L_106:
        /*0038*/ 	.byte	0x04, 0x17
        /*003a*/ 	.short	(.L_108 - .L_107)
.L_107:
        /*003c*/ 	.word	0x00000000
        /*0040*/ 	.short	0x0002
        /*0042*/ 	.short	0x0010
        /*0044*/ 	.byte	0x00, 0xf0, 0x11, 0x00


	//----- nvinfo : EIATTR_KPARAM_INFO
	.align		4
.L_108:
        /*0048*/ 	.byte	0x04, 0x17
        /*004a*/ 	.short	(.L_110 - .L_109)
.L_109:
        /*004c*/ 	.word	0x00000000
        /*0050*/ 	.short	0x0001
        /*0052*/ 	.short	0x0008
        /*0054*/ 	.byte	0x00, 0xf5, 0x21, 0x00


	//----- nvinfo : EIATTR_KPARAM_INFO
	.align		4
.L_110:
        /*0058*/ 	.byte	0x04, 0x17
        /*005a*/ 	.short	(.L_112 - .L_111)
.L_111:
        /*005c*/ 	.word	0x00000000
        /*0060*/ 	.short	0x0000
        /*0062*/ 	.short	0x0000
        /*0064*/ 	.byte	0x00, 0xf5, 0x21, 0x00


	//----- nvinfo : EIATTR_SPARSE_MMA_MASK
	.align		4
.L_112:
        /*0068*/ 	.byte	0x03, 0x50
        /*006a*/ 	.short	0x0000


	//----- nvinfo : EIATTR_MAXREG_COUNT
	.align		4
        /*006c*/ 	.byte	0x03, 0x1b
        /*006e*/ 	.short	0x0080


	//----- nvinfo : EIATTR_NUM_BARRIERS
	.align		4
        /*0070*/ 	.byte	0x02, 0x4c
        /*0072*/ 	.byte	0x01
	.zero		1


	//----- nvinfo : EIATTR_MERCURY_ISA_VERSION
	.align		4
        /*0074*/ 	.byte	0x03, 0x5f
        /*0076*/ 	.short	0x0101


	//----- nvinfo : EIATTR_COOP_GROUP_MASK_REGIDS
	.align		4
        /*0078*/ 	.byte	0x04, 0x29
        /*007a*/ 	.short	(.L_114 - .L_113)


	//   ....[0]....
.L_113:
        /*007c*/ 	.word	0xffffffff


	//   ....[1]....
        /*0080*/ 	.word	0xffffffff


	//   ....[2]....
        /*0084*/ 	.word	0xffffffff


	//   ....[3]....
        /*0088*/ 	.word	0xffffffff


	//   ....[4]....
        /*008c*/ 	.word	0xffffffff


	//   ....[5]....
        /*0090*/ 	.word	0xffffffff


	//   ....[6]....
        /*0094*/ 	.word	0xffffffff


	//   ....[7]....
        /*0098*/ 	.word	0xffffffff


	//   ....[8]....
        /*009c*/ 	.word	0xffffffff


	//   ....[9]....
        /*00a0*/ 	.word	0xffffffff


	//   ....[10]....
        /*00a4*/ 	.word	0xffffffff


	//   ....[11]....
        /*00a8*/ 	.word	0xffffffff


	//   ....[12]....
        /*00ac*/ 	.word	0xffffffff


	//   ....[13]....
        /*00b0*/ 	.word	0xffffffff


	//   ....[14]....
        /*00b4*/ 	.word	0xffffffff


	//   ....[15]....
        /*00b8*/ 	.word	0xffffffff


	//   ....[16]....
        /*00bc*/ 	.word	0xffffffff


	//   ....[17]....
        /*00c0*/ 	.word	0xffffffff


	//   ....[18]....
        /*00c4*/ 	.word	0xffffffff


	//   ....[19]....
        /*00c8*/ 	.word	0xffffffff


	//   ....[20]....
        /*00cc*/ 	.word	0xffffffff


	//   ....[21]....
        /*00d0*/ 	.word	0xffffffff


	//   ....[22]....
        /*00d4*/ 	.word	0xffffffff


	//   ....[23]....
        /*00d8*/ 	.word	0xffffffff


	//   ....[24]....
        /*00dc*/ 	.word	0xffffffff


	//   ....[25]....
        /*00e0*/ 	.word	0xffffffff


	//   ....[26]....
        /*00e4*/ 	.word	0xffffffff


	//   ....[27]....
        /*00e8*/ 	.word	0xffffffff


	//   ....[28]....
        /*00ec*/ 	.word	0xffffffff


	//   ....[29]....
        /*00f0*/ 	.word	0xffffffff


	//----- nvinfo : EIATTR_COOP_GROUP_INSTR_OFFSETS
	.align		4
.L_114:
        /*00f4*/ 	.byte	0x04, 0x28
        /*00f6*/ 	.short	(.L_116 - .L_115)


	//   ....[0]....
.L_115:
        /*00f8*/ 	.word	0x00000970


	//   ....[1]....
        /*00fc*/ 	.word	0x00000980


	//   ....[2]....
        /*0100*/ 	.word	0x000009e0


	//   ....[3]....
        /*0104*/ 	.word	0x00000a00


	//   ....[4]....
        /*0108*/ 	.word	0x00000a50


	//   ....[5]....
        /*010c*/ 	.word	0x00000a70


	//   ....[6]....
        /*0110*/ 	.word	0x00000ab0


	//   ....[7]....
        /*0114*/ 	.word	0x00000af0


	//   ....[8]....
        /*0118*/ 	.word	0x00000b40


	//   ....[9]....
        /*011c*/ 	.word	0x00000b80


	//   ....[10]....
        /*0120*/ 	.word	0x00000e80


	//   ....[11]....
        /*0124*/ 	.word	0x00000e90


	//   ....[12]....
        /*0128*/ 	.word	0x00000f10


	//   ....[13]....
        /*012c*/ 	.word	0x00000f30


	//   ....[14]....
        /*0130*/ 	.word	0x00000f70


	//   ....[15]....
        /*0134*/ 	.word	0x00000fb0


	//   ....[16]....
        /*0138*/ 	.word	0x00001010


	//   ....[17]....
        /*013c*/ 	.word	0x00001040


	//   ....[18]....
        /*0140*/ 	.word	0x00001080


	//   ....[19]....
        /*0144*/ 	.word	0x000010c0


	//   ....[20]....
        /*0148*/ 	.word	0x000021b0


	//   ....[21]....
        /*014c*/ 	.word	0x000021c0


	//   ....[22]....
        /*0150*/ 	.word	0x00002240


	//   ....[23]....
        /*0154*/ 	.word	0x00002250


	//   ....[24]....
        /*0158*/ 	.word	0x000022b0


	//   ....[25]....
        /*015c*/ 	.word	0x000022d0


	//   ....[26]....
        /*0160*/ 	.word	0x00002310


	//   ....[27]....
        /*0164*/ 	.word	0x00002340


	//   ....[28]....
        /*0168*/ 	.word	0x00002380


	//   ....[29]....
        /*016c*/ 	.word	0x000023e0


	//----- nvinfo : EIATTR_VRC_CTA_INIT_COUNT
	.align		4
.L_116:
        /*0170*/ 	.byte	0x02, 0x4a
	.zero		1
	.zero		1


	//----- nvinfo : EIATTR_EXIT_INSTR_OFFSETS
	.align		4
        /*0174*/ 	.byte	0x04, 0x1c
        /*0176*/ 	.short	(.L_118 - .L_117)


	//   ....[0]....
.L_117:
        /*0178*/ 	.word	0x00000080


	//   ....[1]....
        /*017c*/ 	.word	0x000000c0


	//   ....[2]....
        /*0180*/ 	.word	0x00002650


	//   ....[3]....
        /*0184*/ 	.word	0x000026b0


	//----- nvinfo : EIATTR_MAX_THREADS
	.align		4
.L_118:
        /*0188*/ 	.byte	0x04, 0x05
        /*018a*/ 	.short	(.L_120 - .L_119)
.L_119:
        /*018c*/ 	.word	0x00000200
        /*0190*/ 	.word	0x00000001
        /*0194*/ 	.word	0x00000001


	//----- nvinfo : EIATTR_CRS_STACK_SIZE
	.align		4
.L_120:
        /*0198*/ 	.byte	0x04, 0x1e
        /*019a*/ 	.short	(.L_122 - .L_121)
.L_121:
        /*019c*/ 	.word	0x00000000


	//----- nvinfo : EIATTR_CBANK_PARAM_SIZE
	.align		4
.L_122:
        /*01a0*/ 	.byte	0x03, 0x19
        /*01a2*/ 	.short	0x0021


	//----- nvinfo : EIATTR_PARAM_CBANK
	.align		4
        /*01a4*/ 	.byte	0x04, 0x0a
        /*01a6*/ 	.short	(.L_124 - .L_123)
	.align		4
.L_123:
        /*01a8*/ 	.word	index@(.nv.constant0._ZN3cub18CUB_300001_SM_10006detail6reduce28DeviceReduceSingleTileKernelINS2_10policy_hubIlyN4cuda3std3__44plusIlEEE10Policy1000EPlSC_iS9_llNS7_10__identityEEEvT0_T1_T2_T3_T4_T6_)
        /*01ac*/ 	.short	0x0380
        /*01ae*/ 	.short	0x0021


	//----- nvinfo : EIATTR_SW_WAR
	.align		4
.L_124:
        /*01b0*/ 	.byte	0x04, 0x36
        /*01b2*/ 	.short	(.L_126 - .L_125)
.L_125:
        /*01b4*/ 	.word	0x00000008
.L_126:


//--------------------- .nv.info._ZN3cub18CUB_300001_SM_10006detail6reduce18DeviceReduceKernelINS2_10policy_hubIlyN4cuda3std3__44plusIlEEE10Policy1000EN6thrust24THRUST_300001_SM_1000_NS18transform_iteratorINSD_6detail14equal_to_valueIiEENSD_10device_ptrIiEEllEEyS9_lNS7_10__identityEEEvT0_PT3_T1_NS0_13GridEvenShareISP_EET2_T4_ --------------------------
	.section	.nv.info._ZN3cub18CUB_300001_SM_10006detail6reduce18DeviceReduceKernelINS2_10policy_hubIlyN4cuda3std3__44plusIlEEE10Policy1000EN6thrust24THRUST_300001_SM_1000_NS18transform_iteratorINSD_6detail14equal_to_valueIiEENSD_10device_ptrIiEEllEEyS9_lNS7_10__identityEEEvT0_PT3_T1_NS0_13GridEvenShareISP_EET2_T4_,"",@"SHT_CUDA_INFO"
	.sectionflags	@""
	.align	4


	//----- nvinfo : EIATTR_CUDA_API_VERSION
	.align		4
        /*0000*/ 	.byte	0x04, 0x37
        /*0002*/ 	.short	(.L_128 - .L_127)
.L_127:
        /*0004*/ 	.word	0x00000082


	//----- nvinfo : EIATTR_KPARAM_INFO
	.align		4
.L_128:
        /*0008*/ 	.byte	0x04, 0x17
        /*000a*/ 	.short	(.L_130 - .L_129)
.L_129:
        /*000c*/ 	.word	0x00000000
        /*0010*/ 	.short	0x0005
        /*0012*/ 	.short	0x0069
        /*0014*/ 	.byte	0x00, 0xf0, 0x05, 0x00


	//----- nvinfo : EIATTR_KPARAM_INFO
	.align		4
.L_130:
        /*0018*/ 	.byte	0x04, 0x17
        /*001a*/ 	.short	(.L_132 - .L_131)
.L_131:
        /*001c*/ 	.word	0x00000000
        /*0020*/ 	.short	0x0004
        /*0022*/ 	.short	0x0068
        /*0024*/ 	.byte	0x00, 0xf0, 0x05, 0x00


	//----- nvinfo : EIATTR_KPARAM_INFO
	.align		4
.L_132:
        /*0028*/ 	.byte	0x04, 0x17
        /*002a*/ 	.short	(.L_134 - .L_133)
.L_133:
        /*002c*/ 	.word	0x00000000
        /*0030*/ 	.short	0x0003
        /*0032*/ 	.short	0x0020
        /*0034*/ 	.byte	0x00, 0xf0, 0x21, 0x01


	//----- nvinfo : EIATTR_KPARAM_INFO
	.align		4
.L_134:
        /*0038*/ 	.byte	0x04, 0x17
        /*003a*/ 	.short	(.L_136 - .L_135)
.L_135:
        /*003c*/ 	.word	0x00000000
        /*0040*/ 	.short	0x0002
        /*0042*/ 	.short	0x0018
        /*0044*/ 	.byte	0x00, 0xf0, 0x21, 0x00


	//----- nvinfo : EIATTR_KPARAM_INFO
	.align		4
.L_136:
        /*0048*/ 	.byte	0x04, 0x17
        /*004a*/ 	.short	(.L_138 - .L_137)
.L_137:
        /*004c*/ 	.word	0x00000000
        /*0050*/ 	.short	0x0001
        /*0052*/ 	.short	0x0010
        /*0054*/ 	.byte	0x00, 0xf5, 0x21, 0x00


	//----- nvinfo : EIATTR_KPARAM_INFO
	.align		4
.L_138:
        /*0058*/ 	.byte	0x04, 0x17
        /*005a*/ 	.short	(.L_140 - .L_139)
.L_139:
        /*005c*/ 	.word	0x00000000
        /*0060*/ 	.short	0x0000
        /*0062*/ 	.short	0x0000
        /*0064*/ 	.byte	0x00, 0xf0, 0x41, 0x00


	//----- nvinfo : EIATTR_SPARSE_MMA_MASK
	.align		4
.L_140:
        /*0068*/ 	.byte	0x03, 0x50
        /*006a*/ 	.short	0x0000


	//----- nvinfo : EIATTR_MAXREG_COUNT
	.align		4
        /*006c*/ 	.byte	0x03, 0x1b
        /*006e*/ 	.short	0x0080


	//----- nvinfo : EIATTR_NUM_BARRIERS
	.align		4
        /*0070*/ 	.byte	0x02, 0x4c
        /*0072*/ 	.byte	0x01
	.zero		1


	//----- nvinfo : EIATTR_MERCURY_ISA_VERSION
	.align		4
        /*0074*/ 	.byte	0x03, 0x5f
        /*0076*/ 	.short	0x0101


	//----- nvinfo : EIATTR_COOP_GROUP_MASK_REGIDS
	.align		4
        /*0078*/ 	.byte	0x04, 0x29
        /*007a*/ 	.short	(.L_142 - .L_141)


	//   ....[0]....
.L_141:
        /*007c*/ 	.word	0xffffffff


	//   ....[1]....
        /*0080*/ 	.word	0xffffffff


	//   ....[2]....
        /*0084*/ 	.word	0xffffffff


	//   ....[3]....
        /*0088*/ 	.word	0xffffffff


	//   ....[4]....
        /*008c*/ 	.word	0xffffffff


	//   ....[5]....
        /*0090*/ 	.word	0xffffffff


	//   ....[6]....
        /*0094*/ 	.word	0xffffffff


	//   ....[7]....
        /*0098*/ 	.word	0xffffffff


	//   ....[8]....
        /*009c*/ 	.word	0xffffffff


	//   ....[9]....
        /*00a0*/ 	.word	0xffffffff


	//   ....[10]....
        /*00a4*/ 	.word	0xffffffff


	//   ....[11]....
        /*00a8*/ 	.word	0xffffffff


	//   ....[12]....
        /*00ac*/ 	.word	0xffffffff


	//   ....[13]....
        /*00b0*/ 	.word	0xffffffff


	//   ....[14]....
        /*00b4*/ 	.word	0xffffffff


	//   ....[15]....
        /*00b8*/ 	.word	0xffffffff


	//   ....[16]....
        /*00bc*/ 	.word	0xffffffff


	//   ....[17]....
        /*00c0*/ 	.word	0xffffffff


	//   ....[18]....
        /*00c4*/ 	.word	0xffffffff


	//   ....[19]....
        /*00c8*/ 	.word	0xffffffff


	//   ....[20]....
        /*00cc*/ 	.word	0xffffffff


	//   ....[21]....
        /*00d0*/ 	.word	0xffffffff


	//   ....[22]....
        /*00d4*/ 	.word	0xffffffff


	//   ....[23]....
        /*00d8*/ 	.word	0xffffffff


	//   ....[24]....
        /*00dc*/ 	.word	0xffffffff


	//   ....[25]....
        /*00e0*/ 	.word	0xffffffff


	//   ....[26]....
        /*00e4*/ 	.word	0xffffffff


	//   ....[27]....
        /*00e8*/ 	.word	0xffffffff


	//   ....[28]....
        /*00ec*/ 	.word	0xffffffff


	//   ....[29]....
        /*00f0*/ 	.word	0xffffffff


	//----- nvinfo : EIATTR_COOP_GROUP_INSTR_OFFSETS
	.align		4
.L_142:
        /*00f4*/ 	.byte	0x04, 0x28
        /*00f6*/ 	.short	(.L_144 - .L_143)


	//   ....[0]....
.L_143:
        /*00f8*/ 	.word	0x00000de0


	//   ....[1]....
        /*00fc*/ 	.word	0x00000df0


	//   ....[2]....
        /*0100*/ 	.word	0x00000e50


	//   ....[3]....
        /*0104*/ 	.word	0x00000e70


	//   ....[4]....
        /*0108*/ 	.word	0x00000ec0


	//   ....[5]....
        /*010c*/ 	.word	0x00000ee0


	//   ....[6]....
        /*0110*/ 	.word	0x00000f20


	//   ....[7]....
        /*0114*/ 	.word	0x00000f60


	//   ....[8]....
        /*0118*/ 	.word	0x00000fd0


	//   ....[9]....
        /*011c*/ 	.word	0x00001000


	//   ....[10]....
        /*0120*/ 	.word	0x00001300


	//   ....[11]....
        /*0124*/ 	.word	0x00001310


	//   ....[12]....
        /*0128*/ 	.word	0x00001390


	//   ....[13]....
        /*012c*/ 	.word	0x000013b0


	//   ....[14]....
        /*0130*/ 	.word	0x00001400


	//   ....[15]....
        /*0134*/ 	.word	0x00001460


	//   ....[16]....
        /*0138*/ 	.word	0x000014a0


	//   ....[17]....
        /*013c*/ 	.word	0x000014d0


	//   ....[18]....
        /*0140*/ 	.word	0x00001520


	//   ....[19]....
        /*0144*/ 	.word	0x00001580


	//   ....[20]....
        /*0148*/ 	.word	0x00002e00


	//   ....[21]....
        /*014c*/ 	.word	0x00002e10


	//   ....[22]....
        /*0150*/ 	.word	0x00002e90


	//   ....[23]....
        /*0154*/ 	.word	0x00002ea0


	//   ....[24]....
        /*0158*/ 	.word	0x00002f00


	//   ....[25]....
        /*015c*/ 	.word	0x00002f30


	//   ....[26]....
        /*0160*/ 	.word	0x00002f80


	//   ....[27]....
        /*0164*/ 	.word	0x00002fb0


	//   ....[28]....
        /*0168*/ 	.word	0x00003000


	//   ....[29]....
        /*016c*/ 	.word	0x00003050


	//----- nvinfo : EIATTR_VRC_CTA_INIT_COUNT
	.align		4
.L_144:
        /*0170*/ 	.byte	0x02, 0x4a
	.zero		1
	.zero		1


	//----- nvinfo : EIATTR_EXIT_INSTR_OFFSETS
	.align		4
        /*0174*/ 	.byte	0x04, 0x1c
        /*0176*/ 	.short	(.L_146 - .L_145)


	//   ....[0]....
.L_145:
        /*0178*/ 	.word	0x000032b0


	//   ....[1]....
        /*017c*/ 	.word	0x00003320


	//----- nvinfo : EIATTR_MAX_THREADS
	.align		4
.L_146:
        /*0180*/ 	.byte	0x04, 0x05
        /*0182*/ 	.short	(.L_148 - .L_147)
.L_147:
        /*0184*/ 	.word	0x00000200
        /*0188*/ 	.word	0x00000001
        /*018c*/ 	.word	0x00000001


	//----- nvinfo : EIATTR_CRS_STACK_SIZE
	.align		4
.L_148:
        /*0190*/ 	.byte	0x04, 0x1e
        /*0192*/ 	.short	(.L_150 - .L_149)
.L_149:
        /*0194*/ 	.word	0x00000000


	//----- nvinfo : EIATTR_CBANK_PARAM_SIZE
	.align		4
.L_150:
        /*0198*/ 	.byte	0x03, 0x19
        /*019a*/ 	.short	0x006a


	//----- nvinfo : EIATTR_PARAM_CBANK
	.align		4
        /*019c*/ 	.byte	0x04, 0x0a
        /*019e*/ 	.short	(.L_152 - .L_151)
	.align		4
.L_151:
        /*01a0*/ 	.word	index@(.nv.constant0._ZN3cub18CUB_300001_SM_10006detail6reduce18DeviceReduceKernelINS2_10policy_hubIlyN4cuda3std3__44plusIlEEE10Policy1000EN6thrust24THRUST_300001_SM_1000_NS18transform_iteratorINSD_6detail14equal_to_valueIiEENSD_10device_ptrIiEEllEEyS9_lNS7_10__identityEEEvT0_PT3_T1_NS0_13GridEvenShareISP_EET2_T4_)
        /*01a4*/ 	.short	0x0380
        /*01a6*/ 	.short	0x006a


	//----- nvinfo : EIATTR_SW_WAR
	.align		4
.L_152:
        /*01a8*/ 	.byte	0x04, 0x36
        /*01aa*/ 	.short	(.L_154 - .L_153)
.L_153:
        /*01ac*/ 	.word	0x00000008
.L_154:


//--------------------- .nv.info._ZN3cub18CUB_300001_SM_10006detail6reduce28DeviceReduceSingleTileKernelINS2_10policy_hubIlyN4cuda3std3__44plusIlEEE10Policy1000EN6thrust24THRUST_300001_SM_1000_NS18transform_iteratorINSD_6detail14equal_to_valueIiEENSD_10device_ptrIiEEllEEPlyS9_llNS7_10__identityEEEvT0_T1_T2_T3_T4_T6_ --------------------------
	.section	.nv.info._ZN3cub18CUB_300001_SM_10006detail6reduce28DeviceReduceSingleTileKernelINS2_10policy_hubIlyN4cuda3std3__44plusIlEEE10Policy1000EN6thrust24THRUST_300001_SM_1000_NS18transform_iteratorINSD_6detail14equal_to_valueIiEENSD_10device_ptrIiEEllEEPlyS9_llNS7_10__identityEEEvT0_T1_T2_T3_T4_T6_,"",@"SHT_CUDA_INFO"
	.sectionflags	@""
	.align	4


	//----- nvinfo : EIATTR_CUDA_API_VERSION
	.align		4
        /*0000*/ 	.byte	0x04, 0x37
        /*0002*/ 	.short	(.L_156 - .L_155)
.L_155:
        /*0004*/ 	.word	0x00000082


	//----- nvinfo : EIATTR_KPARAM_INFO
	.align		4
.L_156:
        /*0008*/ 	.byte	0x04, 0x17
        /*000a*/ 	.short	(.L_158 - .L_157)
.L_157:
        /*000c*/ 	.word	0x00000000
        /*0010*/ 	.short	0x0005
        /*0012*/ 	.short	0x0030
        /*0014*/ 	.byte	0x00, 0xf0, 0x05, 0x00


	//----- nvinfo : EIATTR_KPARAM_INFO
	.align		4
.L_158:
        /*0018*/ 	.byte	0x04, 0x17
        /*001a*/ 	.short	(.L_160 - .L_159)
.L_159:
        /*001c*/ 	.word	0x00000000
        /*0020*/ 	.short	0x0004
        /*0022*/ 	.short	0x0028
        /*0024*/ 	.byte	0x00, 0xf0, 0x21, 0x00


	//----- nvinfo : EIATTR_KPARAM_INFO
	.align		4
.L_160:
        /*0028*/ 	.byte	0x04, 0x17
        /*002a*/ 	.short	(.L_162 - .L_161)
.L_161:
        /*002c*/ 	.word	0x00000000
        /*0030*/ 	.short	0x0003
        /*0032*/ 	.short	0x0020
        /*0034*/ 	.byte	0x00, 0xf0, 0x05, 0x00


	//----- nvinfo : EIATTR_KPARAM_INFO
	.align		4
.L_162:
        /*0038*/ 	.byte	0x04, 0x17
        /*003a*/ 	.short	(.L_164 - .L_163)
.L_163:
        /*003c*/ 	.word	0x00000000
        /*0040*/ 	.short	0x0002
        /*0042*/ 	.short	0x0018
        /*0044*/ 	.byte	0x00, 0xf0, 0x21, 0x00


	//----- nvinfo : EIATTR_KPARAM_INFO
	.align		4
.L_164:
        /*0048*/ 	.byte	0x04, 0x17
        /*004a*/ 	.short	(.L_166 - .L_165)
.L_165:
        /*004c*/ 	.word	0x00000000
        /*0050*/ 	.short	0x0001
        /*0052*/ 	.short	0x0010
        /*0054*/ 	.byte	0x00, 0xf5, 0x21, 0x00


	//----- nvinfo : EIATTR_KPARAM_INFO
	.align		4
.L_166:
        /*0058*/ 	.byte	0x04, 0x17
        /*005a*/ 	.short	(.L_168 - .L_167)
.L_167:
        /*005c*/ 	.word	0x00000000
        /*0060*/ 	.short	0x0000
        /*0062*/ 	.short	0x0000
        /*0064*/ 	.byte	0x00, 0xf0, 0x41, 0x00


	//----- nvinfo : EIATTR_SPARSE_MMA_MASK
	.align		4
.L_168:
        /*0068*/ 	.byte	0x03, 0x50
        /*006a*/ 	.short	0x0000


	//----- nvinfo : EIATTR_MAXREG_COUNT
	.align		4
        /*006c*/ 	.byte	0x03, 0x1b
        /*006e*/ 	.short	0x0080


	//----- nvinfo : EIATTR_NUM_BARRIERS
	.align		4
        /*0070*/ 	.byte	0x02, 0x4c
        /*0072*/ 	.byte	0x01
	.zero		1


	//----- nvinfo : EIATTR_MERCURY_ISA_VERSION
	.align		4
        /*0074*/ 	.byte	0x03, 0x5f
        /*0076*/ 	.short	0x0101


	//----- nvinfo : EIATTR_COOP_GROUP_MASK_REGIDS
	.align		4
        /*0078*/ 	.byte	0x04, 0x29
        /*007a*/ 	.short	(.L_170 - .L_169)


	//   ....[0]....
.L_169:
        /*007c*/ 	.word	0xffffffff


	//   ....[1]....
        /*0080*/ 	.word	0xffffffff


	//   ....[2]....
        /*0084*/ 	.word	0xffffffff


	//   ....[3]....
        /*0088*/ 	.word	0xffffffff


	//   ....[4]....
        /*008c*/ 	.word	0xffffffff


	//   ....[5]....
        /*0090*/ 	.word	0xffffffff


	//   ....[6]....
        /*0094*/ 	.word	0xffffffff


	//   ....[7]....
        /*0098*/ 	.word	0xffffffff


	//   ....[8]....
        /*009c*/ 	.word	0xffffffff


	//   ....[9]....
        /*00a0*/ 	.word	0xffffffff


	//   ....[10]....
        /*00a4*/ 	.word	0xffffffff


	//   ....[11]....
        /*00a8*/ 	.word	0xffffffff


	//   ....[12]....
        /*00ac*/ 	.word	0xffffffff


	//   ....[13]....
        /*00b0*/ 	.word	0xffffffff


	//   ....[14]....
        /*00b4*/ 	.word	0xffffffff


	//   ....[15]....
        /*00b8*/ 	.word	0xffffffff


	//   ....[16]....
        /*00bc*/ 	.word	0xffffffff


	//   ....[17]....
        /*00c0*/ 	.word	0xffffffff


	//   ....[18]....
        /*00c4*/ 	.word	0xffffffff


	//   ....[19]....
        /*00c8*/ 	.word	0xffffffff


	//   ....[20]....
        /*00cc*/ 	.word	0xffffffff


	//   ....[21]....
        /*00d0*/ 	.word	0xffffffff


	//   ....[22]....
        /*00d4*/ 	.word	0xffffffff


	//   ....[23]....
        /*00d8*/ 	.word	0xffffffff


	//   ....[24]....
        /*00dc*/ 	.word	0xffffffff


	//   ....[25]....
        /*00e0*/ 	.word	0xffffffff


	//   ....[26]....
        /*00e4*/ 	.word	0xffffffff


	//   ....[27]....
        /*00e8*/ 	.word	0xffffffff


	//   ....[28]....
        /*00ec*/ 	.word	0xffffffff


	//   ....[29]....
        /*00f0*/ 	.word	0xffffffff


	//----- nvinfo : EIATTR_COOP_GROUP_INSTR_OFFSETS
	.align		4
.L_170:
        /*00f4*/ 	.byte	0x04, 0x28
        /*00f6*/ 	.short	(.L_172 - .L_171)


	//   ....[0]....
.L_171:
        /*00f8*/ 	.word	0x00000d50


	//   ....[1]....
        /*00fc*/ 	.word	0x00000d60


	//   ....[2]....
        /*0100*/ 	.word	0x00000dc0


	//   ....[3]....
        /*0104*/ 	.word	0x00000de0


	//   ....[4]....
        /*0108*/ 	.word	0x00000e30


	//   ....[5]....
        /*010c*/ 	.word	0x00000e50


	//   ....[6]....
        /*0110*/ 	.word	0x00000e90


	//   ....[7]....
        /*0114*/ 	.word	0x00000ed0


	//   ....[8]....
        /*0118*/ 	.word	0x00000f20


	//   ....[9]....
        /*011c*/ 	.word	0x00000f60


	//   ....[10]....
        /*0120*/ 	.word	0x00001260


	//   ....[11]....
        /*0124*/ 	.word	0x00001270


	//   ....[12]....
        /*0128*/ 	.word	0x000012f0


	//   ....[13]....
        /*012c*/ 	.word	0x00001310


	//   ....[14]....
        /*0130*/ 	.word	0x00001360


	//   ....[15]....
        /*0134*/ 	.word	0x000013c0


	//   ....[16]....
        /*0138*/ 	.word	0x00001400


	//   ....[17]....
        /*013c*/ 	.word	0x00001430


	//   ....[18]....
        /*0140*/ 	.word	0x00001480


	//   ....[19]....
        /*0144*/ 	.word	0x000014e0


	//   ....[20]....
        /*0148*/ 	.word	0x00002c10


	//   ....[21]....
        /*014c*/ 	.word	0x00002c20


	//   ....[22]....
        /*0150*/ 	.word	0x00002ca0


	//   ....[23]....
        /*0154*/ 	.word	0x00002cb0


	//   ....[24]....
        /*0158*/ 	.word	0x00002d10


	//   ....[25]....
        /*015c*/ 	.word	0x00002d30


	//   ....[26]....
        /*0160*/ 	.word	0x00002d70


	//   ....[27]....
        /*0164*/ 	.word	0x00002da0


	//   ....[28]....
        /*0168*/ 	.word	0x00002df0


	//   ....[29]....
        /*016c*/ 	.word	0x00002e40


	//----- nvinfo : EIATTR_VRC_CTA_INIT_COUNT
	.align		4
.L_172:
        /*0170*/ 	.byte	0x02, 0x4a
	.zero		1
	.zero		1


	//----- nvinfo : EIATTR_EXIT_INSTR_OFFSETS
	.align		4
        /*0174*/ 	.byte	0x04, 0x1c
        /*0176*/ 	.short	(.L_174 - .L_173)


	//   ....[0]....
.L_173:
        /*0178*/ 	.word	0x000000a0


	//   ....[1]....
        /*017c*/ 	.word	0x000000e0


	//   ....[2]....
        /*0180*/ 	.word	0x000030a0


	//   ....[3]....
        /*0184*/ 	.word	0x00003100


	//----- nvinfo : EIATTR_MAX_THREADS
	.align		4
.L_174:
        /*0188*/ 	.byte	0x04, 0x05
        /*018a*/ 	.short	(.L_176 - .L_175)
.L_175:
        /*018c*/ 	.word	0x00000200
        /*0190*/ 	.word	0x00000001
        /*0194*/ 	.word	0x00000001


	//----- nvinfo : EIATTR_CRS_STACK_SIZE
	.align		4
.L_176:
        /*0198*/ 	.byte	0x04, 0x1e
        /*019a*/ 	.short	(.L_178 - .L_177)
.L_177:
        /*019c*/ 	.word	0x00000000


	//----- nvinfo : EIATTR_CBANK_PARAM_SIZE
	.align		4
.L_178:
        /*01a0*/ 	.byte	0x03, 0x19
        /*01a2*/ 	.short	0x0031


	//----- nvinfo : EIATTR_PARAM_CBANK
	.align		4
        /*01a4*/ 	.byte	0x04, 0x0a
        /*01a6*/ 	.short	(.L_180 - .L_179)
	.align		4
.L_179:
        /*01a8*/ 	.word	index@(.nv.constant0._ZN3cub18CUB_300001_SM_10006detail6reduce28DeviceReduceSingleTileKernelINS2_10policy_hubIlyN4cuda3std3__44plusIlEEE10Policy1000EN6thrust24THRUST_300001_SM_1000_NS18transform_iteratorINSD_6detail14equal_to_valueIiEENSD_10device_ptrIiEEllEEPlyS9_llNS7_10__identityEEEvT0_T1_T2_T3_T4_T6_)
        /*01ac*/ 	.short	0x0380
        /*01ae*/ 	.short	0x0031


	//----- nvinfo : EIATTR_SW_WAR
	.align		4
.L_180:
        /*01b0*/ 	.byte	0x04, 0x36
        /*01b2*/ 	.short	(.L_182 - .L_181)
.L_181:
        /*01b4*/ 	.word	0x00000008
.L_182:


//--------------------- .nv.info._ZN3cub18CUB_300001_SM_10006detail6reduce28DeviceReduceSingleTileKernelINS2_10policy_hubIljN4cuda3std3__44plusIlEEE10Policy1000EPlSC_iS9_llNS7_10__identityEEEvT0_T1_T2_T3_T4_T6_ --------------------------
	.section	.nv.info._ZN3cub18CUB_300001_SM_10006detail6reduce28DeviceReduceSingleTileKernelINS2_10policy_hubIljN4cuda3std3__44plusIlEEE10Policy1000EPlSC_iS9_llNS7_10__identityEEEvT0_T1_T2_T3_T4_T6_,"",@"SHT_CUDA_INFO"
	.sectionflags	@""
	.align	4


	//----- nvinfo : EIATTR_CUDA_API_VERSION
	.align		4
        /*0000*/ 	.byte	0x04, 0x37
        /*0002*/ 	.short	(.L_184 - .L_183)
.L_183:
        /*0004*/ 	.word	0x00000082


	//----- nvinfo : EIATTR_KPARAM_INFO
	.align		4
.L_184:
        /*0008*/ 	.byte	0x04, 0x17
        /*000a*/ 	.short	(.L_186 - .L_185)
.L_185:
        /*000c*/ 	.word	0x00000000
        /*0010*/ 	.short	0x0005
        /*0012*/ 	.short	0x0020
        /*0014*/ 	.byte	0x00, 0xf0, 0x05, 0x00


	//----- nvinfo : EIATTR_KPARAM_INFO
	.align		4
.L_186:
        /*0018*/ 	.byte	0x04, 0x17
        /*001a*/ 	.short	(.L_188 - .L_187)
.L_187:
        /*001c*/ 	.word	0x00000000
        /*0020*/ 	.short	0x0004
        /*0022*/ 	.short	0x0018
        /*0024*/ 	.byte	0x00, 0xf0, 0x21, 0x00


	//----- nvinfo : EIATTR_KPARAM_INFO
	.align		4
.L_188:
        /*0028*/ 	.byte	0x04, 0x17
        /*002a*/ 	.short	(.L_190 - .L_189)
.L_189:
        /*002c*/ 	.word	0x00000000
        /*0030*/ 	.short	0x0003
        /*0032*/ 	.short	0x0014
        /*0034*/ 	.byte	0x00, 0xf0, 0x05, 0x00


	//----- nvinfo : EIATTR_KPARAM_INFO
	.align		4
.L_190:
        /*0038*/ 	.byte	0x04, 0x17
        /*003a*/ 	.short	(.L_192 - .L_191)
.L_191:
        /*003c*/ 	.word	0x00000000
        /*0040*/ 	.short	0x0002
        /*0042*/ 	.short	0x0010
        /*0044*/ 	.byte	0x00, 0xf0, 0x11, 0x00


	//----- nvinfo : EIATTR_KPARAM_INFO
	.align		4
.L_192:
        /*0048*/ 	.byte	0x04, 0x17
        /*004a*/ 	.short	(.L_194 - .L_193)
.L_193:
        /*004c*/ 	.word	0x00000000
        /*0050*/ 	.short	0x0001
        /*0052*/ 	.short	0x0008
        /*0054*/ 	.byte	0x00, 0xf5, 0x21, 0x00


	//----- nvinfo : EIATTR_KPARAM_INFO
	.align		4
.L_194:
        /*0058*/ 	.byte	0x04, 0x17
        /*005a*/ 	.short	(.L_196 - .L_195)
.L_195:
        /*005c*/ 	.word	0x00000000
        /*0060*/ 	.short	0x0000
        /*0062*/ 	.short	0x0000
        /*0064*/ 	.byte	0x00, 0xf5, 0x21, 0x00


	//----- nvinfo : EIATTR_SPARSE_MMA_MASK
	.align		4
.L_196:
        /*0068*/ 	.byte	0x03, 0x50
        /*006a*/ 	.short	0x0000


	//----- nvinfo : EIATTR_MAXREG_COUNT
	.align		4
        /*006c*/ 	.byte	0x03, 0x1b
        /*006e*/ 	.short	0x0080


	//----- nvinfo : EIATTR_NUM_BARRIERS
	.align		4
        /*0070*/ 	.byte	0x02, 0x4c
        /*0072*/ 	.byte	0x01
	.zero		1


	//----- nvinfo : EIATTR_MERCURY_ISA_VERSION
	.align		4
        /*0074*/ 	.byte	0x03, 0x5f
        /*0076*/ 	.short	0x0101


	//----- nvinfo : EIATTR_COOP_GROUP_MASK_REGIDS
	.align		4
        /*0078*/ 	.byte	0x04, 0x29
        /*007a*/ 	.short	(.L_198 - .L_197)


	//   ....[0]....
.L_197:
        /*007c*/ 	.word	0xffffffff


	//   ....[1]....
        /*0080*/ 	.word	0xffffffff


	//   ....[2]....
        /*0084*/ 	.word	0xffffffff


	//   ....[3]....
        /*0088*/ 	.word	0xffffffff


	//   ....[4]....
        /*008c*/ 	.word	0xffffffff


	//   ....[5]....
        /*0090*/ 	.word	0xffffffff


	//   ....[6]....
        /*0094*/ 	.word	0xffffffff


	//   ....[7]....
        /*0098*/ 	.word	0xffffffff


	//   ....[8]....
        /*009c*/ 	.word	0xffffffff


	//   ....[9]....
        /*00a0*/ 	.word	0xffffffff


	//   ....[10]....
        /*00a4*/ 	.word	0xffffffff


	//   ....[11]....
        /*00a8*/ 	.word	0xffffffff


	//   ....[12]....
        /*00ac*/ 	.word	0xffffffff


	//   ....[13]....
        /*00b0*/ 	.word	0xffffffff


	//   ....[14]....
        /*00b4*/ 	.word	0xffffffff


	//   ....[15]....
        /*00b8*/ 	.word	0xffffffff


	//   ....[16]....
        /*00bc*/ 	.word	0xffffffff


	//   ....[17]....
        /*00c0*/ 	.word	0xffffffff


	//   ....[18]....
        /*00c4*/ 	.word	0xffffffff


	//   ....[19]....
        /*00c8*/ 	.word	0xffffffff


	//   ....[20]....
        /*00cc*/ 	.word	0xffffffff


	//   ....[21]....
        /*00d0*/ 	.word	0xffffffff


	//   ....[22]....
        /*00d4*/ 	.word	0xffffffff


	//   ....[23]....
        /*00d8*/ 	.word	0xffffffff


	//   ....[24]....
        /*00dc*/ 	.word	0xffffffff


	//   ....[25]....
        /*00e0*/ 	.word	0xffffffff


	//   ....[26]....
        /*00e4*/ 	.word	0xffffffff


	//   ....[27]....
        /*00e8*/ 	.word	0xffffffff


	//   ....[28]....
        /*00ec*/ 	.word	0xffffffff


	//   ....[29]....
        /*00f0*/ 	.word	0xffffffff


	//----- nvinfo : EIATTR_COOP_GROUP_INSTR_OFFSETS
	.align		4
.L_198:
        /*00f4*/ 	.byte	0x04, 0x28
        /*00f6*/ 	.short	(.L_200 - .L_199)


	//   ....[0]....
.L_199:
        /*00f8*/ 	.word	0x00000970


	//   ....[1]....
        /*00fc*/ 	.word	0x00000980


	//   ....[2]....
        /*0100*/ 	.word	0x000009e0


	//   ....[3]....
        /*0104*/ 	.word	0x00000a00


	//   ....[4]....
        /*0108*/ 	.word	0x00000a50


	//   ....[5]....
        /*010c*/ 	.word	0x00000a70


	//   ....[6]....
        /*0110*/ 	.word	0x00000ab0


	//   ....[7]....
        /*0114*/ 	.word	0x00000af0


	//   ....[8]....
        /*0118*/ 	.word	0x00000b40


	//   ....[9]....
        /*011c*/ 	.word	0x00000b80


	//   ....[10]....
        /*0120*/ 	.word	0x00000e80


	//   ....[11]....
        /*0124*/ 	.word	0x00000e90


	//   ....[12]....
        /*0128*/ 	.word	0x00000f10


	//   ....[13]....
        /*012c*/ 	.word	0x00000f30


	//   ....[14]....
        /*0130*/ 	.word	0x00000f70


	//   ....[15]....
        /*0134*/ 	.word	0x00000fb0


	//   ....[16]....
        /*0138*/ 	.word	0x00001010


	//   ....[17]....
        /*013c*/ 	.word	0x00001040


	//   ....[18]....
        /*0140*/ 	.word	0x00001080


	//   ....[19]....
        /*0144*/ 	.word	0x000010c0


	//   ....[20]....
        /*0148*/ 	.word	0x000021b0


	//   ....[21]....
        /*014c*/ 	.word	0x000021c0


	//   ....[22]....
        /*0150*/ 	.word	0x00002240


	//   ....[23]....
        /*0154*/ 	.word	0x00002250


	//   ....[24]....
        /*0158*/ 	.word	0x000022b0


	//   ....[25]....
        /*015c*/ 	.word	0x000022d0


	//   ....[26]....
        /*0160*/ 	.word	0x00002310


	//   ....[27]....
        /*0164*/ 	.word	0x00002340


	//   ....[28]....
        /*0168*/ 	.word	0x00002380


	//   ....[29]....
        /*016c*/ 	.word	0x000023e0


	//----- nvinfo : EIATTR_VRC_CTA_INIT_COUNT
	.align		4
.L_200:
        /*0170*/ 	.byte	0x02, 0x4a
	.zero		1
	.zero		1


	//----- nvinfo : EIATTR_EXIT_INSTR_OFFSETS
	.align		4
        /*0174*/ 	.byte	0x04, 0x1c
        /*0176*/ 	.short	(.L_202 - .L_201)


	//   ....[0]....
.L_201:
        /*0178*/ 	.word	0x00000080


	//   ....[1]....
        /*017c*/ 	.word	0x000000c0


	//   ....[2]....
        /*0180*/ 	.word	0x00002650


	//   ....[3]....
        /*0184*/ 	.word	0x000026b0


	//----- nvinfo : EIATTR_MAX_THREADS
	.align		4
.L_202:
        /*0188*/ 	.byte	0x04, 0x05
        /*018a*/ 	.short	(.L_204 - .L_203)
.L_203:
        /*018c*/ 	.word	0x00000200
        /*0190*/ 	.word	0x00000001
        /*0194*/ 	.word	0x00000001


	//----- nvinfo : EIATTR_CRS_STACK_SIZE
	.align		4
.L_204:
        /*0198*/ 	.byte	0x04, 0x1e
        /*019a*/ 	.short	(.L_206 - .L_205)
.L_205:
        /*019c*/ 	.word	0x00000000


	//----- nvinfo : EIATTR_CBANK_PARAM_SIZE
	.align		4
.L_206:
        /*01a0*/ 	.byte	0x03, 0x19
        /*01a2*/ 	.short	0x0021


	//----- nvinfo : EIATTR_PARAM_CBANK
	.align		4
        /*01a4*/ 	.byte	0x04, 0x0a
        /*01a6*/ 	.short	(.L_208 - .L_207)
	.align		4
.L_207:
        /*01a8*/ 	.word	index@(.nv.constant0._ZN3cub18CUB_300001_SM_10006detail6reduce28DeviceReduceSingleTileKernelINS2_10policy_hubIljN4cuda3std3__44plusIlEEE10Policy1000EPlSC_iS9_llNS7_10__identityEEEvT0_T1_T2_T3_T4_T6_)
        /*01ac*/ 	.short	0x0380
        /*01ae*/ 	.short	0x0021


	//----- nvinfo : EIATTR_SW_WAR
	.align		4
.L_208:
        /*01b0*/ 	.byte	0x04, 0x36
        /*01b2*/ 	.short	(.L_210 - .L_209)
.L_209:
        /*01b4*/ 	.word	0x00000008
.L_210:


//--------------------- .nv.info._ZN3cub18CUB_300001_SM_10006detail6reduce18DeviceReduceKernelINS2_10policy_hubIljN4cuda3std3__44plusIlEEE10Policy1000EN6thrust24THRUST_300001_SM_1000_NS18transform_iteratorINSD_6detail14equal_to_valueIiEENSD_10device_ptrIiEEllEEjS9_lNS7_10__identityEEEvT0_PT3_T1_NS0_13GridEvenShareISP_EET2_T4_ --------------------------
	.section	.nv.info._ZN3cub18CUB_300001_SM_10006detail6reduce18DeviceReduceKernelINS2_10policy_hubIljN4cuda3std3__44plusIlEEE10Policy1000EN6thrust24THRUST_300001_SM_1000_NS18transform_iteratorINSD_6detail14equal_to_valueIiEENSD_10device_ptrIiEEllEEjS9_lNS7_10__identityEEEvT0_PT3_T1_NS0_13GridEvenShareISP_EET2_T4_,"",@"SHT_CUDA_INFO"
	.sectionflags	@""
	.align	4


	//----- nvinfo : EIATTR_CUDA_API_VERSION
	.align		4
        /*0000*/ 	.byte	0x04, 0x37
        /*0002*/ 	.short	(.L_212 - .L_211)
.L_211:
        /*0004*/ 	.word	0x00000082


	//----- nvinfo : EIATTR_KPARAM_INFO
	.align		4
.L_212:
        /*0008*/ 	.byte	0x04, 0x17
        /*000a*/ 	.short	(.L_214 - .L_213)
.L_213:
        /*000c*/ 	.word	0x00000000
        /*0010*/ 	.short	0x0005
        /*0012*/ 	.short	0x0045
        /*0014*/ 	.byte	0x00, 0xf0, 0x05, 0x00


	//----- nvinfo : EIATTR_KPARAM_INFO
	.align		4
.L_214:
        /*0018*/ 	.byte	0x04, 0x17
        /*001a*/ 	.short	(.L_216 - .L_215)
.L_215:
        /*001c*/ 	.word	0x00000000
        /*0020*/ 	.short	0x0004
        /*0022*/ 	.short	0x0044
        /*0024*/ 	.byte	0x00, 0xf0, 0x05, 0x00


	//----- nvinfo : EIATTR_KPARAM_INFO
	.align		4
.L_216:
        /*0028*/ 	.byte	0x04, 0x17
        /*002a*/ 	.short	(.L_218 - .L_217)
.L_217:
        /*002c*/ 	.word	0x00000000
        /*0030*/ 	.short	0x0003
        /*0032*/ 	.short	0x001c
        /*0034*/ 	.byte	0x00, 0xf0, 0xa1, 0x00


	//----- nvinfo : EIATTR_KPARAM_INFO
	.align		4
.L_218:
        /*0038*/ 	.byte	0x04, 0x17
        /*003a*/ 	.short	(.L_220 - .L_219)
.L_219:
        /*003c*/ 	.word	0x00000000
        /*0040*/ 	.short	0x0002
        /*0042*/ 	.short	0x0018
        /*0044*/ 	.byte	0x00, 0xf0, 0x11, 0x00


	//----- nvinfo : EIATTR_KPARAM_INFO
	.align		4
.L_220:
        /*0048*/ 	.byte	0x04, 0x17
        /*004a*/ 	.short	(.L_222 - .L_221)
.L_221:
        /*004c*/ 	.word	0x00000000
        /*0050*/ 	.short	0x0001
        /*0052*/ 	.short	0x0010
        /*0054*/ 	.byte	0x00, 0xf5, 0x21, 0x00


	//----- nvinfo : EIATTR_KPARAM_INFO
	.align		4
.L_222:
        /*0058*/ 	.byte	0x04, 0x17
        /*005a*/ 	.short	(.L_224 - .L_223)
.L_223:
        /*005c*/ 	.word	0x00000000
        /*0060*/ 	.short	0x0000
        /*0062*/ 	.short	0x0000
        /*0064*/ 	.byte	0x00, 0xf0, 0x41, 0x00


	//----- nvinfo : EIATTR_SPARSE_MMA_MASK
	.align		4
.L_224:
        /*0068*/ 	.byte	0x03, 0x50
        /*006a*/ 	.short	0x0000


	//----- nvinfo : EIATTR_MAXREG_COUNT
	.align		4
        /*006c*/ 	.byte	0x03, 0x1b
        /*006e*/ 	.short	0x0080


	//----- nvinfo : EIATTR_NUM_BARRIERS
	.align		4
        /*0070*/ 	.byte	0x02, 0x4c
        /*0072*/ 	.byte	0x01
	.zero		1


	//----- nvinfo : EIATTR_MERCURY_ISA_VERSION
	.align		4
        /*0074*/ 	.byte	0x03, 0x5f
        /*0076*/ 	.short	0x0101


	//----- nvinfo : EIATTR_COOP_GROUP_MASK_REGIDS
	.align		4
        /*0078*/ 	.byte	0x04, 0x29
        /*007a*/ 	.short	(.L_226 - .L_225)


	//   ....[0]....
.L_225:
        /*007c*/ 	.word	0xffffffff


	//   ....[1]....
        /*0080*/ 	.word	0xffffffff


	//   ....[2]....
        /*0084*/ 	.word	0xffffffff


	//   ....[3]....
        /*0088*/ 	.word	0xffffffff


	//   ....[4]....
        /*008c*/ 	.word	0xffffffff


	//   ....[5]....
        /*0090*/ 	.word	0xffffffff


	//   ....[6]....
        /*0094*/ 	.word	0xffffffff


	//   ....[7]....
        /*0098*/ 	.word	0xffffffff


	//   ....[8]....
        /*009c*/ 	.word	0xffffffff


	//   ....[9]....
        /*00a0*/ 	.word	0xffffffff


	//   ....[10]....
        /*00a4*/ 	.word	0xffffffff


	//   ....[11]....
        /*00a8*/ 	.word	0xffffffff


	//   ....[12]....
        /*00ac*/ 	.word	0xffffffff


	//   ....[13]....
        /*00b0*/ 	.word	0xffffffff


	//   ....[14]....
        /*00b4*/ 	.word	0xffffffff


	//   ....[15]....
        /*00b8*/ 	.word	0xffffffff


	//   ....[16]....
        /*00bc*/ 	.word	0xffffffff


	//   ....[17]....
        /*00c0*/ 	.word	0xffffffff


	//   ....[18]....
        /*00c4*/ 	.word	0xffffffff


	//   ....[19]....
        /*00c8*/ 	.word	0xffffffff


	//   ....[20]....
        /*00cc*/ 	.word	0xffffffff


	//   ....[21]....
        /*00d0*/ 	.word	0xffffffff


	//   ....[22]....
        /*00d4*/ 	.word	0xffffffff


	//   ....[23]....
        /*00d8*/ 	.word	0xffffffff


	//   ....[24]....
        /*00dc*/ 	.word	0xffffffff


	//   ....[25]....
        /*00e0*/ 	.word	0xffffffff


	//   ....[26]....
        /*00e4*/ 	.word	0xffffffff


	//   ....[27]....
        /*00e8*/ 	.word	0xffffffff


	//   ....[28]....
        /*00ec*/ 	.word	0xffffffff


	//   ....[29]....
        /*00f0*/ 	.word	0xffffffff


	//----- nvinfo : EIATTR_COOP_GROUP_INSTR_OFFSETS
	.align		4
.L_226:
        /*00f4*/ 	.byte	0x04, 0x28
        /*00f6*/ 	.short	(.L_228 - .L_227)


	//   ....[0]....
.L_227:
        /*00f8*/ 	.word	0x00001030


	//   ....[1]....
        /*00fc*/ 	.word	0x00001040


	//   ....[2]....
        /*0100*/ 	.word	0x000010a0


	//   ....[3]....
        /*0104*/ 	.word	0x000010c0


	//   ....[4]....
        /*0108*/ 	.word	0x00001110


	//   ....[5]....
        /*010c*/ 	.word	0x00001130


	//   ....[6]....
        /*0110*/ 	.word	0x00001170


	//   ....[7]....
        /*0114*/ 	.word	0x000011b0


	//   ....[8]....
        /*0118*/ 	.word	0x00001210


	//   ....[9]....
        /*011c*/ 	.word	0x00001250


	//   ....[10]....
        /*0120*/ 	.word	0x00001540


	//   ....[11]....
        /*0124*/ 	.word	0x00001550


	//   ....[12]....
        /*0128*/ 	.word	0x000015d0


	//   ....[13]....
        /*012c*/ 	.word	0x00001600


	//   ....[14]....
        /*0130*/ 	.word	0x00001650


	//   ....[15]....
        /*0134*/ 	.word	0x00001690


	//   ....[16]....
        /*0138*/ 	.word	0x000016d0


	//   ....[17]....
        /*013c*/ 	.word	0x00001710


	//   ....[18]....
        /*0140*/ 	.word	0x00001740


	//   ....[19]....
        /*0144*/ 	.word	0x000017b0


	//   ....[20]....
        /*0148*/ 	.word	0x00003170


	//   ....[21]....
        /*014c*/ 	.word	0x00003180


	//   ....[22]....
        /*0150*/ 	.word	0x00003200


	//   ....[23]....
        /*0154*/ 	.word	0x00003210


	//   ....[24]....
        /*0158*/ 	.word	0x00003260


	//   ....[25]....
        /*015c*/ 	.word	0x00003290


	//   ....[26]....
        /*0160*/ 	.word	0x000032d0


	//   ....[27]....
        /*0164*/ 	.word	0x00003300


	//   ....[28]....
        /*0168*/ 	.word	0x00003340


	//   ....[29]....
        /*016c*/ 	.word	0x000033a0


	//----- nvinfo : EIATTR_VRC_CTA_INIT_COUNT
	.align		4
.L_228:
        /*0170*/ 	.byte	0x02, 0x4a
	.zero		1
	.zero		1


	//----- nvinfo : EIATTR_EXIT_INSTR_OFFSETS
	.align		4
        /*0174*/ 	.byte	0x04, 0x1c
        /*0176*/ 	.short	(.L_230 - .L_229)


	//   ....[0]....
.L_229:
        /*0178*/ 	.word	0x00003610


	//   ....[1]....
        /*017c*/ 	.word	0x00003650


	//----- nvinfo : EIATTR_MAX_THREADS
	.align		4
.L_230:
        /*0180*/ 	.byte	0x04, 0x05
        /*0182*/ 	.short	(.L_232 - .L_231)
.L_231:
        /*0184*/ 	.word	0x00000200
        /*0188*/ 	.word	0x00000001
        /*018c*/ 	.word	0x00000001


	//----- nvinfo : EIATTR_CRS_STACK_SIZE
	.align		4
.L_232:
        /*0190*/ 	.byte	0x04, 0x1e
        /*0192*/ 	.short	(.L_234 - .L_233)
.L_233:
        /*0194*/ 	.word	0x00000000


	//----- nvinfo : EIATTR_CBANK_PARAM_SIZE
	.align		4
.L_234:
        /*0198*/ 	.byte	0x03, 0x19
        /*019a*/ 	.short	0x0046


	//----- nvinfo : EIATTR_PARAM_CBANK
	.align		4
        /*019c*/ 	.byte	0x04, 0x0a
        /*019e*/ 	.short	(.L_236 - .L_235)
	.align		4
.L_235:
        /*01a0*/ 	.word	index@(.nv.constant0._ZN3cub18CUB_300001_SM_10006detail6reduce18DeviceReduceKernelINS2_10policy_hubIljN4cuda3std3__44plusIlEEE10Policy1000EN6thrust24THRUST_300001_SM_1000_NS18transform_iteratorINSD_6detail14equal_to_valueIiEENSD_10device_ptrIiEEllEEjS9_lNS7_10__identityEEEvT0_PT3_T1_NS0_13GridEvenShareISP_EET2_T4_)
        /*01a4*/ 	.short	0x0380
        /*01a6*/ 	.short	0x0046


	//----- nvinfo : EIATTR_SW_WAR
	.align		4
.L_236:
        /*01a8*/ 	.byte	0x04, 0x36
        /*01aa*/ 	.short	(.L_238 - .L_237)
.L_237:
        /*01ac*/ 	.word	0x00000008
.L_238:


//--------------------- .nv.info._ZN3cub18CUB_300001_SM_10006detail6reduce28DeviceReduceSingleTileKernelINS2_10policy_hubIljN4cuda3std3__44plusIlEEE10Policy1000EN6thrust24THRUST_300001_SM_1000_NS18transform_iteratorINSD_6detail14equal_to_valueIiEENSD_10device_ptrIiEEllEEPljS9_llNS7_10__identityEEEvT0_T1_T2_T3_T4_T6_ --------------------------
	.section	.nv.info._ZN3cub18CUB_300001_SM_10006detail6reduce28DeviceReduceSingleTileKernelINS2_10policy_hubIljN4cuda3std3__44plusIlEEE10Policy1000EN6thrust24THRUST_300001_SM_1000_NS18transform_iteratorINSD_6detail14equal_to_valueIiEENSD_10device_ptrIiEEllEEPljS9_llNS7_10__identityEEEvT0_T1_T2_T3_T4_T6_,"",@"SHT_CUDA_INFO"
	.sectionflags	@""
	.align	4


	//----- nvinfo : EIATTR_CUDA_API_VERSION
	.align		4
        /*0000*/ 	.byte	0x04, 0x37
        /*0002*/ 	.short	(.L_240 - .L_239)
.L_239:
        /*0004*/ 	.word	0x00000082


	//----- nvinfo : EIATTR_KPARAM_INFO
	.align		4
.L_240:
        /*0008*/ 	.byte	0x04, 0x17
        /*000a*/ 	.short	(.L_242 - .L_241)
.L_241:
        /*000c*/ 	.word	0x00000000
        /*0010*/ 	.short	0x0005
        /*0012*/ 	.short	0x0028
        /*0014*/ 	.byte	0x00, 0xf0, 0x05, 0x00


	//----- nvinfo : EIATTR_KPARAM_INFO
	.align		4
.L_242:
        /*0018*/ 	.byte	0x04, 0x17
        /*001a*/ 	.short	(.L_244 - .L_243)
.L_243:
        /*001c*/ 	.word	0x00000000
        /*0020*/ 	.short	0x0004
        /*0022*/ 	.short	0x0020
        /*0024*/ 	.byte	0x00, 0xf0, 0x21, 0x00


	//----- nvinfo : EIATTR_KPARAM_INFO
	.align		4
.L_244:
        /*0028*/ 	.byte	0x04, 0x17
        /*002a*/ 	.short	(.L_246 - .L_245)
.L_245:
        /*002c*/ 	.word	0x00000000
        /*0030*/ 	.short	0x0003
        /*0032*/ 	.short	0x001c
        /*0034*/ 	.byte	0x00, 0xf0, 0x05, 0x00


	//----- nvinfo : EIATTR_KPARAM_INFO
	.align		4
.L_246:
        /*0038*/ 	.byte	0x04, 0x17
        /*003a*/ 	.short	(.L_248 - .L_247)
.L_247:
        /*003c*/ 	.word	0x00000000
        /*0040*/ 	.short	0x0002
        /*0042*/ 	.short	0x0018
        /*0044*/ 	.byte	0x00, 0xf0, 0x11, 0x00


	//----- nvinfo : EIATTR_KPARAM_INFO
	.align		4
.L_248:
        /*0048*/ 	.byte	0x04, 0x17
        /*004a*/ 	.short	(.L_250 - .L_249)
.L_249:
        /*004c*/ 	.word	0x00000000
        /*0050*/ 	.short	0x0001
        /*0052*/ 	.short	0x0010
        /*0054*/ 	.byte	0x00, 0xf5, 0x21, 0x00


	//----- nvinfo : EIATTR_KPARAM_INFO
	.align		4
.L_250:
        /*0058*/ 	.byte	0x04, 0x17
        /*005a*/ 	.short	(.L_252 - .L_251)
.L_251:
        /*005c*/ 	.word	0x00000000
        /*0060*/ 	.short	0x0000
        /*0062*/ 	.short	0x0000
        /*0064*/ 	.byte	0x00, 0xf0, 0x41, 0x00


	//----- nvinfo : EIATTR_SPARSE_MMA_MASK
	.align		4
.L_252:
        /*0068*/ 	.byte	0x03, 0x50
        /*006a*/ 	.short	0x0000


	//----- nvinfo : EIATTR_MAXREG_COUNT
	.align		4
        /*006c*/ 	.byte	0x03, 0x1b
        /*006e*/ 	.short	0x0080


	//----- nvinfo : EIATTR_NUM_BARRIERS
	.align		4
        /*0070*/ 	.byte	0x02, 0x4c
        /*0072*/ 	.byte	0x01
	.zero		1


	//----- nvinfo : EIATTR_MERCURY_ISA_VERSION
	.align		4
        /*0074*/ 	.byte	0x03, 0x5f
        /*0076*/ 	.short	0x0101


	//----- nvinfo : EIATTR_COOP_GROUP_MASK_REGIDS
	.align		4
        /*0078*/ 	.byte	0x04, 0x29
        /*007a*/ 	.short	(.L_254 - .L_253)


	//   ....[0]....
.L_253:
        /*007c*/ 	.word	0xffffffff


	//   ....[1]....
        /*0080*/ 	.word	0xffffffff


	//   ....[2]....
        /*0084*/ 	.word	0xffffffff


	//   ....[3]....
        /*0088*/ 	.word	0xffffffff


	//   ....[4]....
        /*008c*/ 	.word	0xffffffff


	//   ....[5]....
        /*0090*/ 	.word	0xffffffff


	//   ....[6]....
        /*0094*/ 	.word	0xffffffff


	//   ....[7]....
        /*0098*/ 	.word	0xffffffff


	//   ....[8]....
        /*009c*/ 	.word	0xffffffff


	//   ....[9]....
        /*00a0*/ 	.word	0xffffffff


	//   ....[10]....
        /*00a4*/ 	.word	0xffffffff


	//   ....[11]....
        /*00a8*/ 	.word	0xffffffff


	//   ....[12]....
        /*00ac*/ 	.word	0xffffffff


	//   ....[13]....
        /*00b0*/ 	.word	0xffffffff


	//   ....[14]....
        /*00b4*/ 	.word	0xffffffff


	//   ....[15]....
        /*00b8*/ 	.word	0xffffffff


	//   ....[16]....
        /*00bc*/ 	.word	0xffffffff


	//   ....[17]....
        /*00c0*/ 	.word	0xffffffff


	//   ....[18]....
        /*00c4*/ 	.word	0xffffffff


	//   ....[19]....
        /*00c8*/ 	.word	0xffffffff


	//   ....[20]....
        /*00cc*/ 	.word	0xffffffff


	//   ....[21]....
        /*00d0*/ 	.word	0xffffffff


	//   ....[22]....
        /*00d4*/ 	.word	0xffffffff


	//   ....[23]....
        /*00d8*/ 	.word	0xffffffff


	//   ....[24]....
        /*00dc*/ 	.word	0xffffffff


	//   ....[25]....
        /*00e0*/ 	.word	0xffffffff


	//   ....[26]....
        /*00e4*/ 	.word	0xffffffff


	//   ....[27]....
        /*00e8*/ 	.word	0xffffffff


	//   ....[28]....
        /*00ec*/ 	.word	0xffffffff


	//   ....[29]....
        /*00f0*/ 	.word	0xffffffff


	//----- nvinfo : EIATTR_COOP_GROUP_INSTR_OFFSETS
	.align		4
.L_254:
        /*00f4*/ 	.byte	0x04, 0x28
        /*00f6*/ 	.short	(.L_256 - .L_255)


	//   ....[0]....
.L_255:
        /*00f8*/ 	.word	0x00000d20


	//   ....[1]....
        /*00fc*/ 	.word	0x00000d30


	//   ....[2]....
        /*0100*/ 	.word	0x00000d90


	//   ....[3]....
        /*0104*/ 	.word	0x00000db0


	//   ....[4]....
        /*0108*/ 	.word	0x00000e00


	//   ....[5]....
        /*010c*/ 	.word	0x00000e20


	//   ....[6]....
        /*0110*/ 	.word	0x00000e60


	//   ....[7]....
        /*0114*/ 	.word	0x00000ea0


	//   ....[8]....
        /*0118*/ 	.word	0x00000ef0


	//   ....[9]....
        /*011c*/ 	.word	0x00000f30


	//   ....[10]....
        /*0120*/ 	.word	0x00001230


	//   ....[11]....
        /*0124*/ 	.word	0x00001240


	//   ....[12]....
        /*0128*/ 	.word	0x000012c0


	//   ....[13]....
        /*012c*/ 	.word	0x000012e0


	//   ....[14]....
        /*0130*/ 	.word	0x00001330


	//   ....[15]....
        /*0134*/ 	.word	0x00001380


	//   ....[16]....
        /*0138*/ 	.word	0x000013c0


	//   ....[17]....
        /*013c*/ 	.word	0x000013f0


	//   ....[18]....
        /*0140*/ 	.word	0x00001430


	//   ....[19]....
        /*0144*/ 	.word	0x00001470


	//   ....[20]....
        /*0148*/ 	.word	0x00002ce0


	//   ....[21]....
        /*014c*/ 	.word	0x00002cf0


	//   ....[22]....
        /*0150*/ 	.word	0x00002d70


	//   ....[23]....
        /*0154*/ 	.word	0x00002d80


	//   ....[24]....
        /*0158*/ 	.word	0x00002de0


	//   ....[25]....
        /*015c*/ 	.word	0x00002e00


	//   ....[26]....
        /*0160*/ 	.word	0x00002e40


	//   ....[27]....
        /*0164*/ 	.word	0x00002e70


	//   ....[28]....
        /*0168*/ 	.word	0x00002ec0


	//   ....[29]....
        /*016c*/ 	.word	0x00002f10


	//----- nvinfo : EIATTR_VRC_CTA_INIT_COUNT
	.align		4
.L_256:
        /*0170*/ 	.byte	0x02, 0x4a
	.zero		1
	.zero		1


	//----- nvinfo : EIATTR_EXIT_INSTR_OFFSETS
	.align		4
        /*0174*/ 	.byte	0x04, 0x1c
        /*0176*/ 	.short	(.L_258 - .L_257)


	//   ....[0]....
.L_257:
        /*0178*/ 	.word	0x00000080


	//   ....[1]....
        /*017c*/ 	.word	0x000000c0


	//   ....[2]....
        /*0180*/ 	.word	0x00003180


	//   ....[3]....
        /*0184*/ 	.word	0x000031e0


	//----- nvinfo : EIATTR_MAX_THREADS
	.align		4
.L_258:
        /*0188*/ 	.byte	0x04, 0x05
        /*018a*/ 	.short	(.L_260 - .L_259)
.L_259:
        /*018c*/ 	.word	0x00000200
        /*0190*/ 	.word	0x00000001
        /*0194*/ 	.word	0x00000001


	//----- nvinfo : EIATTR_CRS_STACK_SIZE
	.align		4
.L_260:
        /*0198*/ 	.byte	0x04, 0x1e
        /*019a*/ 	.short	(.L_262 - .L_261)
.L_261:
        /*019c*/ 	.word	0x00000000


	//----- nvinfo : EIATTR_CBANK_PARAM_SIZE
	.align		4
.L_262:
        /*01a0*/ 	.byte	0x03, 0x19
        /*01a2*/ 	.short	0x0029


	//----- nvinfo : EIATTR_PARAM_CBANK
	.align		4
        /*01a4*/ 	.byte	0x04, 0x0a
        /*01a6*/ 	.short	(.L_264 - .L_263)
	.align		4
.L_263:
        /*01a8*/ 	.word	index@(.nv.constant0._ZN3cub18CUB_300001_SM_10006detail6reduce28DeviceReduceSingleTileKernelINS2_10policy_hubIljN4cuda3std3__44plusIlEEE10Policy1000EN6thrust24THRUST_300001_SM_1000_NS18transform_iteratorINSD_6detail14equal_to_valueIiEENSD_10device_ptrIiEEllEEPljS9_llNS7_10__identityEEEvT0_T1_T2_T3_T4_T6_)
        /*01ac*/ 	.short	0x0380
        /*01ae*/ 	.short	0x0029


	//----- nvinfo : EIATTR_SW_WAR
	.align		4
.L_264:
        /*01b0*/ 	.byte	0x04, 0x36
        /*01b2*/ 	.short	(.L_266 - .L_265)
.L_265:
        /*01b4*/ 	.word	0x00000008
.L_266:


//--------------------- .nv.info._ZN3cub18CUB_300001_SM_10006detail11EmptyKernelIvEEvv --------------------------
	.section	.nv.info._ZN3cub18CUB_300001_SM_10006detail11EmptyKernelIvEEvv,"",@"SHT_CUDA_INFO"
	.sectionflags	@""
	.align	4


	//----- nvinfo : EIATTR_CUDA_API_VERSION
	.align		4
        /*0000*/ 	.byte	0x04, 0x37
        /*0002*/ 	.short	(.L_268 - .L_267)
.L_267:
        /*0004*/ 	.word	0x00000082


	//----- nvinfo : EIATTR_SPARSE_MMA_MASK
	.align		4
.L_268:
        /*0008*/ 	.byte	0x03, 0x50
        /*000a*/ 	.short	0x0000


	//----- nvinfo : EIATTR_MAXREG_COUNT
	.align		4
        /*000c*/ 	.byte	0x03, 0x1b
        /*000e*/ 	.short	0x00ff


	//----- nvinfo : EIATTR_MERCURY_ISA_VERSION
	.align		4
        /*0010*/ 	.byte	0x03, 0x5f
        /*0012*/ 	.short	0x0101


	//----- nvinfo : EIATTR_VRC_CTA_INIT_COUNT
	.align		4
        /*0014*/ 	.byte	0x02, 0x4a
	.zero		1
	.zero		1


	//----- nvinfo : EIATTR_EXIT_INSTR_OFFSETS
	.align		4
        /*0018*/ 	.byte	0x04, 0x1c
        /*001a*/ 	.short	(.L_270 - .L_269)


	//   ....[0]....
.L_269:
        /*001c*/ 	.word	0x00000010


	//----- nvinfo : EIATTR_SW_WAR
	.align		4
.L_270:
        /*0020*/ 	.byte	0x04, 0x36
        /*0022*/ 	.short	(.L_272 - .L_271)
.L_271:
        /*0024*/ 	.word	0x00000008
.L_272:


//--------------------- .nv.info._Z22computeNodeGainsKernelPKiS0_S0_S0_S0_Pfi --------------------------
	.section	.nv.info._Z22computeNodeGainsKernelPKiS0_S0_S0_S0_Pfi,"",@"SHT_CUDA_INFO"
	.sectionflags	@""
	.align	4


	//----- nvinfo : EIATTR_CUDA_API_VERSION
	.align		4
        /*0000*/ 	.byte	0x04, 0x37
        /*0002*/ 	.short	(.L_274 - .L_273)
.L_273:
        /*0004*/ 	.word	0x00000082


	//----- nvinfo : EIATTR_KPARAM_INFO
	.align		4
.L_274:
        /*0008*/ 	.byte	0x04, 0x17
        /*000a*/ 	.short	(.L_276 - .L_275)
.L_275:
        /*000c*/ 	.word	0x00000000
        /*0010*/ 	.short	0x0006
        /*0012*/ 	.short	0x0030
        /*0014*/ 	.byte	0x00, 0xf0, 0x11, 0x00


	//----- nvinfo : EIATTR_KPARAM_INFO
	.align		4
.L_276:
        /*0018*/ 	.byte	0x04, 0x17
        /*001a*/ 	.short	(.L_278 - .L_277)
.L_277:
        /*001c*/ 	.word	0x00000000
        /*0020*/ 	.short	0x0005
        /*0022*/ 	.short	0x0028
        /*0024*/ 	.byte	0x00, 0xf5, 0x21, 0x00


	//----- nvinfo : EIATTR_KPARAM_INFO
	.align		4
.L_278:
        /*0028*/ 	.byte	0x04, 0x17
        /*002a*/ 	.short	(.L_280 - .L_279)
.L_279:
        /*002c*/ 	.word	0x00000000
        /*0030*/ 	.short	0x0004
        /*0032*/ 	.short	0x0020
        /*0034*/ 	.byte	0x00, 0xf5, 0x21, 0x00


	//----- nvinfo : EIATTR_KPARAM_INFO
	.align		4
.L_280:
        /*0038*/ 	.byte	0x04, 0x17
        /*003a*/ 	.short	(.L_282 - .L_281)
.L_281:
        /*003c*/ 	.word	0x00000000
        /*0040*/ 	.short	0x0003
        /*0042*/ 	.short	0x0018
        /*0044*/ 	.byte	0x00, 0xf5, 0x21, 0x00


	//----- nvinfo : EIATTR_KPARAM_INFO
	.align		4
.L_282:
        /*0048*/ 	.byte	0x04, 0x17
        /*004a*/ 	.short	(.L_284 - .L_283)
.L_283:
        /*004c*/ 	.word	0x00000000
        /*0050*/ 	.short	0x0002
        /*0052*/ 	.short	0x0010
        /*0054*/ 	.byte	0x00, 0xf5, 0x21, 0x00


	//----- nvinfo : EIATTR_KPARAM_INFO
	.align		4
.L_284:
        /*0058*/ 	.byte	0x04, 0x17
        /*005a*/ 	.short	(.L_286 - .L_285)
.L_285:
        /*005c*/ 	.word	0x00000000
        /*0060*/ 	.short	0x0001
        /*0062*/ 	.short	0x0008
        /*0064*/ 	.byte	0x00, 0xf5, 0x21, 0x00


	//----- nvinfo : EIATTR_KPARAM_INFO
	.align		4
.L_286:
        /*0068*/ 	.byte	0x04, 0x17
        /*006a*/ 	.short	(.L_288 - .L_287)
.L_287:
        /*006c*/ 	.word	0x00000000
        /*0070*/ 	.short	0x0000
        /*0072*/ 	.short	0x0000
        /*0074*/ 	.byte	0x00, 0xf5, 0x21, 0x00


	//----- nvinfo : EIATTR_SPARSE_MMA_MASK
	.align		4
.L_288:
        /*0078*/ 	.byte	0x03, 0x50
        /*007a*/ 	.short	0x0000


	//----- nvinfo : EIATTR_MAXREG_COUNT
	.align		4
        /*007c*/ 	.byte	0x03, 0x1b
        /*007e*/ 	.short	0x00ff


	//----- nvinfo : EIATTR_MERCURY_ISA_VERSION
	.align		4
        /*0080*/ 	.byte	0x03, 0x5f
        /*0082*/ 	.short	0x0101


	//----- nvinfo : EIATTR_VRC_CTA_INIT_COUNT
	.align		4
        /*0084*/ 	.byte	0x02, 0x4a
	.zero		1
	.zero		1


	//----- nvinfo : EIATTR_EXIT_INSTR_OFFSETS
	.align		4
        /*0088*/ 	.byte	0x04, 0x1c
        /*008a*/ 	.short	(.L_290 - .L_289)


	//   ....[0]....
.L_289:
        /*008c*/ 	.word	0x00000070


	//   ....[1]....
        /*0090*/ 	.word	0x00000da0


	//----- nvinfo : EIATTR_CRS_STACK_SIZE
	.align		4
.L_290:
        /*0094*/ 	.byte	0x04, 0x1e
        /*0096*/ 	.short	(.L_292 - .L_291)
.L_291:
        /*0098*/ 	.word	0x00000000


	//----- nvinfo : EIATTR_CBANK_PARAM_SIZE
	.align		4
.L_292:
        /*009c*/ 	.byte	0x03, 0x19
        /*009e*/ 	.short	0x0034


	//----- nvinfo : EIATTR_PARAM_CBANK
	.align		4
        /*00a0*/ 	.byte	0x04, 0x0a
        /*00a2*/ 	.short	(.L_294 - .L_293)
	.align		4
.L_293:
        /*00a4*/ 	.word	index@(.nv.constant0._Z22computeNodeGainsKernelPKiS0_S0_S0_S0_Pfi)
        /*00a8*/ 	.short	0x0380
        /*00aa*/ 	.short	0x0034


	//----- nvinfo : EIATTR_SW_WAR
	.align		4
.L_294:
        /*00ac*/ 	.byte	0x04, 0x36
        /*00ae*/ 	.short	(.L_296 - .L_295)
.L_295:
        /*00b0*/ 	.word	0x00000008
.L_296:


//--------------------- .nv.info._Z20computeCutSizeKernelPKiS0_S0_Pfi --------------------------
	.section	.nv.info._Z20computeCutSizeKernelPKiS0_S0_Pfi,"",@"SHT_CUDA_INFO"
	.sectionflags	@""
	.align	4


	//----- nvinfo : EIATTR_CUDA_API_VERSION
	.align		4
        /*0000*/ 	.byte	0x04, 0x37
        /*0002*/ 	.short	(.L_298 - .L_297)
.L_297:
        /*0004*/ 	.word	0x00000082


	//----- nvinfo : EIATTR_KPARAM_INFO
	.align		4
.L_298:
        /*0008*/ 	.byte	0x04, 0x17
        /*000a*/ 	.short	(.L_300 - .L_299)
.L_299:
        /*000c*/ 	.word	0x00000000
        /*0010*/ 	.short	0x0004
        /*0012*/ 	.short	0x0020
        /*0014*/ 	.byte	0x00, 0xf0, 0x11, 0x00


	//----- nvinfo : EIATTR_KPARAM_INFO
	.align		4
.L_300:
        /*0018*/ 	.byte	0x04, 0x17
        /*001a*/ 	.short	(.L_302 - .L_301)
.L_301:
        /*001c*/ 	.word	0x00000000
        /*0020*/ 	.short	0x0003
        /*0022*/ 	.short	0x0018
        /*0024*/ 	.byte	0x00, 0xf5, 0x21, 0x00


	//----- nvinfo : EIATTR_KPARAM_INFO
	.align		4
.L_302:
        /*0028*/ 	.byte	0x04, 0x17
        /*002a*/ 	.short	(.L_304 - .L_303)
.L_303:
        /*002c*/ 	.word	0x00000000
        /*0030*/ 	.short	0x0002
        /*0032*/ 	.short	0x0010
        /*0034*/ 	.byte	0x00, 0xf5, 0x21, 0x00


	//----- nvinfo : EIATTR_KPARAM_INFO
	.align		4
.L_304:
        /*0038*/ 	.byte	0x04, 0x17
        /*003a*/ 	.short	(.L_306 - .L_305)
.L_305:
        /*003c*/ 	.word	0x00000000
        /*0040*/ 	.short	0x0001
        /*0042*/ 	.short	0x0008
        /*0044*/ 	.byte	0x00, 0xf5, 0x21, 0x00


	//----- nvinfo : EIATTR_KPARAM_INFO
	.align		4
.L_306:
        /*0048*/ 	.byte	0x04, 0x17
        /*004a*/ 	.short	(.L_308 - .L_307)
.L_307:
        /*004c*/ 	.word	0x00000000
        /*0050*/ 	.short	0x0000
        /*0052*/ 	.short	0x0000
        /*0054*/ 	.byte	0x00, 0xf5, 0x21, 0x00


	//----- nvinfo : EIATTR_SPARSE_MMA_MASK
	.align		4
.L_308:
        /*0058*/ 	.byte	0x03, 0x50
        /*005a*/ 	.short	0x0000


	//----- nvinfo : EIATTR_MAXREG_COUNT
	.align		4
        /*005c*/ 	.byte	0x03, 0x1b
        /*005e*/ 	.short	0x00ff


	//----- nvinfo : EIATTR_MERCURY_ISA_VERSION
	.align		4
        /*0060*/ 	.byte	0x03, 0x5f
        /*0062*/ 	.short	0x0101


	//----- nvinfo : EIATTR_VRC_CTA_INIT_COUNT
	.align		4
        /*0064*/ 	.byte	0x02, 0x4a
	.zero		1
	.zero		1


	//----- nvinfo : EIATTR_EXIT_INSTR_OFFSETS
	.align		4
        /*0068*/ 	.byte	0x04, 0x1c
        /*006a*/ 	.short	(.L_310 - .L_309)


	//   ....[0]....
.L_309:
        /*006c*/ 	.word	0x00000070


	//   ....[1]....
        /*0070*/ 	.word	0x00001190


	//----- nvinfo : EIATTR_CRS_STACK_SIZE
	.align		4
.L_310:
        /*0074*/ 	.byte	0x04, 0x1e
        /*0076*/ 	.short	(.L_312 - .L_311)
.L_311:
        /*0078*/ 	.word	0x00000000


	//----- nvinfo : EIATTR_CBANK_PARAM_SIZE
	.align		4
.L_312:
        /*007c*/ 	.byte	0x03, 0x19
        /*007e*/ 	.short	0x0024


	//----- nvinfo : EIATTR_PARAM_CBANK
	.align		4
        /*0080*/ 	.byte	0x04, 0x0a
        /*0082*/ 	.short	(.L_314 - .L_313)
	.align		4
.L_313:
        /*0084*/ 	.word	index@(.nv.constant0._Z20computeCutSizeKernelPKiS0_S0_Pfi)
        /*0088*/ 	.short	0x0380
        /*008a*/ 	.short	0x0024


	//----- nvinfo : EIATTR_SW_WAR
	.align		4
.L_314:
        /*008c*/ 	.byte	0x04, 0x36
        /*008e*/ 	.short	(.L_316 - .L_315)
.L_315:
        /*0090*/ 	.word	0x00000008
.L_316:


//--------------------- .nv.callgraph             --------------------------
	.section	.nv.callgraph,"",@"SHT_CUDA_CALLGRAPH"
	.align	4
	.sectionentsize	8
	.align		4
        /*0000*/ 	.word	0x00000000
	.align		4
        /*0004*/ 	.word	0xffffffff
	.align		4
        /*0008*/ 	.word	0x00000000
	.align		4
        /*000c*/ 	.word	0xfffffffe
	.align		4
        /*0010*/ 	.word	0x00000000
	.align		4
        /*0014*/ 	.word	0xfffffffd
	.align		4
        /*0018*/ 	.word	0x00000000
	.align		4
        /*001c*/ 	.word	0xfffffffc


//--------------------- .nv.constant4             --------------------------
	.section	.nv.constant4,"a",@progbits
	.align	8
	.align		8
.nv.constant4:
        /*0000*/ 	.dword	_ZN31_INTERNAL_31c8026f_4_k_cu_debug4cuda3std3__45__cpo5beginE
	.align		8
        /*0008*/ 	.dword	_ZN31_INTERNAL_31c8026f_4_k_cu_debug4cuda3std3__45__cpo3endE
	.align		8
        /*0010*/ 	.dword	_ZN31_INTERNAL_31c8026f_4_k_cu_debug4cuda3std3__45__cpo6cbeginE
	.align		8
        /*0018*/ 	.dword	_ZN31_INTERNAL_31c8026f_4_k_cu_debug4cuda3std3__45__cpo4cendE
	.align		8
        /*0020*/ 	.dword	_ZN31_INTERNAL_31c8026f_4_k_cu_debug4cuda3std3__45__cpo6rbeginE
	.align		8
        /*0028*/ 	.dword	_ZN31_INTERNAL_31c8026f_4_k_cu_debug4cuda3std3__45__cpo4rendE
	.align		8
        /*0030*/ 	.dword	_ZN31_INTERNAL_31c8026f_4_k_cu_debug4cuda3std3__45__cpo7crbeginE
	.align		8
        /*0038*/ 	.dword	_ZN31_INTERNAL_31c8026f_4_k_cu_debug4cuda3std3__45__cpo5crendE
	.align		8
        /*0040*/ 	.dword	_ZN31_INTERNAL_31c8026f_4_k_cu_debug4cuda3std3__433_GLOBAL__N__31c8026f_4_k_cu_debug6ignoreE
	.align		8
        /*0048*/ 	.dword	_ZN31_INTERNAL_31c8026f_4_k_cu_debug4cuda3std3__419piecewise_constructE
	.align		8
        /*0050*/ 	.dword	_ZN31_INTERNAL_31c8026f_4_k_cu_debug4cuda3std3__48in_placeE
	.align		8
        /*0058*/ 	.dword	_ZN31_INTERNAL_31c8026f_4_k_cu_debug4cuda3std3__420unreachable_sentinelE
	.align		8
        /*0060*/ 	.dword	_ZN31_INTERNAL_31c8026f_4_k_cu_debug4cuda3std3__47nulloptE
	.align		8
        /*0068*/ 	.dword	_ZN31_INTERNAL_31c8026f_4_k_cu_debug4cuda3std3__48unexpectE
	.align		8
        /*0070*/ 	.dword	_ZN31_INTERNAL_31c8026f_4_k_cu_debug4cuda3std6ranges3__45__cpo4swapE
	.align		8
        /*0078*/ 	.dword	_ZN31_INTERNAL_31c8026f_4_k_cu_debug4cuda3std6ranges3__45__cpo9iter_moveE
	.align		8
        /*0080*/ 	.dword	_ZN31_INTERNAL_31c8026f_4_k_cu_debug4cuda3std6ranges3__45__cpo5beginE
	.align		8
        /*0088*/ 	.dword	_ZN31_INTERNAL_31c8026f_4_k_cu_debug4cuda3std6ranges3__45__cpo3endE
	.align		8
        /*0090*/ 	.dword	_ZN31_INTERNAL_31c8026f_4_k_cu_debug4cuda3std6ranges3__45__cpo6cbeginE
	.align		8
        /*0098*/ 	.dword	_ZN31_INTERNAL_31c8026f_4_k_cu_debug4cuda3std6ranges3__45__cpo4cendE
	.align		8
        /*00a0*/ 	.dword	_ZN31_INTERNAL_31c8026f_4_k_cu_debug4cuda3std6ranges3__45__cpo7advanceE
	.align		8
        /*00a8*/ 	.dword	_ZN31_INTERNAL_31c8026f_4_k_cu_debug4cuda3std6ranges3__45__cpo9iter_swapE
	.align		8
        /*00b0*/ 	.dword	_ZN31_INTERNAL_31c8026f_4_k_cu_debug4cuda3std6ranges3__45__cpo4nextE
	.align		8
        /*00b8*/ 	.dword	_ZN31_INTERNAL_31c8026f_4_k_cu_debug4cuda3std6ranges3__45__cpo4prevE
	.align		8
        /*00c0*/ 	.dword	_ZN31_INTERNAL_31c8026f_4_k_cu_debug4cuda3std6ranges3__45__cpo4dataE
	.align		8
        /*00c8*/ 	.dword	_ZN31_INTERNAL_31c8026f_4_k_cu_debug4cuda3std6ranges3__45__cpo5cdataE
	.align		8
        /*00d0*/ 	.dword	_ZN31_INTERNAL_31c8026f_4_k_cu_debug4cuda3std6ranges3__45__cpo4sizeE
	.align		8
        /*00d8*/ 	.dword	_ZN31_INTERNAL_31c8026f_4_k_cu_debug4cuda3std6ranges3__45__cpo5ssizeE
	.align		8
        /*00e0*/ 	.dword	_ZN31_INTERNAL_31c8026f_4_k_cu_debug4cuda3std6ranges3__45__cpo8distanceE
	.align		8
        /*00e8*/ 	.dword	_ZN31_INTERNAL_31c8026f_4_k_cu_debug6thrust24THRUST_300001_SM_1000_NS8cuda_cub3parE
	.align		8
        /*00f0*/ 	.dword	_ZN31_INTERNAL_31c8026f_4_k_cu_debug6thrust24THRUST_300001_SM_1000_NS8cuda_cub10par_nosyncE
	.align		8
        /*00f8*/ 	.dword	_ZN31_INTERNAL_31c8026f_4_k_cu_debug6thrust24THRUST_300001_SM_1000_NS6system6detail10sequential3seqE
	.align		8
        /*0100*/ 	.dword	_ZN31_INTERNAL_31c8026f_4_k_cu_debug6thrust24THRUST_300001_SM_1000_NS12placeholders2_1E
	.align		8
        /*0108*/ 	.dword	_ZN31_INTERNAL_31c8026f_4_k_cu_debug6thrust24THRUST_300001_SM_1000_NS12placeholders2_2E
	.align		8
        /*0110*/ 	.dword	_ZN31_INTERNAL_31c8026f_4_k_cu_debug6thrust24THRUST_300001_SM_1000_NS12placeholders2_3E
	.align		8
        /*0118*/ 	.dword	_ZN31_INTERNAL_31c8026f_4_k_cu_debug6thrust24THRUST_300001_SM_1000_NS12placeholders2_4E
	.align		8
        /*0120*/ 	.dword	_ZN31_INTERNAL_31c8026f_4_k_cu_debug6thrust24THRUST_300001_SM_1000_NS12placeholders2_5E
	.align		8
        /*0128*/ 	.dword	_ZN31_INTERNAL_31c8026f_4_k_cu_debug6thrust24THRUST_300001_SM_1000_NS12placeholders2_6E
	.align		8
        /*0130*/ 	.dword	_ZN31_INTERNAL_31c8026f_4_k_cu_debug6thrust24THRUST_300001_SM_1000_NS12placeholders2_7E
	.align		8
        /*0138*/ 	.dword	_ZN31_INTERNAL_31c8026f_4_k_cu_debug6thrust24THRUST_300001_SM_1000_NS12placeholders2_8E
	.align		8
        /*0140*/ 	.dword	_ZN31_INTERNAL_31c8026f_4_k_cu_debug6thrust24THRUST_300001_SM_1000_NS12placeholders2_9E
	.align		8
        /*0148*/ 	.dword	_ZN31_INTERNAL_31c8026f_4_k_cu_debug6thrust24THRUST_300001_SM_1000_NS12placeholders3_10E
	.align		8
        /*0150*/ 	.dword	_ZN31_INTERNAL_31c8026f_4_k_cu_debug6thrust24THRUST_300001_SM_1000_NS3seqE


//--------------------- .text._ZN3cub18CUB_300001_SM_10006detail6reduce28DeviceReduceSingleTileKernelINS2_10policy_hubIlyN4cuda3std3__44plusIlEEE10Policy1000EPlSC_iS9_llNS7_10__identityEEEvT0_T1_T2_T3_T4_T6_ --------------------------
	.section	.text._ZN3cub18CUB_300001_SM_10006detail6reduce28DeviceReduceSingleTileKernelINS2_10policy_hubIlyN4cuda3std3__44plusIlEEE10Policy1000EPlSC_iS9_llNS7_10__identityEEEvT0_T1_T2_T3_T4_T6_,"ax",@progbits
	.align	128
        .global         _ZN3cub18CUB_300001_SM_10006detail6reduce28DeviceReduceSingleTileKernelINS2_10policy_hubIlyN4cuda3std3__44plusIlEEE10Policy1000EPlSC_iS9_llNS7_10__identityEEEvT0_T1_T2_T3_T4_T6_
        .type           _ZN3cub18CUB_300001_SM_10006detail6reduce28DeviceReduceSingleTileKernelINS2_10policy_hubIlyN4cuda3std3__44plusIlEEE10Policy1000EPlSC_iS9_llNS7_10__identityEEEvT0_T1_T2_T3_T4_T6_,@function
        .size           _ZN3cub18CUB_300001_SM_10006detail6reduce28DeviceReduceSingleTileKernelINS2_10policy_hubIlyN4cuda3std3__44plusIlEEE10Policy1000EPlSC_iS9_llNS7_10__identityEEEvT0_T1_T2_T3_T4_T6_,(.L_x_218 - _ZN3cub18CUB_300001_SM_10006detail6reduce28DeviceReduceSingleTileKernelINS2_10policy_hubIlyN4cuda3std3__44plusIlEEE10Policy1000EPlSC_iS9_llNS7_10__identityEEEvT0_T1_T2_T3_T4_T6_)
        .other          _ZN3cub18CUB_300001_SM_10006detail6reduce28DeviceReduceSingleTileKernelINS2_10policy_hubIlyN4cuda3std3__44plusIlEEE10Policy1000EPlSC_iS9_llNS7_10__identityEEEvT0_T1_T2_T3_T4_T6_,@"STO_CUDA_ENTRY STV_DEFAULT"
_ZN3cub18CUB_300001_SM_10006detail6reduce28DeviceReduceSingleTileKernelINS2_10policy_hubIlyN4cuda3std3__44plusIlEEE10Policy1000EPlSC_iS9_llNS7_10__identityEEEvT0_T1_T2_T3_T4_T6_:
.text._ZN3cub18CUB_300001_SM_10006detail6reduce28DeviceReduceSingleTileKernelINS2_10policy_hubIlyN4cuda3std3__44plusIlEEE10Policy1000EPlSC_iS9_llNS7_10__identityEEEvT0_T1_T2_T3_T4_T6_:
[----:B------:R-:W-:Y:S01]  /*0000*/  LDC R1, c[0x0][0x37c] ;  /* 0x0000df00ff017b82 */ /* 0x000fe20000000800 */
[----:B------:R-:W0:Y:S01]  /*0010*/  LDCU UR4, c[0x0][0x390] ;  /* 0x00007200ff0477ac */ /* 0x000e220008000800 */
[----:B------:R-:W1:Y:S01]  /*0020*/  LDCU.64 UR6, c[0x0][0x358] ;  /* 0x00006b00ff0677ac */ /* 0x000e620008000a00 */
[----:B0-----:R-:W-:-:S05]  /*0030*/  IMAD.U32 R4, RZ, RZ, UR4 ;  /* 0x00000004ff047e24 */ /* 0x001fca000f8e00ff */
[----:B------:R-:W-:-:S13]  /*0040*/  ISETP.NE.AND P0, PT, R4, RZ, PT ;  /* 0x000000ff0400720c */ /* 0x000fda0003f05270 */
[----:B-1----:R-:W-:Y:S05]  /*0050*/  @P0 BRA `(.L_x_0) ;  /* 0x00000000001c0947 */ /* 0x002fea0003800000 */
[----:B------:R-:W0:Y:S02]  /*0060*/  S2R R0, SR_TID.X ;  /* 0x0000000000007919 */ /* 0x000e240000002100 */
[----:B0-----:R-:W-:-:S13]  /*0070*/  ISETP.NE.AND P0, PT, R0, RZ, PT ;  /* 0x000000ff0000720c */ /* 0x001fda0003f05270 */
[----:B------:R-:W-:Y:S05]  /*0080*/  @P0 EXIT ;  /* 0x000000000000094d */ /* 0x000fea0003800000 */
[----:B------:R-:W0:Y:S08]  /*0090*/  LDC.64 R2, c[0x0][0x388] ;  /* 0x0000e200ff027b82 */ /* 0x000e300000000a00 */
[----:B------:R-:W0:Y:S02]  /*00a0*/  LDC.64 R4, c[0x0][0x398] ;  /* 0x0000e600ff047b82 */ /* 0x000e240000000a00 */
[----:B0-----:R-:W-:Y:S01]  /*00b0*/  STG.E.64 desc[UR6][R2.64], R4 ;  /* 0x0000000402007986 */ /* 0x001fe2000c101b06 */
[----:B------:R-:W-:Y:S05]  /*00c0*/  EXIT ;  /* 0x000000000000794d */ /* 0x000fea0003800000 */
.L_x_0:
[----:B------:R-:W-:Y:S01]  /*00d0*/  ISETP.GT.AND P0, PT, R4, 0xdff, PT ;  /* 0x00000dff0400780c */ /* 0x000fe20003f04270 */
[----:B------:R-:W-:-:S12]  /*00e0*/  BSSY.RECONVERGENT B0, `(.L_x_1) ;  /* 0x0000256000007945 */ /* 0x000fd80003800200 */
[----:B------:R-:W-:Y:S05]  /*00f0*/  @P0 BRA `(.L_x_2) ;  /* 0x00000014004c0947 */ /* 0x000fea0003800000 */
[----:B------:R-:W0:Y:S01]  /*0100*/  S2R R5, SR_TID.X ;  /* 0x0000000000057919 */ /* 0x000e220000002100 */
[----:B------:R-:W-:Y:S01]  /*0110*/  BSSY.RECONVERGENT B1, `(.L_x_3) ;  /* 0x0000009000017945 */ /* 0x000fe20003800200 */
[----:B------:R-:W-:Y:S02]  /*0120*/  CS2R R2, SRZ ;  /* 0x0000000000027805 */ /* 0x000fe4000001ff00 */
[----:B0-----:R-:W-:Y:S01]  /*0130*/  ISETP.GE.AND P0, PT, R5, R4, PT ;  /* 0x000000040500720c */ /* 0x001fe20003f06270 */
[----:B------:R-:W-:-:S12]  /*0140*/  IMAD.MOV.U32 R7, RZ, RZ, R5 ;  /* 0x000000ffff077224 */ /* 0x000fd800078e0005 */
[----:B------:R-:W-:Y:S05]  /*0150*/  @P0 BRA `(.L_x_4) ;  /* 0x0000000000100947 */ /* 0x000fea0003800000 */
[----:B------:R-:W0:Y:S02]  /*0160*/  LDC.64 R2, c[0x0][0x380] ;  /* 0x0000e000ff027b82 */ /* 0x000e240000000a00 */
[----:B0-----:R-:W-:-:S06]  /*0170*/  IMAD.WIDE.U32 R2, R5, 0x8, R2 ;  /* 0x0000000805027825 */ /* 0x001fcc00078e0002 */
[----:B------:R-:W5:Y:S01]  /*0180*/  LDG.E.64.CONSTANT R2, desc[UR6][R2.64] ;  /* 0x0000000602027981 */ /* 0x000f62000c1e9b00 */
[----:B------:R-:W-:-:S07]  /*0190*/  VIADD R7, R5, 0x200 ;  /* 0x0000020005077836 */ /* 0x000fce0000000000 */
.L_x_4:
[----:B------:R-:W-:Y:S05]  /*01a0*/  BSYNC.RECONVERGENT B1 ;  /* 0x0000000000017941 */ /* 0x000fea0003800200 */
.L_x_3:
[----:B------:R-:W-:Y:S01]  /*01b0*/  ISETP.GE.AND P0, PT, R7, R4, PT ;  /* 0x000000040700720c */ /* 0x000fe20003f06270 */
[----:B------:R-:W-:-:S12]  /*01c0*/  BSSY.RECONVERGENT B1, `(.L_x_5) ;  /* 0x0000077000017945 */ /* 0x000fd80003800200 */
[----:B------:R-:W-:Y:S05]  /*01d0*/  @P0 BRA `(.L_x_6) ;  /* 0x0000000400d40947 */ /* 0x000fea0003800000 */
[----:B------:R-:W-:Y:S01]  /*01e0*/  LOP3.LUT R9, RZ, R7, RZ, 0x33, !PT ;  /* 0x00000007ff097212 */ /* 0x000fe200078e33ff */
[----:B------:R-:W-:Y:S04]  /*01f0*/  BSSY.RECONVERGENT B2, `(.L_x_7) ;  /* 0x0000018000027945 */ /* 0x000fe80003800200 */
[----:B------:R-:W-:-:S05]  /*0200*/  IMAD.IADD R0, R9, 0x1, R4 ;  /* 0x0000000109007824 */ /* 0x000fca00078e0204 */
[C---:B------:R-:W-:Y:S02]  /*0210*/  LOP3.LUT R6, R0.reuse, 0x600, RZ, 0xc0, !PT ;  /* 0x0000060000067812 */ /* 0x040fe400078ec0ff */
[----:B------:R-:W-:Y:S02]  /*0220*/  ISETP.GE.U32.AND P1, PT, R0, 0x600, PT ;  /* 0x000006000000780c */ /* 0x000fe40003f26070 */
[----:B------:R-:W-:-:S13]  /*0230*/  ISETP.NE.AND P0, PT, R6, 0x600, PT ;  /* 0x000006000600780c */ /* 0x000fda0003f05270 */
[----:B------:R-:W-:Y:S05]  /*0240*/  @!P0 BRA `(.L_x_8) ;  /* 0x0000000000488947 */ /* 0x000fea0003800000 */
[----:B------:R-:W0:Y:S01]  /*0250*/  LDC.64 R8, c[0x0][0x380] ;  /* 0x0000e000ff087b82 */ /* 0x000e220000000a00 */
[----:B------:R-:W-:-:S04]  /*0260*/  LEA.HI R0, R0, 0x1, RZ, 0x17 ;  /* 0x0000000100007811 */ /* 0x000fc800078fb8ff */
[----:B------:R-:W-:-:S05]  /*0270*/  LOP3.LUT R0, R0, 0x3, RZ, 0xc0, !PT ;  /* 0x0000000300007812 */ /* 0x000fca00078ec0ff */
[----:B------:R-:W-:Y:S02]  /*0280*/  IMAD.MOV R0, RZ, RZ, -R0 ;  /* 0x000000ffff007224 */ /* 0x000fe400078e0a00 */
[----:B0-----:R-:W-:-:S04]  /*0290*/  IMAD.WIDE.U32 R8, R7, 0x8, R8 ;  /* 0x0000000807087825 */ /* 0x001fc800078e0008 */
[----:B------:R-:W-:Y:S02]  /*02a0*/  IMAD.MOV.U32 R6, RZ, RZ, R8 ;  /* 0x000000ffff067224 */ /* 0x000fe400078e0008 */
[----:B------:R-:W-:-:S07]  /*02b0*/  IMAD.MOV.U32 R11, RZ, RZ, R9 ;  /* 0x000000ffff0b7224 */ /* 0x000fce00078e0009 */
.L_x_9:
[----:B------:R-:W-:Y:S02]  /*02c0*/  IMAD.MOV.U32 R8, RZ, RZ, R6 ;  /* 0x000000ffff087224 */ /* 0x000fe400078e0006 */
[----:B------:R-:W-:-:S06]  /*02d0*/  IMAD.MOV.U32 R9, RZ, RZ, R11 ;  /* 0x000000ffff097224 */ /* 0x000fcc00078e000b */
[----:B------:R-:W2:Y:S01]  /*02e0*/  LDG.E.64.CONSTANT R8, desc[UR6][R8.64] ;  /* 0x0000000608087981 */ /* 0x000ea2000c1e9b00 */
[----:B------:R-:W-:Y:S01]  /*02f0*/  VIADD R0, R0, 0x1 ;  /* 0x0000000100007836 */ /* 0x000fe20000000000 */
[----:B------:R-:W-:Y:S01]  /*0300*/  IADD3 R6, P3, PT, R6, 0x1000, RZ ;  /* 0x0000100006067810 */ /* 0x000fe20007f7e0ff */
[----:B------:R-:W-:-:S03]  /*0310*/  VIADD R7, R7, 0x200 ;  /* 0x0000020007077836 */ /* 0x000fc60000000000 */
[----:B------:R-:W-:Y:S01]  /*0320*/  ISETP.NE.AND P0, PT, R0, RZ, PT ;  /* 0x000000ff0000720c */ /* 0x000fe20003f05270 */
[----:B------:R-:W-:Y:S01]  /*0330*/  IMAD.X R11, RZ, RZ, R11, P3 ;  /* 0x000000ffff0b7224 */ /* 0x000fe200018e060b */
[----:B--2--5:R-:W-:-:S05]  /*0340*/  IADD3 R2, P2, PT, R8, R2, RZ ;  /* 0x0000000208027210 */ /* 0x024fca0007f5e0ff */
[----:B------:R-:W-:-:S06]  /*0350*/  IMAD.X R3, R9, 0x1, R3, P2 ;  /* 0x0000000109037824 */ /* 0x000fcc00010e0603 */
[----:B------:R-:W-:Y:S05]  /*0360*/  @P0 BRA `(.L_x_9) ;  /* 0xfffffffc00d40947 */ /* 0x000fea000383ffff */
.L_x_8:
[----:B------:R-:W-:Y:S05]  /*0370*/  BSYNC.RECONVERGENT B2 ;  /* 0x0000000000027941 */ /* 0x000fea0003800200 */
.L_x_7:
[----:B------:R-:W-:Y:S05]  /*0380*/  @!P1 BRA `(.L_x_6) ;  /* 0x0000000400689947 */ /* 0x000fea0003800000 */
[----:B------:R-:W-:Y:S01]  /*0390*/  IMAD.IADD R0, R4, 0x1, -R7 ;  /* 0x0000000104007824 */ /* 0x000fe200078e0a07 */
[----:B------:R-:W-:Y:S01]  /*03a0*/  BSSY.RECONVERGENT B2, `(.L_x_10) ;  /* 0x0000031000027945 */ /* 0x000fe20003800200 */
[----:B------:R-:W-:-:S03]  /*03b0*/  PLOP3.LUT P0, PT, PT, PT, PT, 0x80, 0x8 ;  /* 0x000000000008781c */ /* 0x000fc60003f0f070 */
[----:B------:R-:W-:-:S13]  /*03c0*/  ISETP.GT.AND P1, PT, R0, 0x1800, PT ;  /* 0x000018000000780c */ /* 0x000fda0003f24270 */
[----:B------:R-:W-:Y:S05]  /*03d0*/  @!P1 BRA `(.L_x_11) ;  /* 0x0000000000b49947 */ /* 0x000fea0003800000 */
[----:B------:R-:W-:Y:S01]  /*03e0*/  PLOP3.LUT P0, PT, PT, PT, PT, 0x8, 0x80 ;  /* 0x000000000080781c */ /* 0x000fe20003f0e170 */
[----:B------:R-:W-:-:S12]  /*03f0*/  VIADD R0, R4, 0xffffe800 ;  /* 0xffffe80004007836 */ /* 0x000fd80000000000 */
.L_x_12:
[----:B------:R-:W0:Y:S01]  /*0400*/  LDC.64 R44, c[0x0][0x380] ;  /* 0x0000e000ff2c7b82 */ /* 0x000e220000000a00 */
[C---:B------:R-:W-:Y:S02]  /*0410*/  VIADD R41, R7.reuse, 0x800 ;  /* 0x0000080007297836 */ /* 0x040fe40000000000 */
[C---:B------:R-:W-:Y:S02]  /*0420*/  VIADD R43, R7.reuse, 0x1000 ;  /* 0x00001000072b7836 */ /* 0x040fe40000000000 */
[----:B0-----:R-:W-:-:S05]  /*0430*/  IMAD.WIDE R28, R7, 0x8, R44 ;  /* 0x00000008071c7825 */ /* 0x001fca00078e022c */
[----:B------:R-:W2:Y:S01]  /*0440*/  LDG.E.64.CONSTANT R8, desc[UR6][R28.64] ;  /* 0x000000061c087981 */ /* 0x000ea2000c1e9b00 */
[----:B------:R-:W-:-:S03]  /*0450*/  IMAD.WIDE R40, R41, 0x8, R44 ;  /* 0x0000000829287825 */ /* 0x000fc600078e022c */
[----:B------:R-:W2:Y:S04]  /*0460*/  LDG.E.64.CONSTANT R10, desc[UR6][R28.64+0x1000] ;  /* 0x001000061c0a7981 */ /* 0x000ea8000c1e9b00 */
[----:B------:R-:W3:Y:S04]  /*0470*/  LDG.E.64.CONSTANT R12, desc[UR6][R28.64+0x2000] ;  /* 0x002000061c0c7981 */ /* 0x000ee8000c1e9b00 */
[----:B------:R-:W3:Y:S01]  /*0480*/  LDG.E.64.CONSTANT R14, desc[UR6][R28.64+0x3000] ;  /* 0x003000061c0e7981 */ /* 0x000ee2000c1e9b00 */
[----:B------:R-:W-:-:S03]  /*0490*/  IMAD.WIDE R42, R43, 0x8, R44 ;  /* 0x000000082b2a7825 */ /* 0x000fc600078e022c */
[----:B------:R-:W4:Y:S04]  /*04a0*/  LDG.E.64.CONSTANT R16, desc[UR6][R40.64] ;  /* 0x0000000628107981 */ /* 0x000f28000c1e9b00 */
[----:B------:R-:W4:Y:S04]  /*04b0*/  LDG.E.64.CONSTANT R18, desc[UR6][R40.64+0x1000] ;  /* 0x0010000628127981 */ /* 0x000f28000c1e9b00 */
[----:B------:R-:W4:Y:S04]  /*04c0*/  LDG.E.64.CONSTANT R20, desc[UR6][R40.64+0x2000] ;  /* 0x0020000628147981 */ /* 0x000f28000c1e9b00 */
[----:B------:R2:W4:Y:S01]  /*04d0*/  LDG.E.64.CONSTANT R26, desc[UR6][R40.64+0x3000] ;  /* 0x00300006281a7981 */ /* 0x000522000c1e9b00 */
[----:B------:R-:W-:-:S03]  /*04e0*/  VIADD R31, R7, 0x1800 ;  /* 0x00001800071f7836 */ /* 0x000fc60000000000 */
[----:B------:R-:W4:Y:S04]  /*04f0*/  LDG.E.64.CONSTANT R24, desc[UR6][R42.64] ;  /* 0x000000062a187981 */ /* 0x000f28000c1e9b00 */
[----:B------:R-:W4:Y:S01]  /*0500*/  LDG.E.64.CONSTANT R22, desc[UR6][R42.64+0x1000] ;  /* 0x001000062a167981 */ /* 0x000f22000c1e9b00 */
[----:B------:R-:W-:-:S03]  /*0510*/  IMAD.WIDE R44, R31, 0x8, R44 ;  /* 0x000000081f2c7825 */ /* 0x000fc600078e022c */
[----:B------:R-:W4:Y:S04]  /*0520*/  LDG.E.64.CONSTANT R28, desc[UR6][R42.64+0x2000] ;  /* 0x002000062a1c7981 */ /* 0x000f28000c1e9b00 */
[----:B------:R-:W4:Y:S04]  /*0530*/  LDG.E.64.CONSTANT R36, desc[UR6][R42.64+0x3000] ;  /* 0x003000062a247981 */ /* 0x000f28000c1e9b00 */
[----:B------:R-:W4:Y:S04]  /*0540*/  LDG.E.64.CONSTANT R34, desc[UR6][R44.64] ;  /* 0x000000062c227981 */ /* 0x000f28000c1e9b00 */
[----:B------:R-:W4:Y:S04]  /*0550*/  LDG.E.64.CONSTANT R32, desc[UR6][R44.64+0x1000] ;  /* 0x001000062c207981 */ /* 0x000f28000c1e9b00 */
[----:B------:R-:W4:Y:S04]  /*0560*/  LDG.E.64.CONSTANT R30, desc[UR6][R44.64+0x2000] ;  /* 0x002000062c1e7981 */ /* 0x000f28000c1e9b00 */
[----:B------:R-:W4:Y:S01]  /*0570*/  LDG.E.64.CONSTANT R38, desc[UR6][R44.64+0x3000] ;  /* 0x003000062c267981 */ /* 0x000f22000c1e9b00 */
[----:B------:R-:W-:Y:S01]  /*0580*/  VIADD R7, R7, 0x2000 ;  /* 0x0000200007077836 */ /* 0x000fe20000000000 */
[----:B--2--5:R-:W-:-:S04]  /*0590*/  IADD3 R41, P1, P2, R10, R8, R2 ;  /* 0x000000080a297210 */ /* 0x024fc80007a3e002 */
[----:B------:R-:W-:Y:S02]  /*05a0*/  IADD3.X R9, PT, PT, R11, R9, R3, P1, P2 ;  /* 0x000000090b097210 */ /* 0x000fe40000fe4403 */
[----:B---3--:R-:W-:-:S04]  /*05b0*/  IADD3 R41, P3, P4, R14, R12, R41 ;  /* 0x0000000c0e297210 */ /* 0x008fc80007c7e029 */
[----:B------:R-:W-:Y:S02]  /*05c0*/  IADD3.X R13, PT, PT, R15, R13, R9, P3, P4 ;  /* 0x0000000d0f0d7210 */ /* 0x000fe40001fe8409 */
[----:B----4-:R-:W-:-:S04]  /*05d0*/  IADD3 R3, P1, P2, R18, R16, R41 ;  /* 0x0000001012037210 */ /* 0x010fc80007a3e029 */
[----:B------:R-:W-:Y:S02]  /*05e0*/  IADD3.X R17, PT, PT, R19, R17, R13, P1, P2 ;  /* 0x0000001113117210 */ /* 0x000fe40000fe440d */
[----:B------:R-:W-:-:S04]  /*05f0*/  IADD3 R3, P3, P4, R26, R20, R3 ;  /* 0x000000141a037210 */ /* 0x000fc80007c7e003 */
[----:B------:R-:W-:Y:S02]  /*0600*/  IADD3.X R21, PT, PT, R27, R21, R17, P3, P4 ;  /* 0x000000151b157210 */ /* 0x000fe40001fe8411 */
[----:B------:R-:W-:-:S04]  /*0610*/  IADD3 R3, P1, P2, R22, R24, R3 ;  /* 0x0000001816037210 */ /* 0x000fc80007a3e003 */
[----:B------:R-:W-:Y:S02]  /*0620*/  IADD3.X R23, PT, PT, R23, R25, R21, P1, P2 ;  /* 0x0000001917177210 */ /* 0x000fe40000fe4415 */
[----:B------:R-:W-:-:S04]  /*0630*/  IADD3 R3, P3, P4, R36, R28, R3 ;  /* 0x0000001c24037210 */ /* 0x000fc80007c7e003 */
[----:B------:R-:W-:Y:S02]  /*0640*/  IADD3.X R29, PT, PT, R37, R29, R23, P3, P4 ;  /* 0x0000001d251d7210 */ /* 0x000fe40001fe8417 */
[----:B------:R-:W-:Y:S02]  /*0650*/  ISETP.GE.AND P3, PT, R7, R0, PT ;  /* 0x000000000700720c */ /* 0x000fe40003f66270 */
[----:B------:R-:W-:-:S04]  /*0660*/  IADD3 R3, P2, P1, R32, R34, R3 ;  /* 0x0000002220037210 */ /* 0x000fc8000795e003 */
[----:B------:R-:W-:Y:S02]  /*0670*/  IADD3 R2, P4, P5, R38, R30, R3 ;  /* 0x0000001e26027210 */ /* 0x000fe40007d9e003 */
[----:B------:R-:W-:-:S04]  /*0680*/  IADD3.X R3, PT, PT, R33, R35, R29, P2, P1 ;  /* 0x0000002321037210 */ /* 0x000fc800017e241d */
[----:B------:R-:W-:Y:S01]  /*0690*/  IADD3.X R3, PT, PT, R39, R31, R3, P4, P5 ;  /* 0x0000001f27037210 */ /* 0x000fe200027ea403 */
[----:B------:R-:W-:Y:S06]  /*06a0*/  @!P3 BRA `(.L_x_12) ;  /* 0xfffffffc0054b947 */ /* 0x000fec000383ffff */
.L_x_11:
[----:B------:R-:W-:Y:S05]  /*06b0*/  BSYNC.RECONVERGENT B2 ;  /* 0x0000000000027941 */ /* 0x000fea0003800200 */
.L_x_10:
[----:B------:R-:W-:Y:S01]  /*06c0*/  IMAD.IADD R0, R4, 0x1, -R7 ;  /* 0x0000000104007824 */ /* 0x000fe200078e0a07 */
[----:B------:R-:W-:Y:S04]  /*06d0*/  BSSY.RECONVERGENT B2, `(.L_x_13) ;  /* 0x0000019000027945 */ /* 0x000fe80003800200 */
[----:B------:R-:W-:-:S13]  /*06e0*/  ISETP.GT.AND P1, PT, R0, 0x800, PT ;  /* 0x000008000000780c */ /* 0x000fda0003f24270 */
[----:B------:R-:W-:Y:S05]  /*06f0*/  @!P1 BRA `(.L_x_14) ;  /* 0x0000000000589947 */ /* 0x000fea0003800000 */
[----:B------:R-:W0:Y:S01]  /*0700*/  LDC.64 R18, c[0x0][0x380] ;  /* 0x0000e000ff127b82 */ /* 0x000e220000000a00 */
[C---:B------:R-:W-:Y:S02]  /*0710*/  VIADD R15, R7.reuse, 0x800 ;  /* 0x00000800070f7836 */ /* 0x040fe40000000000 */
[----:B0-----:R-:W-:-:S05]  /*0720*/  IMAD.WIDE R8, R7, 0x8, R18 ;  /* 0x0000000807087825 */ /* 0x001fca00078e0212 */
[----:B------:R-:W2:Y:S01]  /*0730*/  LDG.E.64.CONSTANT R10, desc[UR6][R8.64] ;  /* 0x00000006080a7981 */ /* 0x000ea2000c1e9b00 */
[----:B------:R-:W-:-:S03]  /*0740*/  IMAD.WIDE R18, R15, 0x8, R18 ;  /* 0x000000080f127825 */ /* 0x000fc600078e0212 */
[----:B------:R-:W2:Y:S04]  /*0750*/  LDG.E.64.CONSTANT R12, desc[UR6][R8.64+0x1000] ;  /* 0x00100006080c7981 */ /* 0x000ea8000c1e9b00 */
[----:B------:R-:W3:Y:S04]  /*0760*/  LDG.E.64.CONSTANT R14, desc[UR6][R8.64+0x2000] ;  /* 0x00200006080e7981 */ /* 0x000ee8000c1e9b00 */
[----:B------:R-:W3:Y:S04]  /*0770*/  LDG.E.64.CONSTANT R16, desc[UR6][R8.64+0x3000] ;  /* 0x0030000608107981 */ /* 0x000ee8000c1e9b00 */
[----:B------:R-:W4:Y:S04]  /*0780*/  LDG.E.64.CONSTANT R20, desc[UR6][R18.64] ;  /* 0x0000000612147981 */ /* 0x000f28000c1e9b00 */
[----:B------:R-:W4:Y:S04]  /*0790*/  LDG.E.64.CONSTANT R22, desc[UR6][R18.64+0x1000] ;  /* 0x0010000612167981 */ /* 0x000f28000c1e9b00 */
[----:B------:R-:W4:Y:S04]  /*07a0*/  LDG.E.64.CONSTANT R24, desc[UR6][R18.64+0x2000] ;  /* 0x0020000612187981 */ /* 0x000f28000c1e9b00 */
[----:B------:R-:W4:Y:S01]  /*07b0*/  LDG.E.64.CONSTANT R26, desc[UR6][R18.64+0x3000] ;  /* 0x00300006121a7981 */ /* 0x000f22000c1e9b00 */
[----:B------:R-:W-:Y:S01]  /*07c0*/  VIADD R7, R7, 0x1000 ;  /* 0x0000100007077836 */ /* 0x000fe20000000000 */
[----:B--2--5:R-:W-:-:S04]  /*07d0*/  IADD3 R29, P0, P1, R12, R10, R2 ;  /* 0x0000000a0c1d7210 */ /* 0x024fc8000791e002 */
[----:B------:R-:W-:Y:S02]  /*07e0*/  IADD3.X R11, PT, PT, R13, R11, R3, P0, P1 ;  /* 0x0000000b0d0b7210 */ /* 0x000fe400007e2403 */
[----:B------:R-:W-:Y:S02]  /*07f0*/  PLOP3.LUT P0, PT, PT, PT, PT, 0x8, 0x80 ;  /* 0x000000000080781c */ /* 0x000fe40003f0e170 */
[----:B---3--:R-:W-:-:S04]  /*0800*/  IADD3 R29, P2, P3, R16, R14, R29 ;  /* 0x0000000e101d7210 */ /* 0x008fc80007b5e01d */
[----:B------:R-:W-:Y:S02]  /*0810*/  IADD3.X R15, PT, PT, R17, R15, R11, P2, P3 ;  /* 0x0000000f110f7210 */ /* 0x000fe400017e640b */
[----:B----4-:R-:W-:-:S04]  /*0820*/  IADD3 R3, P1, P4, R22, R20, R29 ;  /* 0x0000001416037210 */ /* 0x010fc80007c3e01d */
[----:B------:R-:W-:Y:S02]  /*0830*/  IADD3 R2, P2, P3, R26, R24, R3 ;  /* 0x000000181a027210 */ /* 0x000fe40007b5e003 */
[----:B------:R-:W-:-:S04]  /*0840*/  IADD3.X R3, PT, PT, R23, R21, R15, P1, P4 ;  /* 0x0000001517037210 */ /* 0x000fc80000fe840f */
[----:B------:R-:W-:-:S07]  /*0850*/  IADD3.X R3, PT, PT, R27, R25, R3, P2, P3 ;  /* 0x000000191b037210 */ /* 0x000fce00017e6403 */
.L_x_14:
[----:B------:R-:W-:Y:S05]  /*0860*/  BSYNC.RECONVERGENT B2 ;  /* 0x0000000000027941 */ /* 0x000fea0003800200 */
.L_x_13:
[----:B------:R-:W-:-:S13]  /*0870*/  ISETP.LT.OR P0, PT, R7, R4, P0 ;  /* 0x000000040700720c */ /* 0x000fda0000701670 */
[----:B------:R-:W-:Y:S05]  /*0880*/  @!P0 BRA `(.L_x_6) ;  /* 0x0000000000288947 */ /* 0x000fea0003800000 */
[----:B------:R-:W0:Y:S02]  /*0890*/  LDC.64 R8, c[0x0][0x380] ;  /* 0x0000e000ff087b82 */ /* 0x000e240000000a00 */
[----:B0-----:R-:W-:-:S05]  /*08a0*/  IMAD.WIDE R6, R7, 0x8, R8 ;  /* 0x0000000807067825 */ /* 0x001fca00078e0208 */
[----:B------:R-:W2:Y:S04]  /*08b0*/  LDG.E.64.CONSTANT R8, desc[UR6][R6.64] ;  /* 0x0000000606087981 */ /* 0x000ea8000c1e9b00 */
[----:B------:R-:W2:Y:S04]  /*08c0*/  LDG.E.64.CONSTANT R10, desc[UR6][R6.64+0x1000] ;  /* 0x00100006060a7981 */ /* 0x000ea8000c1e9b00 */
[----:B------:R-:W3:Y:S04]  /*08d0*/  LDG.E.64.CONSTANT R12, desc[UR6][R6.64+0x2000] ;  /* 0x00200006060c7981 */ /* 0x000ee8000c1e9b00 */
[----:B------:R-:W3:Y:S01]  /*08e0*/  LDG.E.64.CONSTANT R14, desc[UR6][R6.64+0x3000] ;  /* 0x00300006060e7981 */ /* 0x000ee2000c1e9b00 */
[----:B--2--5:R-:W-:-:S04]  /*08f0*/  IADD3 R17, P0, P1, R10, R8, R2 ;  /* 0x000000080a117210 */ /* 0x024fc8000791e002 */
[----:B------:R-:W-:Y:S02]  /*0900*/  IADD3.X R3, PT, PT, R11, R9, R3, P0, P1 ;  /* 0x000000090b037210 */ /* 0x000fe400007e2403 */
[----:B---3--:R-:W-:-:S04]  /*0910*/  IADD3 R2, P2, P3, R14, R12, R17 ;  /* 0x0000000c0e027210 */ /* 0x008fc80007b5e011 */
[----:B------:R-:W-:-:S09]  /*0920*/  IADD3.X R3, PT, PT, R15, R13, R3, P2, P3 ;  /* 0x0000000d0f037210 */ /* 0x000fd200017e6403 */
.L_x_6:
[----:B------:R-:W-:Y:S05]  /*0930*/  BSYNC.RECONVERGENT B1 ;  /* 0x0000000000017941 */ /* 0x000fea0003800200 */
.L_x_5:
[----:B------:R-:W-:-:S13]  /*0940*/  ISETP.GE.AND P0, PT, R4, 0x200, PT ;  /* 0x000002000400780c */ /* 0x000fda0003f06270 */
[----:B------:R-:W-:Y:S05]  /*0950*/  @!P0 BRA `(.L_x_15) ;  /* 0x00000004002c8947 */ /* 0x000fea0003800000 */
[----:B------:R-:W0:Y:S01]  /*0960*/  S2R R8, SR_LANEID ;  /* 0x0000000000087919 */ /* 0x000e220000000000 */
[----:B-----5:R-:W1:Y:S04]  /*0970*/  SHFL.DOWN PT, R0, R2, 0x1, 0x1f ;  /* 0x08201f0002007f89 */ /* 0x020e6800000e0000 */
[----:B------:R-:W2:Y:S01]  /*0980*/  SHFL.DOWN PT, R4, R3, 0x1, 0x1f ;  /* 0x08201f0003047f89 */ /* 0x000ea200000e0000 */
[----:B0-----:R-:W-:-:S04]  /*0990*/  ISETP.GT.AND P0, PT, R8, 0x1e, PT ;  /* 0x0000001e0800780c */ /* 0x001fc80003f04270 */
[----:B-1----:R-:W-:Y:S02]  /*09a0*/  SEL R9, R0, RZ, !P0 ;  /* 0x000000ff00097207 */ /* 0x002fe40004000000 */
[----:B--2---:R-:W-:Y:S02]  /*09b0*/  SEL R4, R4, RZ, !P0 ;  /* 0x000000ff04047207 */ /* 0x004fe40004000000 */
[----:B------:R-:W-:-:S05]  /*09c0*/  IADD3 R9, P0, PT, R2, R9, RZ ;  /* 0x0000000902097210 */ /* 0x000fca0007f1e0ff */
[----:B------:R-:W-:Y:S01]  /*09d0*/  IMAD.X R6, R3, 0x1, R4, P0 ;  /* 0x0000000103067824 */ /* 0x000fe200000e0604 */
[----:B------:R-:W0:Y:S01]  /*09e0*/  SHFL.DOWN PT, R0, R9, 0x2, 0x1f ;  /* 0x08401f0009007f89 */ /* 0x000e2200000e0000 */
[----:B------:R-:W-:-:S03]  /*09f0*/  ISETP.GT.AND P0, PT, R8, 0x1d, PT ;  /* 0x0000001d0800780c */ /* 0x000fc60003f04270 */
[----:B------:R-:W1:Y:S01]  /*0a00*/  SHFL.DOWN PT, R4, R6, 0x2, 0x1f ;  /* 0x08401f0006047f89 */ /* 0x000e6200000e0000 */
[----:B0-----:R-:W-:-:S04]  /*0a10*/  SEL R0, R0, RZ, !P0 ;  /* 0x000000ff00007207 */ /* 0x001fc80004000000 */
[----:B------:R-:W-:Y:S02]  /*0a20*/  IADD3 R7, P1, PT, R0, R9, RZ ;  /* 0x0000000900077210 */ /* 0x000fe40007f3e0ff */
[----:B-1----:R-:W-:Y:S02]  /*0a30*/  SEL R3, R4, RZ, !P0 ;  /* 0x000000ff04037207 */ /* 0x002fe40004000000 */
[----:B------:R-:W-:Y:S01]  /*0a40*/  ISETP.GT.AND P0, PT, R8, 0x1b, PT ;  /* 0x0000001b0800780c */ /* 0x000fe20003f04270 */
[----:B------:R-:W0:Y:S02]  /*0a50*/  SHFL.DOWN PT, R0, R7, 0x4, 0x1f ;  /* 0x08801f0007007f89 */ /* 0x000e2400000e0000 */
[----:B------:R-:W-:-:S05]  /*0a60*/  IMAD.X R3, R3, 0x1, R6, P1 ;  /* 0x0000000103037824 */ /* 0x000fca00008e0606 */
[----:B------:R-:W1:Y:S01]  /*0a70*/  SHFL.DOWN PT, R2, R3, 0x4, 0x1f ;  /* 0x08801f0003027f89 */ /* 0x000e6200000e0000 */
[----:B0-----:R-:W-:-:S04]  /*0a80*/  SEL R0, R0, RZ, !P0 ;  /* 0x000000ff00007207 */ /* 0x001fc80004000000 */
[----:B------:R-:W-:Y:S02]  /*0a90*/  IADD3 R11, P1, PT, R0, R7, RZ ;  /* 0x00000007000b7210 */ /* 0x000fe40007f3e0ff */
[----:B-1----:R-:W-:-:S03]  /*0aa0*/  SEL R2, R2, RZ, !P0 ;  /* 0x000000ff02027207 */ /* 0x002fc60004000000 */
[----:B------:R-:W0:Y:S01]  /*0ab0*/  SHFL.DOWN PT, R0, R11, 0x8, 0x1f ;  /* 0x09001f000b007f89 */ /* 0x000e2200000e0000 */
[----:B------:R-:W-:Y:S01]  /*0ac0*/  ISETP.GT.AND P0, PT, R8, 0x17, PT ;  /* 0x000000170800780c */ /* 0x000fe20003f04270 */
[----:B------:R-:W-:Y:S01]  /*0ad0*/  IMAD.X R13, R2, 0x1, R3, P1 ;  /* 0x00000001020d7824 */ /* 0x000fe200008e0603 */
[----:B------:R-:W-:-:S04]  /*0ae0*/  ISETP.NE.AND P1, PT, R8, RZ, PT ;  /* 0x000000ff0800720c */ /* 0x000fc80003f25270 */
[----:B------:R-:W1:Y:S09]  /*0af0*/  SHFL.DOWN PT, R2, R13, 0x8, 0x1f ;  /* 0x09001f000d027f89 */ /* 0x000e7200000e0000 */
[----:B------:R-:W2:Y:S01]  /*0b00*/  @!P1 S2R R7, SR_CgaCtaId ;  /* 0x0000000000079919 */ /* 0x000ea20000008800 */
[----:B0-----:R-:W-:-:S04]  /*0b10*/  SEL R0, R0, RZ, !P0 ;  /* 0x000000ff00007207 */ /* 0x001fc80004000000 */
[----:B------:R-:W-:Y:S02]  /*0b20*/  IADD3 R9, P2, PT, R0, R11, RZ ;  /* 0x0000000b00097210 */ /* 0x000fe40007f5e0ff */
[----:B-1----:R-:W-:-:S03]  /*0b30*/  SEL R2, R2, RZ, !P0 ;  /* 0x000000ff02027207 */ /* 0x002fc60004000000 */
[----:B------:R-:W0:Y:S01]  /*0b40*/  SHFL.DOWN PT, R0, R9, 0x10, 0x1f ;  /* 0x0a001f0009007f89 */ /* 0x000e2200000e0000 */
[----:B------:R-:W-:Y:S01]  /*0b50*/  ISETP.GT.AND P0, PT, R8, 0xf, PT ;  /* 0x0000000f0800780c */ /* 0x000fe20003f04270 */
[----:B------:R-:W-:Y:S01]  /*0b60*/  IMAD.X R6, R2, 0x1, R13, P2 ;  /* 0x0000000102067824 */ /* 0x000fe200010e060d */
[----:B------:R-:W-:-:S04]  /*0b70*/  @!P1 MOV R2, 0x400 ;  /* 0x0000040000029802 */ /* 0x000fc80000000f00 */
[----:B------:R-:W1:Y:S01]  /*0b80*/  SHFL.DOWN PT, R3, R6, 0x10, 0x1f ;  /* 0x0a001f0006037f89 */ /* 0x000e6200000e0000 */
[----:B--2---:R-:W-:Y:S02]  /*0b90*/  @!P1 LEA R7, R7, R2, 0x18 ;  /* 0x0000000207079211 */ /* 0x004fe400078ec0ff */
[----:B0-----:R-:W-:Y:S02]  /*0ba0*/  SEL R4, R0, RZ, !P0 ;  /* 0x000000ff00047207 */ /* 0x001fe40004000000 */
[----:B------:R-:W-:Y:S02]  /*0bb0*/  @!P1 SHF.R.U32.HI R0, RZ, 0x2, R5 ;  /* 0x00000002ff009819 */ /* 0x000fe40000011605 */
[----:B------:R-:W-:Y:S02]  /*0bc0*/  IADD3 R2, P2, PT, R4, R9, RZ ;  /* 0x0000000904027210 */ /* 0x000fe40007f5e0ff */
[----:B------:R-:W-:Y:S02]  /*0bd0*/  @!P1 LOP3.LUT R0, R0, 0xf8, RZ, 0xc0, !PT ;  /* 0x000000f800009812 */ /* 0x000fe400078ec0ff */
[----:B-1----:R-:W-:-:S02]  /*0be0*/  SEL R3, R3, RZ, !P0 ;  /* 0x000000ff03037207 */ /* 0x002fc40004000000 */
[----:B------:R-:W-:Y:S01]  /*0bf0*/  ISETP.NE.AND P0, PT, R5, RZ, PT ;  /* 0x000000ff0500720c */ /* 0x000fe20003f05270 */
[----:B------:R-:W-:Y:S02]  /*0c00*/  @!P1 IMAD.IADD R7, R0, 0x1, R7 ;  /* 0x0000000100079824 */ /* 0x000fe400078e0207 */
[----:B------:R-:W-:-:S05]  /*0c10*/  IMAD.X R3, R3, 0x1, R6, P2 ;  /* 0x0000000103037824 */ /* 0x000fca00010e0606 */
[----:B------:R2:W-:Y:S01]  /*0c20*/  @!P1 STS.64 [R7+0x10], R2 ;  /* 0x0000100207009388 */ /* 0x0005e20000000a00 */
[----:B------:R-:W-:Y:S06]  /*0c30*/  BAR.SYNC.DEFER_BLOCKING 0x0 ;  /* 0x0000000000007b1d */ /* 0x000fec0000010000 */
[----:B------:R-:W-:Y:S05]  /*0c40*/  @P0 BRA `(.L_x_16) ;  /* 0x00000018007c0947 */ /* 0x000fea0003800000 */
[----:B------:R-:W0:Y:S01]  /*0c50*/  S2UR UR5, SR_CgaCtaId ;  /* 0x00000000000579c3 */ /* 0x000e220000008800 */
[----:B------:R-:W-:Y:S02]  /*0c60*/  UMOV UR4, 0x400 ;  /* 0x0000040000047882 */ /* 0x000fe40000000000 */
[----:B0-----:R-:W-:-:S09]  /*0c70*/  ULEA UR4, UR5, UR4, 0x18 ;  /* 0x0000000405047291 */ /* 0x001fd2000f8ec0ff */
[----:B------:R-:W-:Y:S04]  /*0c80*/  LDS.64 R32, [UR4+0x18] ;  /* 0x00001804ff207984 */ /* 0x000fe80008000a00 */
[----:B------:R-:W0:Y:S04]  /*0c90*/  LDS.128 R28, [UR4+0x20] ;  /* 0x00002004ff1c7984 */ /* 0x000e280008000c00 */
[----:B------:R-:W1:Y:S04]  /*0ca0*/  LDS.128 R24, [UR4+0x30] ;  /* 0x00003004ff187984 */ /* 0x000e680008000c00 */
[----:B------:R-:W3:Y:S04]  /*0cb0*/  LDS.128 R20, [UR4+0x40] ;  /* 0x00004004ff147984 */ /* 0x000ee80008000c00 */
[----:B------:R-:W4:Y:S04]  /*0cc0*/  LDS.128 R16, [UR4+0x50] ;  /* 0x00005004ff107984 */ /* 0x000f280008000c00 */
[----:B------:R-:W5:Y:S04]  /*0cd0*/  LDS.128 R12, [UR4+0x60] ;  /* 0x00006004ff0c7984 */ /* 0x000f680008000c00 */
[----:B------:R-:W5:Y:S04]  /*0ce0*/  LDS.128 R8, [UR4+0x70] ;  /* 0x00007004ff087984 */ /* 0x000f680008000c00 */
[----:B--2---:R-:W2:Y:S01]  /*0cf0*/  LDS.128 R4, [UR4+0x80] ;  /* 0x00008004ff047984 */ /* 0x004ea20008000c00 */
[----:B0-----:R-:W-:-:S04]  /*0d00*/  IADD3 R35, P1, P2, R28, R32, R2 ;  /* 0x000000201c237210 */ /* 0x001fc80007a3e002 */
[----:B-1----:R-:W-:Y:S02]  /*0d10*/  IADD3 R35, P3, P4, R24, R35, R30 ;  /* 0x0000002318237210 */ /* 0x002fe40007c7e01e */
[----:B------:R-:W-:Y:S02]  /*0d20*/  IADD3.X R29, PT, PT, R29, R33, R3, P1, P2 ;  /* 0x000000211d1d7210 */ /* 0x000fe40000fe4403 */
[----:B---3--:R-:W-:Y:S02]  /*0d30*/  IADD3 R3, P1, P2, R20, R35, R26 ;  /* 0x0000002314037210 */ /* 0x008fe40007a3e01a */
[----:B------:R-:W-:Y:S02]  /*0d40*/  IADD3.X R25, PT, PT, R25, R29, R31, P3, P4 ;  /* 0x0000001d19197210 */ /* 0x000fe40001fe841f */
[----:B----4-:R-:W-:Y:S02]  /*0d50*/  IADD3 R3, P3, P4, R16, R3, R22 ;  /* 0x0000000310037210 */ /* 0x010fe40007c7e016 */
[----:B------:R-:W-:-:S02]  /*0d60*/  IADD3.X R21, PT, PT, R21, R25, R27, P1, P2 ;  /* 0x0000001915157210 */ /* 0x000fc40000fe441b */
[----:B-----5:R-:W-:Y:S02]  /*0d70*/  IADD3 R3, P1, P2, R12, R3, R18 ;  /* 0x000000030c037210 */ /* 0x020fe40007a3e012 */
[----:B------:R-:W-:Y:S02]  /*0d80*/  IADD3.X R17, PT, PT, R17, R21, R23, P3, P4 ;  /* 0x0000001511117210 */ /* 0x000fe40001fe8417 */
[----:B------:R-:W-:Y:S02]  /*0d90*/  IADD3 R3, P3, P4, R8, R3, R14 ;  /* 0x0000000308037210 */ /* 0x000fe40007c7e00e */
[----:B------:R-:W-:Y:S02]  /*0da0*/  IADD3.X R13, PT, PT, R13, R17, R19, P1, P2 ;  /* 0x000000110d0d7210 */ /* 0x000fe40000fe4413 */
[----:B--2---:R-:W-:Y:S02]  /*0db0*/  IADD3 R3, P1, P2, R4, R3, R10 ;  /* 0x0000000304037210 */ /* 0x004fe40007a3e00a */
[----:B------:R-:W-:-:S02]  /*0dc0*/  IADD3.X R9, PT, PT, R9, R13, R15, P3, P4 ;  /* 0x0000000d09097210 */ /* 0x000fc40001fe840f */
[----:B------:R-:W-:Y:S02]  /*0dd0*/  IADD3 R2, P3, PT, R3, R6, RZ ;  /* 0x0000000603027210 */ /* 0x000fe40007f7e0ff */
[----:B------:R-:W-:-:S05]  /*0de0*/  IADD3.X R3, PT, PT, R5, R9, R11, P1, P2 ;  /* 0x0000000905037210 */ /* 0x000fca0000fe440b */
[----:B------:R-:W-:Y:S01]  /*0df0*/  IMAD.X R3, R3, 0x1, R7, P3 ;  /* 0x0000000103037824 */ /* 0x000fe200018e0607 */
[----:B------:R-:W-:Y:S06]  /*0e00*/  BRA `(.L_x_16) ;  /* 0x00000018000c7947 */ /* 0x000fec0003800000 */
.L_x_15:
[----:B------:R-:W-:Y:S01]  /*0e10*/  LOP3.LUT R0, R5, 0x3e0, RZ, 0xc0, !PT ;  /* 0x000003e005007812 */ /* 0x000fe200078ec0ff */
[----:B------:R-:W0:Y:S03]  /*0e20*/  S2R R12, SR_LANEID ;  /* 0x00000000000c7919 */ /* 0x000e260000000000 */
[----:B------:R-:W-:Y:S01]  /*0e30*/  LOP3.LUT R9, RZ, R0, RZ, 0x33, !PT ;  /* 0x00000000ff097212 */ /* 0x000fe200078e33ff */
[----:B------:R-:W-:-:S04]  /*0e40*/  VIADD R7, R0, 0x20 ;  /* 0x0000002000077836 */ /* 0x000fc80000000000 */
[----:B------:R-:W-:Y:S01]  /*0e50*/  IMAD.IADD R9, R9, 0x1, R4 ;  /* 0x0000000109097824 */ /* 0x000fe200078e0204 */
[----:B------:R-:W-:-:S04]  /*0e60*/  ISETP.GT.AND P0, PT, R7, R4, PT ;  /* 0x000000040700720c */ /* 0x000fc80003f04270 */
[----:B------:R-:W-:-:S05]  /*0e70*/  SEL R9, R9, 0x1f, P0 ;  /* 0x0000001f09097807 */ /* 0x000fca0000000000 */
[----:B-----5:R-:W1:Y:S04]  /*0e80*/  SHFL.DOWN PT, R0, R2, 0x1, R9 ;  /* 0x0820000002007989 */ /* 0x020e6800000e0009 */
[----:B------:R-:W2:Y:S01]  /*0e90*/  SHFL.DOWN PT, R6, R3, 0x1, R9 ;  /* 0x0820000003067989 */ /* 0x000ea200000e0009 */
[C---:B0-----:R-:W-:Y:S01]  /*0ea0*/  ISETP.GE.AND P0, PT, R12.reuse, R9, PT ;  /* 0x000000090c00720c */ /* 0x041fe20003f06270 */
[C---:B------:R-:W-:Y:S01]  /*0eb0*/  VIADD R8, R12.reuse, 0x2 ;  /* 0x000000020c087836 */ /* 0x040fe20000000000 */
[----:B------:R-:W-:Y:S02]  /*0ec0*/  ISETP.NE.AND P2, PT, R12, RZ, PT ;  /* 0x000000ff0c00720c */ /* 0x000fe40003f45270 */
[----:B-1----:R-:W-:Y:S02]  /*0ed0*/  SEL R7, R0, RZ, !P0 ;  /* 0x000000ff00077207 */ /* 0x002fe40004000000 */
[----:B--2---:R-:W-:-:S02]  /*0ee0*/  SEL R6, R6, RZ, !P0 ;  /* 0x000000ff06067207 */ /* 0x004fc40004000000 */
[----:B------:R-:W-:-:S05]  /*0ef0*/  IADD3 R7, P0, PT, R2, R7, RZ ;  /* 0x0000000702077210 */ /* 0x000fca0007f1e0ff */
[----:B------:R-:W-:Y:S01]  /*0f00*/  IMAD.X R11, R3, 0x1, R6, P0 ;  /* 0x00000001030b7824 */ /* 0x000fe200000e0606 */
[----:B------:R-:W0:Y:S01]  /*0f10*/  SHFL.DOWN PT, R0, R7, 0x2, R9 ;  /* 0x0840000007007989 */ /* 0x000e2200000e0009 */
[----:B------:R-:W-:-:S03]  /*0f20*/  ISETP.GT.AND P0, PT, R8, R9, PT ;  /* 0x000000090800720c */ /* 0x000fc60003f04270 */
[----:B------:R-:W1:Y:S01]  /*0f30*/  SHFL.DOWN PT, R6, R11, 0x2, R9 ;  /* 0x084000000b067989 */ /* 0x000e6200000e0009 */
[----:B0-----:R-:W-:-:S04]  /*0f40*/  SEL R0, R0, RZ, !P0 ;  /* 0x000000ff00007207 */ /* 0x001fc80004000000 */
[----:B------:R-:W-:Y:S02]  /*0f50*/  IADD3 R8, P1, PT, R0, R7, RZ ;  /* 0x0000000700087210 */ /* 0x000fe40007f3e0ff */
[----:B-1----:R-:W-:-:S03]  /*0f60*/  SEL R6, R6, RZ, !P0 ;  /* 0x000000ff06067207 */ /* 0x002fc60004000000 */
[----:B------:R-:W0:Y:S02]  /*0f70*/  SHFL.DOWN PT, R0, R8, 0x4, R9 ;  /* 0x0880000008007989 */ /* 0x000e2400000e0009 */
[----:B------:R-:W-:Y:S02]  /*0f80*/  IMAD.X R10, R6, 0x1, R11, P1 ;  /* 0x00000001060a7824 */ /* 0x000fe400008e060b */
[----:B------:R-:W-:Y:S01]  /*0f90*/  VIADD R6, R12, 0x4 ;  /* 0x000000040c067836 */ /* 0x000fe20000000000 */
[----:B------:R-:W1:Y:S02]  /*0fa0*/  @!P2 S2R R11, SR_CgaCtaId ;  /* 0x00000000000ba919 */ /* 0x000e640000008800 */
[----:B------:R-:W2:Y:S02]  /*0fb0*/  SHFL.DOWN PT, R2, R10, 0x4, R9 ;  /* 0x088000000a027989 */ /* 0x000ea400000e0009 */
[----:B------:R-:W-:Y:S01]  /*0fc0*/  ISETP.GT.AND P0, PT, R6, R9, PT ;  /* 0x000000090600720c */ /* 0x000fe20003f04270 */
[----:B------:R-:W-:-:S03]  /*0fd0*/  VIADD R6, R12, 0x8 ;  /* 0x000000080c067836 */ /* 0x000fc60000000000 */
[----:B0-----:R-:W-:-:S04]  /*0fe0*/  SEL R0, R0, RZ, !P0 ;  /* 0x000000ff00007207 */ /* 0x001fc80004000000 */
[----:B------:R-:W-:Y:S02]  /*0ff0*/  IADD3 R3, P1, PT, R0, R8, RZ ;  /* 0x0000000800037210 */ /* 0x000fe40007f3e0ff */
[----:B--2---:R-:W-:-:S03]  /*1000*/  SEL R2, R2, RZ, !P0 ;  /* 0x000000ff02027207 */ /* 0x004fc60004000000 */
[----:B------:R-:W0:Y:S01]  /*1010*/  SHFL.DOWN PT, R0, R3, 0x8, R9 ;  /* 0x0900000003007989 */ /* 0x000e2200000e0009 */
[----:B------:R-:W-:Y:S01]  /*1020*/  ISETP.GT.AND P0, PT, R6, R9, PT ;  /* 0x000000090600720c */ /* 0x000fe20003f04270 */
[----:B------:R-:W-:-:S05]  /*1030*/  IMAD.X R7, R2, 0x1, R10, P1 ;  /* 0x0000000102077824 */ /* 0x000fca00008e060a */
[----:B------:R-:W2:Y:S01]  /*1040*/  SHFL.DOWN PT, R2, R7, 0x8, R9 ;  /* 0x0900000007027989 */ /* 0x000ea200000e0009 */
[----:B0-----:R-:W-:-:S04]  /*1050*/  SEL R0, R0, RZ, !P0 ;  /* 0x000000ff00007207 */ /* 0x001fc80004000000 */
[----:B------:R-:W-:Y:S02]  /*1060*/  IADD3 R6, P1, PT, R0, R3, RZ ;  /* 0x0000000300067210 */ /* 0x000fe40007f3e0ff */
[----:B--2---:R-:W-:-:S03]  /*1070*/  SEL R2, R2, RZ, !P0 ;  /* 0x000000ff02027207 */ /* 0x004fc60004000000 */
[----:B------:R-:W0:Y:S02]  /*1080*/  SHFL.DOWN PT, R0, R6, 0x10, R9 ;  /* 0x0a00000006007989 */ /* 0x000e2400000e0009 */
[----:B------:R-:W-:Y:S01]  /*1090*/  IMAD.X R8, R2, 0x1, R7, P1 ;  /* 0x0000000102087824 */ /* 0x000fe200008e0607 */
[----:B------:R-:W-:Y:S01]  /*10a0*/  @!P2 SHF.R.U32.HI R7, RZ, 0x2, R5 ;  /* 0x00000002ff07a819 */ /* 0x000fe20000011605 */
[----:B------:R-:W-:-:S03]  /*10b0*/  VIADD R2, R12, 0x10 ;  /* 0x000000100c027836 */ /* 0x000fc60000000000 */
[----:B------:R-:W2:Y:S01]  /*10c0*/  SHFL.DOWN PT, R3, R8, 0x10, R9 ;  /* 0x0a00000008037989 */ /* 0x000ea200000e0009 */
[----:B------:R-:W-:Y:S02]  /*10d0*/  @!P2 LOP3.LUT R7, R7, 0xf8, RZ, 0xc0, !PT ;  /* 0x000000f80707a812 */ /* 0x000fe400078ec0ff */
[----:B------:R-:W-:Y:S02]  /*10e0*/  ISETP.GT.AND P0, PT, R2, R9, PT ;  /* 0x000000090200720c */ /* 0x000fe40003f04270 */
[----:B------:R-:W-:-:S04]  /*10f0*/  @!P2 MOV R2, 0x400 ;  /* 0x000004000002a802 */ /* 0x000fc80000000f00 */
[----:B-1----:R-:W-:-:S05]  /*1100*/  @!P2 LEA R10, R11, R2, 0x18 ;  /* 0x000000020b0aa211 */ /* 0x002fca00078ec0ff */
[----:B------:R-:W-:Y:S01]  /*1110*/  @!P2 IMAD.IADD R7, R7, 0x1, R10 ;  /* 0x000000010707a824 */ /* 0x000fe200078e020a */
[----:B0-----:R-:W-:-:S04]  /*1120*/  SEL R0, R0, RZ, !P0 ;  /* 0x000000ff00007207 */ /* 0x001fc80004000000 */
[----:B------:R-:W-:Y:S02]  /*1130*/  IADD3 R2, P1, PT, R0, R6, RZ ;  /* 0x0000000600027210 */ /* 0x000fe40007f3e0ff */
[----:B--2---:R-:W-:Y:S02]  /*1140*/  SEL R3, R3, RZ, !P0 ;  /* 0x000000ff03037207 */ /* 0x004fe40004000000 */
[----:B------:R-:W-:-:S03]  /*1150*/  ISETP.NE.AND P0, PT, R5, RZ, PT ;  /* 0x000000ff0500720c */ /* 0x000fc60003f05270 */
[----:B------:R-:W-:-:S05]  /*1160*/  IMAD.X R3, R3, 0x1, R8, P1 ;  /* 0x0000000103037824 */ /* 0x000fca00008e0608 */
[----:B------:R1:W-:Y:S01]  /*1170*/  @!P2 STS.64 [R7+0x10], R2 ;  /* 0x000010020700a388 */ /* 0x0003e20000000a00 */
[----:B------:R-:W-:Y:S06]  /*1180*/  BAR.SYNC.DEFER_BLOCKING 0x0 ;  /* 0x0000000000007b1d */ /* 0x000fec0000010000 */
[----:B------:R-:W-:Y:S05]  /*1190*/  @P0 BRA `(.L_x_16) ;  /* 0x0000001400280947 */ /* 0x000fea0003800000 */
[----:B------:R-:W0:Y:S01]  /*11a0*/  S2UR UR5, SR_CgaCtaId ;  /* 0x00000000000579c3 */ /* 0x000e220000008800 */
[----:B------:R-:W-:Y:S01]  /*11b0*/  UMOV UR4, 0x400 ;  /* 0x0000040000047882 */ /* 0x000fe20000000000 */
[C---:B------:R-:W-:Y:S02]  /*11c0*/  ISETP.GT.AND P2, PT, R4.reuse, 0x40, PT ;  /* 0x000000400400780c */ /* 0x040fe40003f44270 */
[C---:B------:R-:W-:Y:S02]  /*11d0*/  ISETP.GT.AND P1, PT, R4.reuse, 0x20, PT ;  /* 0x000000200400780c */ /* 0x040fe40003f24270 */
[C---:B------:R-:W-:Y:S02]  /*11e0*/  ISETP.GT.AND P5, PT, R4.reuse, 0x180, PT ;  /* 0x000001800400780c */ /* 0x040fe40003fa4270 */
[----:B------:R-:W-:Y:S01]  /*11f0*/  ISETP.GT.AND P6, PT, R4, 0x1a0, PT ;  /* 0x000001a00400780c */ /* 0x000fe20003fc4270 */
[----:B0-----:R-:W-:-:S09]  /*1200*/  ULEA UR4, UR5, UR4, 0x18 ;  /* 0x0000000405047291 */ /* 0x001fd2000f8ec0ff */
[----:B------:R-:W0:Y:S04]  /*1210*/  LDS.128 R8, [UR4+0x20] ;  /* 0x00002004ff087984 */ /* 0x000e280008000c00 */
[----:B-1----:R-:W1:Y:S04]  /*1220*/  LDS.64 R6, [UR4+0x18] ;  /* 0x00001804ff067984 */ /* 0x002e680008000a00 */
[----:B------:R-:W2:Y:S04]  /*1230*/  LDS.128 R12, [UR4+0x30] ;  /* 0x00003004ff0c7984 */ /* 0x000ea80008000c00 */
[----:B------:R-:W3:Y:S04]  /*1240*/  LDS.128 R16, [UR4+0x40] ;  /* 0x00004004ff107984 */ /* 0x000ee80008000c00 */
[----:B------:R-:W4:Y:S04]  /*1250*/  LDS.128 R20, [UR4+0x50] ;  /* 0x00005004ff147984 */ /* 0x000f280008000c00 */
[----:B------:R-:W5:Y:S04]  /*1260*/  LDS.128 R24, [UR4+0x60] ;  /* 0x00006004ff187984 */ /* 0x000f680008000c00 */
[----:B------:R-:W5:Y:S04]  /*1270*/  LDS.128 R32, [UR4+0x70] ;  /* 0x00007004ff207984 */ /* 0x000f680008000c00 */
[----:B------:R-:W5:Y:S01]  /*1280*/  LDS.128 R28, [UR4+0x80] ;  /* 0x00008004ff1c7984 */ /* 0x000f620008000c00 */
[----:B0-----:R-:W-:-:S02]  /*1290*/  SEL R5, R8, RZ, P2 ;  /* 0x000000ff08057207 */ /* 0x001fc40001000000 */
[----:B------:R-:W-:Y:S02]  /*12a0*/  SEL R8, R9, RZ, P2 ;  /* 0x000000ff09087207 */ /* 0x000fe40001000000 */
[----:B-1----:R-:W-:Y:S02]  /*12b0*/  SEL R0, R6, RZ, P1 ;  /* 0x000000ff06007207 */ /* 0x002fe40000800000 */
[----:B------:R-:W-:Y:S02]  /*12c0*/  SEL R7, R7, RZ, P1 ;  /* 0x000000ff07077207 */ /* 0x000fe40000800000 */
[C---:B------:R-:W-:Y:S02]  /*12d0*/  ISETP.GT.AND P1, PT, R4.reuse, 0x60, PT ;  /* 0x000000600400780c */ /* 0x040fe40003f24270 */
[----:B------:R-:W-:Y:S02]  /*12e0*/  ISETP.GT.AND P2, PT, R4, 0x80, PT ;  /* 0x000000800400780c */ /* 0x000fe40003f44270 */
[----:B------:R-:W-:-:S02]  /*12f0*/  IADD3 R0, P3, P4, R5, R0, R2 ;  /* 0x0000000005007210 */ /* 0x000fc40007c7e002 */
[----:B------:R-:W-:Y:S02]  /*1300*/  SEL R5, R10, RZ, P1 ;  /* 0x000000ff0a057207 */ /* 0x000fe40000800000 */
[----:B------:R-:W-:Y:S02]  /*1310*/  SEL R11, R11, RZ, P1 ;  /* 0x000000ff0b0b7207 */ /* 0x000fe40000800000 */
[----:B--2---:R-:W-:Y:S02]  /*1320*/  SEL R2, R12, RZ, P2 ;  /* 0x000000ff0c027207 */ /* 0x004fe40001000000 */
[----:B------:R-:W-:Y:S02]  /*1330*/  SEL R6, R13, RZ, P2 ;  /* 0x000000ff0d067207 */ /* 0x000fe40001000000 */
[C---:B------:R-:W-:Y:S02]  /*1340*/  ISETP.GT.AND P1, PT, R4.reuse, 0xa0, PT ;  /* 0x000000a00400780c */ /* 0x040fe40003f24270 */
[----:B------:R-:W-:-:S02]  /*1350*/  ISETP.GT.AND P2, PT, R4, 0xc0, PT ;  /* 0x000000c00400780c */ /* 0x000fc40003f44270 */
[----:B------:R-:W-:Y:S02]  /*1360*/  IADD3.X R7, PT, PT, R8, R7, R3, P3, P4 ;  /* 0x0000000708077210 */ /* 0x000fe40001fe8403 */
[----:B------:R-:W-:Y:S02]  /*1370*/  IADD3 R2, P3, P4, R2, R0, R5 ;  /* 0x0000000002027210 */ /* 0x000fe40007c7e005 */
[----:B------:R-:W-:Y:S02]  /*1380*/  SEL R3, R14, RZ, P1 ;  /* 0x000000ff0e037207 */ /* 0x000fe40000800000 */
[----:B---3--:R-:W-:Y:S02]  /*1390*/  SEL R0, R16, RZ, P2 ;  /* 0x000000ff10007207 */ /* 0x008fe40001000000 */
[----:B------:R-:W-:Y:S02]  /*13a0*/  SEL R14, R15, RZ, P1 ;  /* 0x000000ff0f0e7207 */ /* 0x000fe40000800000 */
[----:B------:R-:W-:-:S02]  /*13b0*/  ISETP.GT.AND P1, PT, R4, 0xe0, PT ;  /* 0x000000e00400780c */ /* 0x000fc40003f24270 */
[----:B------:R-:W-:Y:S02]  /*13c0*/  IADD3.X R6, PT, PT, R6, R7, R11, P3, P4 ;  /* 0x0000000706067210 */ /* 0x000fe40001fe840b */
[----:B------:R-:W-:Y:S02]  /*13d0*/  SEL R5, R17, RZ, P2 ;  /* 0x000000ff11057207 */ /* 0x000fe40001000000 */
[----:B------:R-:W-:Y:S02]  /*13e0*/  IADD3 R0, P3, P4, R0, R2, R3 ;  /* 0x0000000200007210 */ /* 0x000fe40007c7e003 */
[----:B------:R-:W-:Y:S02]  /*13f0*/  ISETP.GT.AND P2, PT, R4, 0x100, PT ;  /* 0x000001000400780c */ /* 0x000fe40003f44270 */
[----:B------:R-:W-:Y:S02]  /*1400*/  SEL R3, R18, RZ, P1 ;  /* 0x000000ff12037207 */ /* 0x000fe40000800000 */
[----:B------:R-:W-:-:S02]  /*1410*/  SEL R19, R19, RZ, P1 ;  /* 0x000000ff13137207 */ /* 0x000fc40000800000 */
[----:B------:R-:W-:Y:S02]  /*1420*/  ISETP.GT.AND P1, PT, R4, 0x120, PT ;  /* 0x000001200400780c */ /* 0x000fe40003f24270 */
[----:B------:R-:W-:Y:S02]  /*1430*/  IADD3.X R5, PT, PT, R5, R6, R14, P3, P4 ;  /* 0x0000000605057210 */ /* 0x000fe40001fe840e */
[----:B----4-:R-:W-:Y:S02]  /*1440*/  SEL R2, R20, RZ, P2 ;  /* 0x000000ff14027207 */ /* 0x010fe40001000000 */
[----:B------:R-:W-:Y:S02]  /*1450*/  SEL R6, R21, RZ, P2 ;  /* 0x000000ff15067207 */ /* 0x000fe40001000000 */
[----:B------:R-:W-:Y:S02]  /*1460*/  ISETP.GT.AND P2, PT, R4, 0x140, PT ;  /* 0x000001400400780c */ /* 0x000fe40003f44270 */
[----:B------:R-:W-:-:S02]  /*1470*/  SEL R7, R22, RZ, P1 ;  /* 0x000000ff16077207 */ /* 0x000fc40000800000 */
[----:B------:R-:W-:Y:S02]  /*1480*/  SEL R22, R23, RZ, P1 ;  /* 0x000000ff17167207 */ /* 0x000fe40000800000 */
[----:B------:R-:W-:Y:S02]  /*1490*/  IADD3 R2, P3, P4, R2, R0, R3 ;  /* 0x0000000002027210 */ /* 0x000fe40007c7e003 */
[----:B------:R-:W-:Y:S02]  /*14a0*/  ISETP.GT.AND P1, PT, R4, 0x160, PT ;  /* 0x000001600400780c */ /* 0x000fe40003f24270 */
[----:B-----5:R-:W-:Y:S02]  /*14b0*/  SEL R0, R24, RZ, P2 ;  /* 0x000000ff18007207 */ /* 0x020fe40001000000 */
[----:B------:R-:W-:Y:S02]  /*14c0*/  IADD3.X R6, PT, PT, R6, R5, R19, P3, P4 ;  /* 0x0000000506067210 */ /* 0x000fe40001fe8413 */
[----:B------:R-:W-:-:S02]  /*14d0*/  SEL R3, R26, RZ, P1 ;  /* 0x000000ff1a037207 */ /* 0x000fc40000800000 */
[----:B------:R-:W-:Y:S02]  /*14e0*/  SEL R27, R27, RZ, P1 ;  /* 0x000000ff1b1b7207 */ /* 0x000fe40000800000 */
[----:B------:R-:W-:Y:S02]  /*14f0*/  SEL R5, R25, RZ, P2 ;  /* 0x000000ff19057207 */ /* 0x000fe40001000000 */
[----:B------:R-:W-:Y:S02]  /*1500*/  IADD3 R0, P1, P3, R0, R2, R7 ;  /* 0x0000000200007210 */ /* 0x000fe40007b3e007 */
[----:B------:R-:W-:Y:S02]  /*1510*/  SEL R2, R32, RZ, P5 ;  /* 0x000000ff20027207 */ /* 0x000fe40002800000 */
[----:B------:R-:W-:Y:S02]  /*1520*/  ISETP.GT.AND P2, PT, R4, 0x1c0, PT ;  /* 0x000001c00400780c */ /* 0x000fe40003f44270 */
[----:B------:R-:W-:-:S02]  /*1530*/  IADD3.X R5, PT, PT, R5, R6, R22, P1, P3 ;  /* 0x0000000605057210 */ /* 0x000fc40000fe6416 */
[----:B------:R-:W-:Y:S02]  /*1540*/  IADD3 R2, P3, P4, R2, R0, R3 ;  /* 0x0000000002027210 */ /* 0x000fe40007c7e003 */
[----:B------:R-:W-:Y:S02]  /*1550*/  SEL R0, R34, RZ, P6 ;  /* 0x000000ff22007207 */ /* 0x000fe40003000000 */
[----:B------:R-:W-:Y:S02]  /*1560*/  SEL R3, R28, RZ, P2 ;  /* 0x000000ff1c037207 */ /* 0x000fe40001000000 */
[----:B------:R-:W-:Y:S02]  /*1570*/  ISETP.GT.AND P1, PT, R4, 0x1e0, PT ;  /* 0x000001e00400780c */ /* 0x000fe40003f24270 */
[----:B------:R-:W-:Y:S02]  /*1580*/  SEL R4, R33, RZ, P5 ;  /* 0x000000ff21047207 */ /* 0x000fe40002800000 */
[----:B------:R-:W-:-:S02]  /*1590*/  SEL R35, R35, RZ, P6 ;  /* 0x000000ff23237207 */ /* 0x000fc40003000000 */
[----:B------:R-:W-:Y:S02]  /*15a0*/  IADD3 R3, P5, P6, R3, R2, R0 ;  /* 0x0000000203037210 */ /* 0x000fe40007ebe000 */
[----:B------:R-:W-:Y:S02]  /*15b0*/  SEL R2, R30, RZ, P1 ;  /* 0x000000ff1e027207 */ /* 0x000fe40000800000 */
[----:B------:R-:W-:Y:S02]  /*15c0*/  IADD3.X R4, PT, PT, R4, R5, R27, P3, P4 ;  /* 0x0000000504047210 */ /* 0x000fe40001fe841b */
[----:B------:R-:W-:Y:S02]  /*15d0*/  SEL R0, R29, RZ, P2 ;  /* 0x000000ff1d007207 */ /* 0x000fe40001000000 */
[----:B------:R-:W-:Y:S02]  /*15e0*/  IADD3 R2, P2, PT, R2, R3, RZ ;  /* 0x0000000302027210 */ /* 0x000fe40007f5e0ff */
[----:B------:R-:W-:-:S02]  /*15f0*/  SEL R3, R31, RZ, P1 ;  /* 0x000000ff1f037207 */ /* 0x000fc40000800000 */
[----:B------:R-:W-:-:S05]  /*1600*/  IADD3.X R0, PT, PT, R0, R4, R35, P5, P6 ;  /* 0x0000000400007210 */ /* 0x000fca0002fec423 */
[----:B------:R-:W-:Y:S01]  /*1610*/  IMAD.X R3, R3, 0x1, R0, P2 ;  /* 0x0000000103037824 */ /* 0x000fe200010e0600 */
[----:B------:R-:W-:Y:S06]  /*1620*/  BRA `(.L_x_16) ;  /* 0x0000001000047947 */ /* 0x000fec0003800000 */
.L_x_2:
[----:B------:R-:W0:Y:S01]  /*1630*/  S2R R39, SR_TID.X ;  /* 0x0000000000277919 */ /* 0x000e220000002100 */
[----:B------:R-:W1:Y:S02]  /*1640*/  LDCU.64 UR4, c[0x0][0x380] ;  /* 0x00007000ff0477ac */ /* 0x000e640008000a00 */
[----:B-1----:R-:W-:Y:S02]  /*1650*/  IMAD.U32 R2, RZ, RZ, UR4 ;  /* 0x00000004ff027e24 */ /* 0x002fe4000f8e00ff */
[----:B------:R-:W-:Y:S02]  /*1660*/  IMAD.U32 R3, RZ, RZ, UR5 ;  /* 0x00000005ff037e24 */ /* 0x000fe4000f8e00ff */
[----:B0-----:R-:W-:-:S05]  /*1670*/  IMAD.WIDE.U32 R18, R39, 0x8, R2 ;  /* 0x0000000827127825 */ /* 0x001fca00078e0002 */
[----:B------:R-:W2:Y:S04]  /*1680*/  LDG.E.64.CONSTANT R20, desc[UR6][R18.64] ;  /* 0x0000000612147981 */ /* 0x000ea8000c1e9b00 */
[----:B------:R-:W2:Y:S04]  /*1690*/  LDG.E.64.CONSTANT R6, desc[UR6][R18.64+0x1000] ;  /* 0x0010000612067981 */ /* 0x000ea8000c1e9b00 */
[----:B------:R-:W2:Y:S04]  /*16a0*/  LDG.E.64.CONSTANT R8, desc[UR6][R18.64+0x2000] ;  /* 0x0020000612087981 */ /* 0x000ea8000c1e9b00 */
[----:B------:R-:W3:Y:S04]  /*16b0*/  LDG.E.64.CONSTANT R10, desc[UR6][R18.64+0x3000] ;  /* 0x00300006120a7981 */ /* 0x000ee8000c1e9b00 */
[----:B------:R-:W3:Y:S04]  /*16c0*/  LDG.E.64.CONSTANT R12, desc[UR6][R18.64+0x4000] ;  /* 0x00400006120c7981 */ /* 0x000ee8000c1e9b00 */
[----:B------:R-:W4:Y:S04]  /*16d0*/  LDG.E.64.CONSTANT R14, desc[UR6][R18.64+0x5000] ;  /* 0x00500006120e7981 */ /* 0x000f28000c1e9b00 */
[----:B------:R-:W4:Y:S01]  /*16e0*/  LDG.E.64.CONSTANT R16, desc[UR6][R18.64+0x6000] ;  /* 0x0060000612107981 */ /* 0x000f22000c1e9b00 */
[----:B------:R-:W-:Y:S01]  /*16f0*/  UMOV UR4, 0xe00 ;  /* 0x00000e0000047882 */ /* 0x000fe20000000000 */
[----:B--2---:R-:W-:-:S04]  /*1700*/  IADD3 R43, P0, P1, R8, R6, R20 ;  /* 0x00000006082b7210 */ /* 0x004fc8000791e014 */
[----:B------:R-:W-:Y:S02]  /*1710*/  IADD3.X R7, PT, PT, R9, R7, R21, P0, P1 ;  /* 0x0000000709077210 */ /* 0x000fe400007e2415 */
[----:B------:R-:W-:Y:S02]  /*1720*/  ISETP.GE.U32.AND P0, PT, R4, 0x1c00, PT ;  /* 0x00001c000400780c */ /* 0x000fe40003f06070 */
[----:B---3--:R-:W-:-:S04]  /*1730*/  IADD3 R43, P2, P3, R12, R10, R43 ;  /* 0x0000000a0c2b7210 */ /* 0x008fc80007b5e02b */
[----:B------:R-:W-:Y:S02]  /*1740*/  IADD3.X R11, PT, PT, R13, R11, R7, P2, P3 ;  /* 0x0000000b0d0b7210 */ /* 0x000fe400017e6407 */
[----:B----4-:R-:W-:-:S04]  /*1750*/  IADD3 R43, P1, P4, R16, R14, R43 ;  /* 0x0000000e102b7210 */ /* 0x010fc80007c3e02b */
[----:B------:R-:W-:Y:S01]  /*1760*/  IADD3.X R41, PT, PT, R17, R15, R11, P1, P4 ;  /* 0x0000000f11297210 */ /* 0x000fe20000fe840b */
[----:B------:R-:W-:Y:S08]  /*1770*/  @!P0 BRA `(.L_x_17) ;  /* 0x0000000000708947 */ /* 0x000ff00003800000 */
[----:B------:R-:W0:Y:S01]  /*1780*/  LDC R20, c[0x0][0x390] ;  /* 0x0000e400ff147b82 */ /* 0x000e220000000800 */
[----:B------:R-:W-:Y:S01]  /*1790*/  VIADD R21, R4, 0xfffff200 ;  /* 0xfffff20004157836 */ /* 0x000fe20000000000 */
[----:B------:R-:W-:-:S06]  /*17a0*/  UMOV UR4, 0xe00 ;  /* 0x00000e0000047882 */ /* 0x000fcc0000000000 */
[----:B------:R-:W1:Y:S02]  /*17b0*/  LDC.64 R2, c[0x0][0x380] ;  /* 0x0000e000ff027b82 */ /* 0x000e640000000a00 */
.L_x_19:
[----:B------:R-:W-:-:S04]  /*17c0*/  VIADD R7, R39, UR4 ;  /* 0x0000000427077c36 */ /* 0x000fc80008000000 */
[----:B-1----:R-:W-:-:S05]  /*17d0*/  IMAD.WIDE.U32 R6, R7, 0x8, R2 ;  /* 0x0000000807067825 */ /* 0x002fca00078e0002 */
[----:B------:R-:W2:Y:S04]  /*17e0*/  LDG.E.64.CONSTANT R4, desc[UR6][R6.64] ;  /* 0x0000000606047981 */ /* 0x000ea8000c1e9b00 */
[----:B------:R-:W2:Y:S04]  /*17f0*/  LDG.E.64.CONSTANT R8, desc[UR6][R6.64+0x1000] ;  /* 0x0010000606087981 */ /* 0x000ea8000c1e9b00 */
[----:B------:R-:W3:Y:S04]  /*1800*/  LDG.E.64.CONSTANT R10, desc[UR6][R6.64+0x2000] ;  /* 0x00200006060a7981 */ /* 0x000ee8000c1e9b00 */
[----:B------:R-:W3:Y:S04]  /*1810*/  LDG.E.64.CONSTANT R12, desc[UR6][R6.64+0x3000] ;  /* 0x00300006060c7981 */ /* 0x000ee8000c1e9b00 */
[----:B------:R-:W4:Y:S04]  /*1820*/  LDG.E.64.CONSTANT R14, desc[UR6][R6.64+0x4000] ;  /* 0x00400006060e7981 */ /* 0x000f28000c1e9b00 */
[----:B------:R-:W4:Y:S04]  /*1830*/  LDG.E.64.CONSTANT R16, desc[UR6][R6.64+0x5000] ;  /* 0x0050000606107981 */ /* 0x000f28000c1e9b00 */
[----:B------:R-:W5:Y:S01]  /*1840*/  LDG.E.64.CONSTANT R18, desc[UR6][R6.64+0x6000] ;  /* 0x0060000606127981 */ /* 0x000f62000c1e9b00 */
[----:B--2---:R-:W-:Y:S01]  /*1850*/  IADD3 R43, P0, P1, R8, R4, R43 ;  /* 0x00000004082b7210 */ /* 0x004fe2000791e02b */
[----:B0-----:R-:W-:-:S03]  /*1860*/  IMAD.MOV.U32 R4, RZ, RZ, R20 ;  /* 0x000000ffff047224 */ /* 0x001fc600078e0014 */
[----:B------:R-:W-:Y:S01]  /*1870*/  IADD3.X R5, PT, PT, R9, R5, R41, P0, P1 ;  /* 0x0000000509057210 */ /* 0x000fe200007e2429 */
[----:B------:R-:W-:Y:S01]  /*1880*/  VIADD R0, R4, -UR4 ;  /* 0x8000000404007c36 */ /* 0x000fe20008000000 */
[----:B---3--:R-:W-:-:S04]  /*1890*/  IADD3 R43, P2, P3, R12, R10, R43 ;  /* 0x0000000a0c2b7210 */ /* 0x008fc80007b5e02b */
[----:B------:R-:W-:Y:S02]  /*18a0*/  ISETP.GE.AND P0, PT, R0, 0xe00, PT ;  /* 0x00000e000000780c */ /* 0x000fe40003f06270 */
[----:B------:R-:W-:Y:S02]  /*18b0*/  IADD3.X R11, PT, PT, R13, R11, R5, P2, P3 ;  /* 0x0000000b0d0b7210 */ /* 0x000fe400017e6405 */
[----:B----4-:R-:W-:-:S04]  /*18c0*/  IADD3 R43, P1, P4, R16, R14, R43 ;  /* 0x0000000e102b7210 */ /* 0x010fc80007c3e02b */
[----:B-----5:R-:W-:Y:S02]  /*18d0*/  IADD3 R43, P2, PT, R18, R43, RZ ;  /* 0x0000002b122b7210 */ /* 0x020fe40007f5e0ff */
[----:B------:R-:W-:-:S05]  /*18e0*/  IADD3.X R15, PT, PT, R17, R15, R11, P1, P4 ;  /* 0x0000000f110f7210 */ /* 0x000fca0000fe840b */
[----:B------:R-:W-:Y:S01]  /*18f0*/  IMAD.X R41, R19, 0x1, R15, P2 ;  /* 0x0000000113297824 */ /* 0x000fe200010e060f */
[----:B------:R-:W-:Y:S06]  /*1900*/  @!P0 BRA `(.L_x_18) ;  /* 0x0000000800248947 */ /* 0x000fec0003800000 */
[----:B------:R-:W-:-:S06]  /*1910*/  UIADD3 UR4, UPT, UPT, UR4, 0xe00, URZ ;  /* 0x00000e0004047890 */ /* 0x000fcc000fffe0ff */
[----:B------:R-:W-:-:S13]  /*1920*/  ISETP.LT.AND P0, PT, R21, UR4, PT ;  /* 0x0000000415007c0c */ /* 0x000fda000bf01270 */
[----:B------:R-:W-:Y:S05]  /*1930*/  @!P0 BRA `(.L_x_19) ;  /* 0xfffffffc00a08947 */ /* 0x000fea000383ffff */
.L_x_17:
[----:B------:R-:W-:-:S13]  /*1940*/  ISETP.LE.AND P0, PT, R4, UR4, PT ;  /* 0x0000000404007c0c */ /* 0x000fda000bf03270 */
[----:B------:R-:W-:Y:S05]  /*1950*/  @P0 BRA `(.L_x_18) ;  /* 0x0000000800100947 */ /* 0x000fea0003800000 */
[----:B------:R-:W-:Y:S01]  /*1960*/  VIADD R0, R4, -UR4 ;  /* 0x8000000404007c36 */ /* 0x000fe20008000000 */
[----:B------:R-:W-:Y:S04]  /*1970*/  BSSY.RECONVERGENT B1, `(.L_x_18) ;  /* 0x0000082000017945 */ /* 0x000fe80003800200 */
[----:B------:R-:W-:-:S13]  /*1980*/  ISETP.GE.AND P0, PT, R39, R0, PT ;  /* 0x000000002700720c */ /* 0x000fda0003f06270 */
[----:B------:R-:W-:Y:S05]  /*1990*/  @P0 BRA `(.L_x_20) ;  /* 0x0000000400fc0947 */ /* 0x000fea0003800000 */
[----:B------:R-:W-:Y:S01]  /*19a0*/  LOP3.LUT R5, RZ, R39, RZ, 0x33, !PT ;  /* 0x00000027ff057212 */ /* 0x000fe200078e33ff */
[----:B------:R-:W-:Y:S01]  /*19b0*/  BSSY.RECONVERGENT B2, `(.L_x_21) ;  /* 0x0000015000027945 */ /* 0x000fe20003800200 */
[----:B------:R-:W-:Y:S02]  /*19c0*/  IMAD.MOV.U32 R45, RZ, RZ, R39 ;  /* 0x000000ffff2d7224 */ /* 0x000fe400078e0027 */
[----:B------:R-:W-:-:S04]  /*19d0*/  IADD3 R4, PT, PT, R4, -UR4, R5 ;  /* 0x8000000404047c10 */ /* 0x000fc8000fffe005 */
[C---:B------:R-:W-:Y:S02]  /*19e0*/  LOP3.LUT R5, R4.reuse, 0x600, RZ, 0xc0, !PT ;  /* 0x0000060004057812 */ /* 0x040fe400078ec0ff */
[----:B------:R-:W-:Y:S02]  /*19f0*/  ISETP.GE.U32.AND P1, PT, R4, 0x600, PT ;  /* 0x000006000400780c */ /* 0x000fe40003f26070 */
[----:B------:R-:W-:-:S13]  /*1a00*/  ISETP.NE.AND P0, PT, R5, 0x600, PT ;  /* 0x000006000500780c */ /* 0x000fda0003f05270 */
[----:B------:R-:W-:Y:S05]  /*1a10*/  @!P0 BRA `(.L_x_22) ;  /* 0x0000000000388947 */ /* 0x000fea0003800000 */
[----:B------:R-:W-:Y:S01]  /*1a20*/  LEA.HI R4, R4, 0x1, RZ, 0x17 ;  /* 0x0000000104047811 */ /* 0x000fe200078fb8ff */
[----:B------:R-:W-:Y:S02]  /*1a30*/  VIADD R7, R39, UR4 ;  /* 0x0000000427077c36 */ /* 0x000fe40008000000 */
[----:B------:R-:W-:Y:S01]  /*1a40*/  IMAD.MOV.U32 R45, RZ, RZ, R39 ;  /* 0x000000ffff2d7224 */ /* 0x000fe200078e0027 */
[----:B------:R-:W-:-:S05]  /*1a50*/  LOP3.LUT R4, R4, 0x3, RZ, 0xc0, !PT ;  /* 0x0000000304047812 */ /* 0x000fca00078ec0ff */
[----:B------:R-:W-:-:S07]  /*1a60*/  IMAD.MOV R6, RZ, RZ, -R4 ;  /* 0x000000ffff067224 */ /* 0x000fce00078e0a04 */
.L_x_23:
[----:B------:R-:W-:-:S06]  /*1a70*/  IMAD.WIDE.U32 R4, R7, 0x8, R2 ;  /* 0x0000000807047825 */ /* 0x000fcc00078e0002 */
[----:B------:R-:W2:Y:S01]  /*1a80*/  LDG.E.64.CONSTANT R4, desc[UR6][R4.64] ;  /* 0x0000000604047981 */ /* 0x000ea2000c1e9b00 */
[----:B------:R-:W-:Y:S02]  /*1a90*/  VIADD R6, R6, 0x1 ;  /* 0x0000000106067836 */ /* 0x000fe40000000000 */
[----:B------:R-:W-:Y:S02]  /*1aa0*/  VIADD R45, R45, 0x200 ;  /* 0x000002002d2d7836 */ /* 0x000fe40000000000 */
[----:B------:R-:W-:Y:S01]  /*1ab0*/  VIADD R7, R7, 0x200 ;  /* 0x0000020007077836 */ /* 0x000fe20000000000 */
[----:B------:R-:W-:Y:S02]  /*1ac0*/  ISETP.NE.AND P0, PT, R6, RZ, PT ;  /* 0x000000ff0600720c */ /* 0x000fe40003f05270 */
[----:B--2---:R-:W-:-:S05]  /*1ad0*/  IADD3 R43, P2, PT, R4, R43, RZ ;  /* 0x0000002b042b7210 */ /* 0x004fca0007f5e0ff */
[----:B------:R-:W-:-:S06]  /*1ae0*/  IMAD.X R41, R5, 0x1, R41, P2 ;  /* 0x0000000105297824 */ /* 0x000fcc00010e0629 */
[----:B------:R-:W-:Y:S05]  /*1af0*/  @P0 BRA `(.L_x_23) ;  /* 0xfffffffc00dc0947 */ /* 0x000fea000383ffff */
.L_x_22:
[----:B------:R-:W-:Y:S05]  /*1b00*/  BSYNC.RECONVERGENT B2 ;  /* 0x0000000000027941 */ /* 0x000fea0003800200 */
.L_x_21:
[----:B------:R-:W-:Y:S05]  /*1b10*/  @!P1 BRA `(.L_x_20) ;  /* 0x00000004009c9947 */ /* 0x000fea0003800000 */
[----:B------:R-:W0:Y:S01]  /*1b20*/  LDCU.64 UR8, c[0x0][0x380] ;  /* 0x00007000ff0877ac */ /* 0x000e220008000a00 */
[----:B------:R-:W-:Y:S01]  /*1b30*/  IMAD.IADD R7, R0, 0x1, -R45 ;  /* 0x0000000100077824 */ /* 0x000fe200078e0a2d */
[C---:B------:R-:W-:Y:S01]  /*1b40*/  IADD3 R4, P0, PT, R45.reuse, UR4, RZ ;  /* 0x000000042d047c10 */ /* 0x040fe2000ff1e0ff */
[----:B------:R-:W-:Y:S01]  /*1b50*/  BSSY.RECONVERGENT B2, `(.L_x_24) ;  /* 0x0000039000027945 */ /* 0x000fe20003800200 */
[----:B------:R-:W-:Y:S02]  /*1b60*/  VIADD R38, R45, UR4 ;  /* 0x000000042d267c36 */ /* 0x000fe40008000000 */
[----:B------:R-:W-:Y:S01]  /*1b70*/  ISETP.GT.AND P1, PT, R7, 0x1800, PT ;  /* 0x000018000700780c */ /* 0x000fe20003f24270 */
[----:B------:R-:W-:Y:S01]  /*1b80*/  IMAD.X R5, RZ, RZ, RZ, P0 ;  /* 0x000000ffff057224 */ /* 0x000fe200000e06ff */
[----:B0-----:R-:W-:-:S04]  /*1b90*/  LEA R6, P0, R4, UR8, 0x3 ;  /* 0x0000000804067c11 */ /* 0x001fc8000f8018ff */
[----:B------:R-:W-:Y:S02]  /*1ba0*/  LEA.HI.X R4, R4, UR9, R5, 0x3, P0 ;  /* 0x0000000904047c11 */ /* 0x000fe400080f1c05 */
[----:B------:R-:W-:-:S05]  /*1bb0*/  IADD3 R6, P0, PT, R6, 0x2000, RZ ;  /* 0x0000200006067810 */ /* 0x000fca0007f1e0ff */
[----:B------:R-:W-:Y:S01]  /*1bc0*/  IMAD.X R7, RZ, RZ, R4, P0 ;  /* 0x000000ffff077224 */ /* 0x000fe200000e0604 */
[----:B------:R-:W-:Y:S01]  /*1bd0*/  PLOP3.LUT P0, PT, PT, PT, PT, 0x80, 0x8 ;  /* 0x000000000008781c */ /* 0x000fe20003f0f070 */
[----:B------:R-:W-:-:S12]  /*1be0*/  @!P1 BRA `(.L_x_25) ;  /* 0x0000000000bc9947 */ /* 0x000fd80003800000 */
[----:B------:R-:W-:Y:S01]  /*1bf0*/  PLOP3.LUT P0, PT, PT, PT, PT, 0x8, 0x80 ;  /* 0x000000000080781c */ /* 0x000fe20003f0e170 */
[----:B------:R-:W-:-:S12]  /*1c00*/  VIADD R40, R0, 0xffffe800 ;  /* 0xffffe80000287836 */ /* 0x000fd80000000000 */
.L_x_26:
[C-C-:B------:R-:W-:Y:S01]  /*1c10*/  IMAD.WIDE.U32 R8, R38.reuse, 0x8, R2.reuse ;  /* 0x0000000826087825 */ /* 0x140fe200078e0002 */
[----:B------:R-:W2:Y:S03]  /*1c20*/  LDG.E.64.CONSTANT R4, desc[UR6][R6.64+-0x1000] ;  /* 0xfff0000606047981 */ /* 0x000ea6000c1e9b00 */
[----:B------:R-:W-:Y:S01]  /*1c30*/  VIADD R25, R38, 0x800 ;  /* 0x0000080026197836 */ /* 0x000fe20000000000 */
[----:B------:R-:W3:Y:S04]  /*1c40*/  LDG.E.64.CONSTANT R10, desc[UR6][R6.64] ;  /* 0x00000006060a7981 */ /* 0x000ee8000c1e9b00 */
[----:B------:R-:W2:Y:S01]  /*1c50*/  LDG.E.64.CONSTANT R8, desc[UR6][R8.64] ;  /* 0x0000000608087981 */ /* 0x000ea2000c1e9b00 */
[----:B------:R-:W-:-:S03]  /*1c60*/  IMAD.WIDE.U32 R24, R25, 0x8, R2 ;  /* 0x0000000819187825 */ /* 0x000fc600078e0002 */
[----:B------:R-:W3:Y:S01]  /*1c70*/  LDG.E.64.CONSTANT R26, desc[UR6][R6.64+0x1000] ;  /* 0x00100006061a7981 */ /* 0x000ee2000c1e9b00 */
[----:B------:R-:W-:-:S03]  /*1c80*/  VIADD R17, R38, 0x1000 ;  /* 0x0000100026117836 */ /* 0x000fc60000000000 */
[----:B------:R-:W4:Y:S01]  /*1c90*/  LDG.E.64.CONSTANT R22, desc[UR6][R6.64+0x3000] ;  /* 0x0030000606167981 */ /* 0x000f22000c1e9b00 */
[----:B------:R-:W-:-:S03]  /*1ca0*/  IMAD.WIDE.U32 R16, R17, 0x8, R2 ;  /* 0x0000000811107825 */ /* 0x000fc600078e0002 */
[----:B------:R-:W4:Y:S04]  /*1cb0*/  LDG.E.64.CONSTANT R24, desc[UR6][R24.64] ;  /* 0x0000000618187981 */ /* 0x000f28000c1e9b00 */
[----:B------:R-:W5:Y:S04]  /*1cc0*/  LDG.E.64.CONSTANT R20, desc[UR6][R6.64+0x4000] ;  /* 0x0040000606147981 */ /* 0x000f68000c1e9b00 */
[----:B------:R-:W5:Y:S04]  /*1cd0*/  LDG.E.64.CONSTANT R18, desc[UR6][R6.64+0x5000] ;  /* 0x0050000606127981 */ /* 0x000f68000c1e9b00 */
[----:B------:R-:W5:Y:S04]  /*1ce0*/  LDG.E.64.CONSTANT R14, desc[UR6][R6.64+0x7000] ;  /* 0x00700006060e7981 */ /* 0x000f68000c1e9b00 */
[----:B------:R-:W5:Y:S01]  /*1cf0*/  LDG.E.64.CONSTANT R16, desc[UR6][R16.64] ;  /* 0x0000000610107981 */ /* 0x000f62000c1e9b00 */
[----:B------:R-:W-:-:S03]  /*1d00*/  VIADD R33, R38, 0x1800 ;  /* 0x0000180026217836 */ /* 0x000fc60000000000 */
[----:B------:R-:W5:Y:S04]  /*1d10*/  LDG.E.64.CONSTANT R12, desc[UR6][R6.64+0x8000] ;  /* 0x00800006060c7981 */ /* 0x000f68000c1e9b00 */
[----:B------:R-:W5:Y:S01]  /*1d20*/  LDG.E.64.CONSTANT R28, desc[UR6][R6.64+0x9000] ;  /* 0x00900006061c7981 */ /* 0x000f62000c1e9b00 */
[----:B------:R-:W-:-:S03]  /*1d30*/  IMAD.WIDE.U32 R32, R33, 0x8, R2 ;  /* 0x0000000821207825 */ /* 0x000fc600078e0002 */
[----:B------:R-:W5:Y:S04]  /*1d40*/  LDG.E.64.CONSTANT R30, desc[UR6][R6.64+0xb000] ;  /* 0x00b00006061e7981 */ /* 0x000f68000c1e9b00 */
[----:B------:R-:W5:Y:S04]  /*1d50*/  LDG.E.64.CONSTANT R32, desc[UR6][R32.64] ;  /* 0x0000000620207981 */ /* 0x000f68000c1e9b00 */
[----:B------:R-:W5:Y:S04]  /*1d60*/  LDG.E.64.CONSTANT R34, desc[UR6][R6.64+0xc000] ;  /* 0x00c0000606227981 */ /* 0x000f68000c1e9b00 */
[----:B------:R0:W5:Y:S01]  /*1d70*/  LDG.E.64.CONSTANT R36, desc[UR6][R6.64+0xd000] ;  /* 0x00d0000606247981 */ /* 0x000162000c1e9b00 */
[----:B------:R-:W-:-:S02]  /*1d80*/  VIADD R45, R45, 0x2000 ;  /* 0x000020002d2d7836 */ /* 0x000fc40000000000 */
[----:B------:R-:W-:Y:S01]  /*1d90*/  VIADD R38, R38, 0x2000 ;  /* 0x0000200026267836 */ /* 0x000fe20000000000 */
[----:B0-----:R-:W-:-:S05]  /*1da0*/  IADD3 R6, P6, PT, R6, 0x10000, RZ ;  /* 0x0001000006067810 */ /* 0x001fca0007fde0ff */
[----:B------:R-:W-:Y:S01]  /*1db0*/  IMAD.X R7, RZ, RZ, R7, P6 ;  /* 0x000000ffff077224 */ /* 0x000fe200030e0607 */
[----:B--2---:R-:W-:-:S04]  /*1dc0*/  IADD3 R43, P1, P2, R4, R8, R43 ;  /* 0x00000008042b7210 */ /* 0x004fc80007a3e02b */
[----:B---3--:R-:W-:Y:S02]  /*1dd0*/  IADD3 R43, P3, P4, R26, R10, R43 ;  /* 0x0000000a1a2b7210 */ /* 0x008fe40007c7e02b */
[----:B------:R-:W-:-:S04]  /*1de0*/  IADD3.X R5, PT, PT, R5, R9, R41, P1, P2 ;  /* 0x0000000905057210 */ /* 0x000fc80000fe4429 */
[----:B------:R-:W-:Y:S02]  /*1df0*/  IADD3.X R11, PT, PT, R27, R11, R5, P3, P4 ;  /* 0x0000000b1b0b7210 */ /* 0x000fe40001fe8405 */
[----:B----4-:R-:W-:-:S04]  /*1e00*/  IADD3 R43, P1, P2, R22, R24, R43 ;  /* 0x00000018162b7210 */ /* 0x010fc80007a3e02b */
[----:B------:R-:W-:Y:S02]  /*1e10*/  IADD3.X R23, PT, PT, R23, R25, R11, P1, P2 ;  /* 0x0000001917177210 */ /* 0x000fe40000fe440b */
[----:B-----5:R-:W-:-:S04]  /*1e20*/  IADD3 R43, P3, P4, R18, R20, R43 ;  /* 0x00000014122b7210 */ /* 0x020fc80007c7e02b */
[----:B------:R-:W-:Y:S02]  /*1e30*/  IADD3.X R19, PT, PT, R19, R21, R23, P3, P4 ;  /* 0x0000001513137210 */ /* 0x000fe40001fe8417 */
[----:B------:R-:W-:-:S04]  /*1e40*/  IADD3 R43, P1, P2, R14, R16, R43 ;  /* 0x000000100e2b7210 */ /* 0x000fc80007a3e02b */
[----:B------:R-:W-:Y:S02]  /*1e50*/  IADD3.X R15, PT, PT, R15, R17, R19, P1, P2 ;  /* 0x000000110f0f7210 */ /* 0x000fe40000fe4413 */
[----:B------:R-:W-:-:S04]  /*1e60*/  IADD3 R43, P3, P4, R28, R12, R43 ;  /* 0x0000000c1c2b7210 */ /* 0x000fc80007c7e02b */
[----:B------:R-:W-:Y:S02]  /*1e70*/  IADD3.X R13, PT, PT, R29, R13, R15, P3, P4 ;  /* 0x0000000d1d0d7210 */ /* 0x000fe40001fe840f */
[----:B------:R-:W-:Y:S02]  /*1e80*/  ISETP.GE.AND P3, PT, R45, R40, PT ;  /* 0x000000282d00720c */ /* 0x000fe40003f66270 */
[----:B------:R-:W-:-:S04]  /*1e90*/  IADD3 R43, P2, P1, R30, R32, R43 ;  /* 0x000000201e2b7210 */ /* 0x000fc8000795e02b */
[----:B------:R-:W-:Y:S02]  /*1ea0*/  IADD3.X R31, PT, PT, R31, R33, R13, P2, P1 ;  /* 0x000000211f1f7210 */ /* 0x000fe400017e240d */
[----:B------:R-:W-:-:S04]  /*1eb0*/  IADD3 R43, P4, P5, R36, R34, R43 ;  /* 0x00000022242b7210 */ /* 0x000fc80007d9e02b */
[----:B------:R-:W-:Y:S01]  /*1ec0*/  IADD3.X R41, PT, PT, R37, R35, R31, P4, P5 ;  /* 0x0000002325297210 */ /* 0x000fe200027ea41f */
[----:B------:R-:W-:Y:S08]  /*1ed0*/  @!P3 BRA `(.L_x_26) ;  /* 0xfffffffc004cb947 */ /* 0x000ff0000383ffff */
.L_x_25:
[----:B------:R-:W-:Y:S05]  /*1ee0*/  BSYNC.RECONVERGENT B2 ;  /* 0x0000000000027941 */ /* 0x000fea0003800200 */
.L_x_24:
[----:B------:R-:W-:Y:S01]  /*1ef0*/  IMAD.IADD R4, R0, 0x1, -R45 ;  /* 0x0000000100047824 */ /* 0x000fe200078e0a2d */
[----:B------:R-:W-:Y:S04]  /*1f00*/  BSSY.RECONVERGENT B2, `(.L_x_27) ;  /* 0x000001d000027945 */ /* 0x000fe80003800200 */
[----:B------:R-:W-:-:S13]  /*1f10*/  ISETP.GT.AND P1, PT, R4, 0x800, PT ;  /* 0x000008000400780c */ /* 0x000fda0003f24270 */
[----:B------:R-:W-:Y:S05]  /*1f20*/  @!P1 BRA `(.L_x_28) ;  /* 0x0000000000689947 */ /* 0x000fea0003800000 */
[C-C-:B------:R-:W-:Y:S01]  /*1f30*/  IMAD.WIDE.U32 R10, R38.reuse, 0x8, R2.reuse ;  /* 0x00000008260a7825 */ /* 0x140fe200078e0002 */
[----:B------:R-:W2:Y:S03]  /*1f40*/  LDG.E.64.CONSTANT R12, desc[UR6][R6.64+-0x1000] ;  /* 0xfff00006060c7981 */ /* 0x000ea6000c1e9b00 */
[----:B------:R-:W-:Y:S01]  /*1f50*/  VIADD R19, R38, 0x800 ;  /* 0x0000080026137836 */ /* 0x000fe20000000000 */
[----:B------:R-:W3:Y:S04]  /*1f60*/  LDG.E.64.CONSTANT R14, desc[UR6][R6.64] ;  /* 0x00000006060e7981 */ /* 0x000ee8000c1e9b00 */
[----:B------:R-:W2:Y:S01]  /*1f70*/  LDG.E.64.CONSTANT R10, desc[UR6][R10.64] ;  /* 0x000000060a0a7981 */ /* 0x000ea2000c1e9b00 */
[----:B------:R-:W-:-:S03]  /*1f80*/  IMAD.WIDE.U32 R18, R19, 0x8, R2 ;  /* 0x0000000813127825 */ /* 0x000fc600078e0002 */
[----:B------:R-:W3:Y:S04]  /*1f90*/  LDG.E.64.CONSTANT R16, desc[UR6][R6.64+0x1000] ;  /* 0x0010000606107981 */ /* 0x000ee8000c1e9b00 */
[----:B------:R-:W4:Y:S04]  /*1fa0*/  LDG.E.64.CONSTANT R20, desc[UR6][R6.64+0x3000] ;  /* 0x0030000606147981 */ /* 0x000f28000c1e9b00 */
[----:B------:R-:W4:Y:S04]  /*1fb0*/  LDG.E.64.CONSTANT R18, desc[UR6][R18.64] ;  /* 0x0000000612127981 */ /* 0x000f28000c1e9b00 */
[----:B------:R-:W5:Y:S04]  /*1fc0*/  LDG.E.64.CONSTANT R4, desc[UR6][R6.64+0x4000] ;  /* 0x0040000606047981 */ /* 0x000f68000c1e9b00 */
[----:B------:R-:W5:Y:S01]  /*1fd0*/  LDG.E.64.CONSTANT R8, desc[UR6][R6.64+0x5000] ;  /* 0x0050000606087981 */ /* 0x000f62000c1e9b00 */
[----:B------:R-:W-:-:S02]  /*1fe0*/  VIADD R45, R45, 0x1000 ;  /* 0x000010002d2d7836 */ /* 0x000fc40000000000 */
[----:B------:R-:W-:Y:S01]  /*1ff0*/  VIADD R38, R38, 0x1000 ;  /* 0x0000100026267836 */ /* 0x000fe20000000000 */
[----:B--2---:R-:W-:-:S04]  /*2000*/  IADD3 R43, P0, P1, R12, R10, R43 ;  /* 0x0000000a0c2b7210 */ /* 0x004fc8000791e02b */
[----:B------:R-:W-:Y:S02]  /*2010*/  IADD3.X R13, PT, PT, R13, R11, R41, P0, P1 ;  /* 0x0000000b0d0d7210 */ /* 0x000fe400007e2429 */
[----:B---3--:R-:W-:Y:S02]  /*2020*/  IADD3 R43, P0, P1, R16, R14, R43 ;  /* 0x0000000e102b7210 */ /* 0x008fe4000791e02b */
[----:B------:R-:W-:Y:S02]  /*2030*/  IADD3 R10, P3, PT, R6, 0x8000, RZ ;  /* 0x00008000060a7810 */ /* 0x000fe40007f7e0ff */
[----:B------:R-:W-:Y:S02]  /*2040*/  IADD3.X R15, PT, PT, R17, R15, R13, P0, P1 ;  /* 0x0000000f110f7210 */ /* 0x000fe400007e240d */
[----:B----4-:R-:W-:Y:S01]  /*2050*/  IADD3 R43, P0, P1, R20, R18, R43 ;  /* 0x00000012142b7210 */ /* 0x010fe2000791e02b */
[----:B------:R-:W-:-:S03]  /*2060*/  IMAD.X R11, RZ, RZ, R7, P3 ;  /* 0x000000ffff0b7224 */ /* 0x000fc600018e0607 */
[----:B------:R-:W-:Y:S02]  /*2070*/  IADD3.X R21, PT, PT, R21, R19, R15, P0, P1 ;  /* 0x0000001315157210 */ /* 0x000fe400007e240f */
[----:B-----5:R-:W-:Y:S01]  /*2080*/  IADD3 R43, P1, P2, R8, R4, R43 ;  /* 0x00000004082b7210 */ /* 0x020fe20007a3e02b */
[----:B------:R-:W-:Y:S01]  /*2090*/  IMAD.MOV.U32 R6, RZ, RZ, R10 ;  /* 0x000000ffff067224 */ /* 0x000fe200078e000a */
[----:B------:R-:W-:Y:S01]  /*20a0*/  PLOP3.LUT P0, PT, PT, PT, PT, 0x8, 0x80 ;  /* 0x000000000080781c */ /* 0x000fe20003f0e170 */
[----:B------:R-:W-:Y:S01]  /*20b0*/  IMAD.MOV.U32 R7, RZ, RZ, R11 ;  /* 0x000000ffff077224 */ /* 0x000fe200078e000b */
[----:B------:R-:W-:-:S11]  /*20c0*/  IADD3.X R41, PT, PT, R9, R5, R21, P1, P2 ;  /* 0x0000000509297210 */ /* 0x000fd60000fe4415 */
.L_x_28:
[----:B------:R-:W-:Y:S05]  /*20d0*/  BSYNC.RECONVERGENT B2 ;  /* 0x0000000000027941 */ /* 0x000fea0003800200 */
.L_x_27:
[----:B------:R-:W-:-:S13]  /*20e0*/  ISETP.LT.OR P0, PT, R45, R0, P0 ;  /* 0x000000002d00720c */ /* 0x000fda0000701670 */
[----:B------:R-:W-:Y:S05]  /*20f0*/  @!P0 BRA `(.L_x_20) ;  /* 0x0000000000248947 */ /* 0x000fea0003800000 */
[----:B------:R-:W-:Y:S01]  /*2100*/  IMAD.WIDE.U32 R2, R38, 0x8, R2 ;  /* 0x0000000826027825 */ /* 0x000fe200078e0002 */
[----:B------:R-:W2:Y:S04]  /*2110*/  LDG.E.64.CONSTANT R4, desc[UR6][R6.64+-0x1000] ;  /* 0xfff0000606047981 */ /* 0x000ea8000c1e9b00 */
[----:B------:R-:W3:Y:S04]  /*2120*/  LDG.E.64.CONSTANT R8, desc[UR6][R6.64] ;  /* 0x0000000606087981 */ /* 0x000ee8000c1e9b00 */
[----:B------:R-:W2:Y:S04]  /*2130*/  LDG.E.64.CONSTANT R2, desc[UR6][R2.64] ;  /* 0x0000000602027981 */ /* 0x000ea8000c1e9b00 */
[----:B------:R-:W3:Y:S01]  /*2140*/  LDG.E.64.CONSTANT R10, desc[UR6][R6.64+0x1000] ;  /* 0x00100006060a7981 */ /* 0x000ee2000c1e9b00 */
[----:B--2---:R-:W-:-:S04]  /*2150*/  IADD3 R43, P0, P1, R4, R2, R43 ;  /* 0x00000002042b7210 */ /* 0x004fc8000791e02b */
[----:B---3--:R-:W-:Y:S02]  /*2160*/  IADD3 R43, P2, P3, R10, R8, R43 ;  /* 0x000000080a2b7210 */ /* 0x008fe40007b5e02b */
[----:B------:R-:W-:-:S04]  /*2170*/  IADD3.X R41, PT, PT, R5, R3, R41, P0, P1 ;  /* 0x0000000305297210 */ /* 0x000fc800007e2429 */
[----:B------:R-:W-:-:S07]  /*2180*/  IADD3.X R41, PT, PT, R11, R9, R41, P2, P3 ;  /* 0x000000090b297210 */ /* 0x000fce00017e6429 */
.L_x_20:
[----:B------:R-:W-:Y:S05]  /*2190*/  BSYNC.RECONVERGENT B1 ;  /* 0x0000000000017941 */ /* 0x000fea0003800200 */
.L_x_18:
[----:B------:R-:W0:Y:S01]  /*21a0*/  S2R R6, SR_LANEID ;  /* 0x0000000000067919 */ /* 0x000e220000000000 */
[----:B------:R-:W1:Y:S04]  /*21b0*/  SHFL.DOWN PT, R0, R43, 0x1, 0x1f ;  /* 0x08201f002b007f89 */ /* 0x000e6800000e0000 */
[----:B------:R-:W2:Y:S01]  /*21c0*/  SHFL.DOWN PT, R2, R41, 0x1, 0x1f ;  /* 0x08201f0029027f89 */ /* 0x000ea200000e0000 */
[C---:B0-----:R-:W-:Y:S02]  /*21d0*/  ISETP.GT.AND P0, PT, R6.reuse, 0x1e, PT ;  /* 0x0000001e0600780c */ /* 0x041fe40003f04270 */
[----:B------:R-:W-:Y:S02]  /*21e0*/  ISETP.GT.AND P1, PT, R6, 0x1d, PT ;  /* 0x0000001d0600780c */ /* 0x000fe40003f24270 */
[----:B-1----:R-:W-:-:S02]  /*21f0*/  SEL R0, R0, RZ, !P0 ;  /* 0x000000ff00007207 */ /* 0x002fc40004000000 */
[----:B--2---:R-:W-:Y:S02]  /*2200*/  SEL R2, R2, RZ, !P0 ;  /* 0x000000ff02027207 */ /* 0x004fe40004000000 */
[----:B------:R-:W-:Y:S02]  /*2210*/  IADD3 R7, P0, PT, R43, R0, RZ ;  /* 0x000000002b077210 */ /* 0x000fe40007f1e0ff */
[----:B------:R-:W-:-:S03]  /*2220*/  ISETP.NE.AND P2, PT, R6, RZ, PT ;  /* 0x000000ff0600720c */ /* 0x000fc60003f45270 */
[----:B------:R-:W-:Y:S01]  /*2230*/  IMAD.X R9, R41, 0x1, R2, P0 ;  /* 0x0000000129097824 */ /* 0x000fe200000e0602 */
[----:B------:R-:W0:Y:S04]  /*2240*/  SHFL.DOWN PT, R0, R7, 0x2, 0x1f ;  /* 0x08401f0007007f89 */ /* 0x000e2800000e0000 */
[----:B------:R-:W1:Y:S05]  /*2250*/  SHFL.DOWN PT, R2, R9, 0x2, 0x1f ;  /* 0x08401f0009027f89 */ /* 0x000e6a00000e0000 */
[----:B------:R-:W2:Y:S01]  /*2260*/  @!P2 S2R R11, SR_CgaCtaId ;  /* 0x00000000000ba919 */ /* 0x000ea20000008800 */
        /* <DEDUP_REMOVED lines=12> */
[----:B------:R-:W-:-:S05]  /*2330*/  IMAD.X R9, R2, 0x1, R5, P0 ;  /* 0x0000000102097824 */ /* 0x000fca00000e0605 */
[----:B------:R-:W1:Y:S01]  /*2340*/  SHFL.DOWN PT, R2, R9, 0x8, 0x1f ;  /* 0x09001f0009027f89 */ /* 0x000e6200000e0000 */
[----:B0-----:R-:W-:-:S04]  /*2350*/  SEL R0, R0, RZ, !P1 ;  /* 0x000000ff00007207 */ /* 0x001fc80004800000 */
[----:B------:R-:W-:Y:S02]  /*2360*/  IADD3 R5, P0, PT, R0, R7, RZ ;  /* 0x0000000700057210 */ /* 0x000fe40007f1e0ff */
[----:B-1----:R-:W-:-:S03]  /*2370*/  SEL R2, R2, RZ, !P1 ;  /* 0x000000ff02027207 */ /* 0x002fc60004800000 */
[----:B------:R-:W0:Y:S01]  /*2380*/  SHFL.DOWN PT, R0, R5, 0x10, 0x1f ;  /* 0x0a001f0005007f89 */ /* 0x000e2200000e0000 */
[----:B------:R-:W-:Y:S02]  /*2390*/  ISETP.GT.AND P1, PT, R6, 0xf, PT ;  /* 0x0000000f0600780c */ /* 0x000fe40003f24270 */
[----:B------:R-:W-:Y:S01]  /*23a0*/  @!P2 SHF.R.U32.HI R6, RZ, 0x2, R39 ;  /* 0x00000002ff06a819 */ /* 0x000fe20000011627 */
[----:B------:R-:W-:Y:S01]  /*23b0*/  IMAD.X R4, R2, 0x1, R9, P0 ;  /* 0x0000000102047824 */ /* 0x000fe200000e0609 */
[----:B------:R-:W-:Y:S02]  /*23c0*/  @!P2 MOV R2, 0x400 ;  /* 0x000004000002a802 */ /* 0x000fe40000000f00 */
[----:B------:R-:W-:Y:S02]  /*23d0*/  @!P2 LOP3.LUT R6, R6, 0xf8, RZ, 0xc0, !PT ;  /* 0x000000f80606a812 */ /* 0x000fe400078ec0ff */
[----:B------:R-:W1:Y:S01]  /*23e0*/  SHFL.DOWN PT, R3, R4, 0x10, 0x1f ;  /* 0x0a001f0004037f89 */ /* 0x000e6200000e0000 */
[----:B--2---:R-:W-:-:S05]  /*23f0*/  @!P2 LEA R11, R11, R2, 0x18 ;  /* 0x000000020b0ba211 */ /* 0x004fca00078ec0ff */
[----:B------:R-:W-:Y:S01]  /*2400*/  @!P2 IMAD.IADD R11, R6, 0x1, R11 ;  /* 0x00000001060ba824 */ /* 0x000fe200078e020b */
[----:B0-----:R-:W-:-:S04]  /*2410*/  SEL R0, R0, RZ, !P1 ;  /* 0x000000ff00007207 */ /* 0x001fc80004800000 */
[----:B------:R-:W-:Y:S02]  /*2420*/  IADD3 R2, P0, PT, R0, R5, RZ ;  /* 0x0000000500027210 */ /* 0x000fe40007f1e0ff */
[----:B-1----:R-:W-:-:S05]  /*2430*/  SEL R3, R3, RZ, !P1 ;  /* 0x000000ff03037207 */ /* 0x002fca0004800000 */
[----:B------:R-:W-:Y:S01]  /*2440*/  IMAD.X R3, R3, 0x1, R4, P0 ;  /* 0x0000000103037824 */ /* 0x000fe200000e0604 */
[----:B------:R-:W-:-:S04]  /*2450*/  ISETP.NE.AND P0, PT, R39, RZ, PT ;  /* 0x000000ff2700720c */ /* 0x000fc80003f05270 */
[----:B------:R0:W-:Y:S01]  /*2460*/  @!P2 STS.64 [R11+0x10], R2 ;  /* 0x000010020b00a388 */ /* 0x0001e20000000a00 */
[----:B------:R-:W-:Y:S08]  /*2470*/  BAR.SYNC.DEFER_BLOCKING 0x0 ;  /* 0x0000000000007b1d */ /* 0x000ff00000010000 */
[----:B------:R-:W-:Y:S05]  /*2480*/  @P0 BRA `(.L_x_16) ;  /* 0x00000000006c0947 */ /* 0x000fea0003800000 */
[----:B------:R-:W1:Y:S01]  /*2490*/  S2UR UR5, SR_CgaCtaId ;  /* 0x00000000000579c3 */ /* 0x000e620000008800 */
[----:B------:R-:W-:Y:S02]  /*24a0*/  UMOV UR4, 0x400 ;  /* 0x0000040000047882 */ /* 0x000fe40000000000 */
[----:B-1----:R-:W-:-:S09]  /*24b0*/  ULEA UR4, UR5, UR4, 0x18 ;  /* 0x0000000405047291 */ /* 0x002fd2000f8ec0ff */
[----:B------:R-:W-:Y:S04]  /*24c0*/  LDS.64 R32, [UR4+0x18] ;  /* 0x00001804ff207984 */ /* 0x000fe80008000a00 */
[----:B------:R-:W1:Y:S04]  /*24d0*/  LDS.128 R28, [UR4+0x20] ;  /* 0x00002004ff1c7984 */ /* 0x000e680008000c00 */
[----:B------:R-:W2:Y:S04]  /*24e0*/  LDS.128 R24, [UR4+0x30] ;  /* 0x00003004ff187984 */ /* 0x000ea80008000c00 */
[----:B------:R-:W3:Y:S04]  /*24f0*/  LDS.128 R20, [UR4+0x40] ;  /* 0x00004004ff147984 */ /* 0x000ee80008000c00 */
[----:B------:R-:W4:Y:S04]  /*2500*/  LDS.128 R16, [UR4+0x50] ;  /* 0x00005004ff107984 */ /* 0x000f280008000c00 */
[----:B------:R-:W5:Y:S04]  /*2510*/  LDS.128 R12, [UR4+0x60] ;  /* 0x00006004ff0c7984 */ /* 0x000f680008000c00 */
[----:B0-----:R-:W0:Y:S04]  /*2520*/  LDS.128 R8, [UR4+0x70] ;  /* 0x00007004ff087984 */ /* 0x001e280008000c00 */
[----:B------:R-:W0:Y:S01]  /*2530*/  LDS.128 R4, [UR4+0x80] ;  /* 0x00008004ff047984 */ /* 0x000e220008000c00 */
[----:B-1----:R-:W-:-:S04]  /*2540*/  IADD3 R35, P1, P2, R28, R32, R2 ;  /* 0x000000201c237210 */ /* 0x002fc80007a3e002 */
[----:B--2---:R-:W-:Y:S02]  /*2550*/  IADD3 R35, P3, P4, R24, R35, R30 ;  /* 0x0000002318237210 */ /* 0x004fe40007c7e01e */
[----:B------:R-:W-:Y:S02]  /*2560*/  IADD3.X R29, PT, PT, R29, R33, R3, P1, P2 ;  /* 0x000000211d1d7210 */ /* 0x000fe40000fe4403 */
[----:B---3--:R-:W-:Y:S02]  /*2570*/  IADD3 R3, P1, P2, R20, R35, R26 ;  /* 0x0000002314037210 */ /* 0x008fe40007a3e01a */
[----:B------:R-:W-:Y:S02]  /*2580*/  IADD3.X R25, PT, PT, R25, R29, R31, P3, P4 ;  /* 0x0000001d19197210 */ /* 0x000fe40001fe841f */
[----:B----4-:R-:W-:Y:S02]  /*2590*/  IADD3 R3, P3, P4, R16, R3, R22 ;  /* 0x0000000310037210 */ /* 0x010fe40007c7e016 */
[----:B------:R-:W-:-:S02]  /*25a0*/  IADD3.X R21, PT, PT, R21, R25, R27, P1, P2 ;  /* 0x0000001915157210 */ /* 0x000fc40000fe441b */
[----:B-----5:R-:W-:Y:S02]  /*25b0*/  IADD3 R3, P1, P2, R12, R3, R18 ;  /* 0x000000030c037210 */ /* 0x020fe40007a3e012 */
[----:B------:R-:W-:Y:S02]  /*25c0*/  IADD3.X R17, PT, PT, R17, R21, R23, P3, P4 ;  /* 0x0000001511117210 */ /* 0x000fe40001fe8417 */
[----:B0-----:R-:W-:Y:S02]  /*25d0*/  IADD3 R3, P3, P4, R8, R3, R14 ;  /* 0x0000000308037210 */ /* 0x001fe40007c7e00e */
[----:B------:R-:W-:Y:S02]  /*25e0*/  IADD3.X R13, PT, PT, R13, R17, R19, P1, P2 ;  /* 0x000000110d0d7210 */ /* 0x000fe40000fe4413 */
[----:B------:R-:W-:Y:S02]  /*25f0*/  IADD3 R3, P1, P2, R4, R3, R10 ;  /* 0x0000000304037210 */ /* 0x000fe40007a3e00a */
[----:B------:R-:W-:-:S02]  /*2600*/  IADD3.X R9, PT, PT, R9, R13, R15, P3, P4 ;  /* 0x0000000d09097210 */ /* 0x000fc40001fe840f */
[----:B------:R-:W-:Y:S02]  /*2610*/  IADD3 R2, P3, PT, R3, R6, RZ ;  /* 0x0000000603027210 */ /* 0x000fe40007f7e0ff */
[----:B------:R-:W-:-:S05]  /*2620*/  IADD3.X R3, PT, PT, R5, R9, R11, P1, P2 ;  /* 0x0000000905037210 */ /* 0x000fca0000fe440b */
[----:B------:R-:W-:-:S07]  /*2630*/  IMAD.X R3, R3, 0x1, R7, P3 ;  /* 0x0000000103037824 */ /* 0x000fce00018e0607 */
.L_x_16:
[----:B------:R-:W-:Y:S05]  /*2640*/  BSYNC.RECONVERGENT B0 ;  /* 0x0000000000007941 */ /* 0x000fea0003800200 */
.L_x_1:
[----:B------:R-:W-:Y:S05]  /*2650*/  @P0 EXIT ;  /* 0x000000000000094d */ /* 0x000fea0003800000 */
[----:B------:R-:W0:Y:S01]  /*2660*/  LDCU.64 UR4, c[0x0][0x398] ;  /* 0x00007300ff0477ac */ /* 0x000e220008000a00 */
[----:B------:R-:W3:Y:S01]  /*2670*/  LDC.64 R4, c[0x0][0x388] ;  /* 0x0000e200ff047b82 */ /* 0x000ee20000000a00 */
[----:B012---:R-:W-:-:S04]  /*2680*/  IADD3 R2, P0, PT, R2, UR4, RZ ;  /* 0x0000000402027c10 */ /* 0x007fc8000ff1e0ff */
[----:B------:R-:W-:-:S05]  /*2690*/  IADD3.X R3, PT, PT, R3, UR5, RZ, P0, !PT ;  /* 0x0000000503037c10 */ /* 0x000fca00087fe4ff */
[----:B---3--:R-:W-:Y:S01]  /*26a0*/  STG.E.64 desc[UR6][R4.64], R2 ;  /* 0x0000000204007986 */ /* 0x008fe2000c101b06 */
[----:B------:R-:W-:Y:S05]  /*26b0*/  EXIT ;  /* 0x000000000000794d */ /* 0x000fea0003800000 */
.L_x_29:
[----:B------:R-:W-:-:S00]  /*26c0*/  BRA `(.L_x_29) ;  /* 0xfffffffc00fc7947 */ /* 0x000fc0000383ffff */
[----:B------:R-:W-:-:S00]  /*26d0*/  NOP ;  /* 0x0000000000007918 */ /* 0x000fc00000000000 */
        /* <DEDUP_REMOVED lines=10> */
.L_x_218:


//--------------------- .text._ZN3cub18CUB_300001_SM_10006detail6reduce18DeviceReduceKernelINS2_10policy_hubIlyN4cuda3std3__44plusIlEEE10Policy1000EN6thrust24THRUST_300001_SM_1000_NS18transform_iteratorINSD_6detail14equal_to_valueIiEENSD_10device_ptrIiEEllEEyS9_lNS7_10__identityEEEvT0_PT3_T1_NS0_13GridEvenShareISP_EET2_T4_ --------------------------
	.section	.text._ZN3cub18CUB_300001_SM_10006detail6reduce18DeviceReduceKernelINS2_10policy_hubIlyN4cuda3std3__44plusIlEEE10Policy1000EN6thrust24THRUST_300001_SM_1000_NS18transform_iteratorINSD_6detail14equal_to_valueIiEENSD_10device_ptrIiEEllEEyS9_lNS7_10__identityEEEvT0_PT3_T1_NS0_13GridEvenShareISP_EET2_T4_,"ax",@progbits
	.align	128
        .global         _ZN3cub18CUB_300001_SM_10006detail6reduce18DeviceReduceKernelINS2_10policy_hubIlyN4cuda3std3__44plusIlEEE10Policy1000EN6thrust24THRUST_300001_SM_1000_NS18transform_iteratorINSD_6detail14equal_to_valueIiEENSD_10device_ptrIiEEllEEyS9_lNS7_10__identityEEEvT0_PT3_T1_NS0_13GridEvenShareISP_EET2_T4_
        .type           _ZN3cub18CUB_300001_SM_10006detail6reduce18DeviceReduceKernelINS2_10policy_hubIlyN4cuda3std3__44plusIlEEE10Policy1000EN6thrust24THRUST_300001_SM_1000_NS18transform_iteratorINSD_6detail14equal_to_valueIiEENSD_10device_ptrIiEEllEEyS9_lNS7_10__identityEEEvT0_PT3_T1_NS0_13GridEvenShareISP_EET2_T4_,@function
        .size           _ZN3cub18CUB_300001_SM_10006detail6reduce18DeviceReduceKernelINS2_10policy_hubIlyN4cuda3std3__44plusIlEEE10Policy1000EN6thrust24THRUST_300001_SM_1000_NS18transform_iteratorINSD_6detail14equal_to_valueIiEENSD_10device_ptrIiEEllEEyS9_lNS7_10__identityEEEvT0_PT3_T1_NS0_13GridEvenShareISP_EET2_T4_,(.L_x_219 - _ZN3cub18CUB_300001_SM_10006detail6reduce18DeviceReduceKernelINS2_10policy_hubIlyN4cuda3std3__44plusIlEEE10Policy1000EN6thrust24THRUST_300001_SM_1000_NS18transform_iteratorINSD_6detail14equal_to_valueIiEENSD_10device_ptrIiEEllEEyS9_lNS7_10__identityEEEvT0_PT3_T1_NS0_13GridEvenShareISP_EET2_T4_)
        .other          _ZN3cub18CUB_300001_SM_10006detail6reduce18DeviceReduceKernelINS2_10policy_hubIlyN4cuda3std3__44plusIlEEE10Policy1000EN6thrust24THRUST_300001_SM_1000_NS18transform_iteratorINSD_6detail14equal_to_valueIiEENSD_10device_ptrIiEEllEEyS9_lNS7_10__identityEEEvT0_PT3_T1_NS0_13GridEvenShareISP_EET2_T4_,@"STO_CUDA_ENTRY STV_DEFAULT"
_ZN3cub18CUB_300001_SM_10006detail6reduce18DeviceReduceKernelINS2_10policy_hubIlyN4cuda3std3__44plusIlEEE10Policy1000EN6thrust24THRUST_300001_SM_1000_NS18transform_iteratorINSD_6detail14equal_to_valueIiEENSD_10device_ptrIiEEllEEyS9_lNS7_10__identityEEEvT0_PT3_T1_NS0_13GridEvenShareISP_EET2_T4_:
.text._ZN3cub18CUB_300001_SM_10006detail6reduce18DeviceReduceKernelINS2_10policy_hubIlyN4cuda3std3__44plusIlEEE10Policy1000EN6thrust24THRUST_300001_SM_1000_NS18transform_iteratorINSD_6detail14equal_to_valueIiEENSD_10device_ptrIiEEllEEyS9_lNS7_10__identityEEEvT0_PT3_T1_NS0_13GridEvenShareISP_EET2_T4_:
[----:B------:R-:W-:Y:S08]  /*0000*/  LDC R1, c[0x0][0x37c] ;  /* 0x0000df00ff017b82 */ /* 0x000ff00000000800 */
[----:B------:R-:W0:Y:S01]  /*0010*/  S2UR UR17, SR_CTAID.X ;  /* 0x00000000001179c3 */ /* 0x000e220000002500 */
[----:B------:R-:W1:Y:S01]  /*0020*/  LDCU.64 UR4, c[0x0][0x3c0] ;  /* 0x00007800ff0477ac */ /* 0x000e620008000a00 */
[----:B------:R-:W-:Y:S01]  /*0030*/  BSSY.RECONVERGENT B0, `(.L_x_30) ;  /* 0x0000327000007945 */ /* 0x000fe20003800200 */
[----:B------:R-:W2:Y:S01]  /*0040*/  LDCU UR11, c[0x0][0x3c8] ;  /* 0x00007900ff0b77ac */ /* 0x000ea20008000800 */
[----:B------:R-:W3:Y:S01]  /*0050*/  LDCU.64 UR18, c[0x0][0x358] ;  /* 0x00006b00ff1277ac */ /* 0x000ee20008000a00 */
[----:B-1----:R-:W-:-:S02]  /*0060*/  IMAD.U32 R8, RZ, RZ, UR4 ;  /* 0x00000004ff087e24 */ /* 0x002fc4000f8e00ff */
[----:B------:R-:W-:Y:S01]  /*0070*/  IMAD.U32 R9, RZ, RZ, UR5 ;  /* 0x00000005ff097e24 */ /* 0x000fe2000f8e00ff */
[----:B--2---:R-:W-:Y:S02]  /*0080*/  UIMAD UR5, UR11, 0xe00, URZ ;  /* 0x00000e000b0578a4 */ /* 0x004fe4000f8e02ff */
[----:B0-----:R-:W-:Y:S02]  /*0090*/  UIMAD UR9, UR17, 0xe00, URZ ;  /* 0x00000e00110978a4 */ /* 0x001fe4000f8e02ff */
[----:B------:R-:W-:-:S04]  /*00a0*/  USHF.R.S32.HI UR4, URZ, 0x1f, UR5 ;  /* 0x0000001fff047899 */ /* 0x000fc80008011405 */
[----:B------:R-:W-:-:S04]  /*00b0*/  IADD3 R13, P1, PT, R8, -UR9, RZ ;  /* 0x80000009080d7c10 */ /* 0x000fc8000ff3e0ff */
[----:B------:R-:W-:Y:S02]  /*00c0*/  ISETP.GT.U32.AND P0, PT, R13, 0xdff, PT ;  /* 0x00000dff0d00780c */ /* 0x000fe40003f04070 */
[----:B------:R-:W-:-:S04]  /*00d0*/  IADD3.X R14, PT, PT, R9, -0x1, RZ, P1, !PT ;  /* 0xffffffff090e7810 */ /* 0x000fc80000ffe4ff */
[----:B------:R-:W-:-:S13]  /*00e0*/  ISETP.GT.U32.AND.EX P0, PT, R14, RZ, PT, P0 ;  /* 0x000000ff0e00720c */ /* 0x000fda0003f04100 */
[----:B---3--:R-:W-:Y:S05]  /*00f0*/  @P0 BRA `(.L_x_31) ;  /* 0x0000001800740947 */ /* 0x008fea0003800000 */
[----:B------:R-:W0:Y:S01]  /*0100*/  S2R R7, SR_TID.X ;  /* 0x0000000000077919 */ /* 0x000e220000002100 */
[----:B------:R-:W-:Y:S01]  /*0110*/  VIADD R2, R8, -UR9 ;  /* 0x8000000908027c36 */ /* 0x000fe20008000000 */
[----:B------:R-:W1:Y:S01]  /*0120*/  LDCU UR6, c[0x0][0x388] ;  /* 0x00007100ff0677ac */ /* 0x000e620008000800 */
[----:B------:R-:W-:Y:S01]  /*0130*/  BSSY.RECONVERGENT B1, `(.L_x_32) ;  /* 0x000000f000017945 */ /* 0x000fe20003800200 */
[----:B------:R-:W-:Y:S02]  /*0140*/  IMAD.MOV.U32 R0, RZ, RZ, RZ ;  /* 0x000000ffff007224 */ /* 0x000fe400078e00ff */
[----:B------:R-:W-:Y:S01]  /*0150*/  IMAD.MOV.U32 R3, RZ, RZ, RZ ;  /* 0x000000ffff037224 */ /* 0x000fe200078e00ff */
[----:B0-----:R-:W-:Y:S01]  /*0160*/  ISETP.GE.AND P0, PT, R7, R2, PT ;  /* 0x000000020700720c */ /* 0x001fe20003f06270 */
[----:B------:R-:W-:-:S12]  /*0170*/  IMAD.MOV.U32 R9, RZ, RZ, R7 ;  /* 0x000000ffff097224 */ /* 0x000fd800078e0007 */
[----:B-1----:R-:W-:Y:S05]  /*0180*/  @P0 BRA `(.L_x_33) ;  /* 0x0000000000240947 */ /* 0x002fea0003800000 */
[----:B------:R-:W0:Y:S01]  /*0190*/  LDC.64 R4, c[0x0][0x380] ;  /* 0x0000e000ff047b82 */ /* 0x000e220000000a00 */
[----:B------:R-:W-:Y:S01]  /*01a0*/  VIADD R3, R7, UR9 ;  /* 0x0000000907037c36 */ /* 0x000fe20008000000 */
[----:B------:R-:W1:Y:S03]  /*01b0*/  LDCU UR4, c[0x0][0x388] ;  /* 0x00007100ff0477ac */ /* 0x000e660008000800 */
[----:B0-----:R-:W-:-:S06]  /*01c0*/  IMAD.WIDE.U32 R4, R3, 0x4, R4 ;  /* 0x0000000403047825 */ /* 0x001fcc00078e0004 */
[----:B------:R-:W1:Y:S01]  /*01d0*/  LDG.E R4, desc[UR18][R4.64] ;  /* 0x0000001204047981 */ /* 0x000e62000c1e1900 */
[----:B------:R-:W-:Y:S02]  /*01e0*/  VIADD R9, R7, 0x200 ;  /* 0x0000020007097836 */ /* 0x000fe40000000000 */
[----:B------:R-:W-:Y:S01]  /*01f0*/  IMAD.MOV.U32 R3, RZ, RZ, RZ ;  /* 0x000000ffff037224 */ /* 0x000fe200078e00ff */
[----:B-1----:R-:W-:-:S04]  /*0200*/  ISETP.NE.AND P0, PT, R4, UR4, PT ;  /* 0x0000000404007c0c */ /* 0x002fc8000bf05270 */
[----:B------:R-:W-:-:S09]  /*0210*/  SEL R0, RZ, 0x1, P0 ;  /* 0x00000001ff007807 */ /* 0x000fd20000000000 */
.L_x_33:
[----:B------:R-:W-:Y:S05]  /*0220*/  BSYNC.RECONVERGENT B1 ;  /* 0x0000000000017941 */ /* 0x000fea0003800200 */
.L_x_32:
[----:B------:R-:W-:Y:S01]  /*0230*/  ISETP.GE.AND P0, PT, R9, R2, PT ;  /* 0x000000020900720c */ /* 0x000fe20003f06270 */
[----:B------:R-:W-:-:S12]  /*0240*/  BSSY.RECONVERGENT B1, `(.L_x_34) ;  /* 0x00000b6000017945 */ /* 0x000fd80003800200 */
[----:B------:R-:W-:Y:S05]  /*0250*/  @P0 BRA `(.L_x_35) ;  /* 0x0000000800d00947 */ /* 0x000fea0003800000 */
[----:B------:R-:W-:Y:S01]  /*0260*/  LOP3.LUT R5, RZ, R9, RZ, 0x33, !PT ;  /* 0x00000009ff057212 */ /* 0x000fe200078e33ff */
[----:B------:R-:W-:Y:S03]  /*0270*/  BSSY.RECONVERGENT B2, `(.L_x_36) ;  /* 0x0000056000027945 */ /* 0x000fe60003800200 */
[----:B------:R-:W-:-:S04]  /*0280*/  IADD3 R5, PT, PT, R8, -UR9, R5 ;  /* 0x8000000908057c10 */ /* 0x000fc8000fffe005 */
[C---:B------:R-:W-:Y:S02]  /*0290*/  ISETP.GE.U32.AND P1, PT, R5.reuse, 0x1e00, PT ;  /* 0x00001e000500780c */ /* 0x040fe40003f26070 */
[----:B------:R-:W-:-:S04]  /*02a0*/  LEA.HI R6, R5, 0x1, RZ, 0x17 ;  /* 0x0000000105067811 */ /* 0x000fc800078fb8ff */
[----:B------:R-:W-:-:S04]  /*02b0*/  LOP3.LUT R23, R6, 0xf, RZ, 0xc0, !PT ;  /* 0x0000000f06177812 */ /* 0x000fc800078ec0ff */
[----:B------:R-:W-:-:S03]  /*02c0*/  ISETP.NE.AND P0, PT, R23, RZ, PT ;  /* 0x000000ff1700720c */ /* 0x000fc60003f05270 */
[----:B------:R-:W-:Y:S10]  /*02d0*/  @!P1 BRA `(.L_x_37) ;  /* 0x00000004003c9947 */ /* 0x000ff40003800000 */
[----:B------:R-:W0:Y:S01]  /*02e0*/  LDCU.64 UR4, c[0x0][0x380] ;  /* 0x00007000ff0477ac */ /* 0x000e220008000a00 */
[----:B------:R-:W-:Y:S01]  /*02f0*/  IMAD.WIDE.U32 R4, R9, 0x4, RZ ;  /* 0x0000000409047825 */ /* 0x000fe200078e00ff */
[----:B------:R-:W-:-:S03]  /*0300*/  LOP3.LUT R8, R6, 0xfffff0, RZ, 0xc0, !PT ;  /* 0x00fffff006087812 */ /* 0x000fc600078ec0ff */
[----:B------:R-:W-:Y:S02]  /*0310*/  IMAD.U32 R11, RZ, RZ, UR17 ;  /* 0x00000011ff0b7e24 */ /* 0x000fe4000f8e00ff */
[----:B------:R-:W-:Y:S02]  /*0320*/  IMAD.MOV R8, RZ, RZ, -R8 ;  /* 0x000000ffff087224 */ /* 0x000fe400078e0a08 */
[----:B------:R-:W-:-:S03]  /*0330*/  IMAD.WIDE.U32 R4, R11, 0x3800, R4 ;  /* 0x000038000b047825 */ /* 0x000fc600078e0004 */
[----:B0-----:R-:W-:-:S04]  /*0340*/  IADD3 R4, P1, PT, R4, UR4, RZ ;  /* 0x0000000404047c10 */ /* 0x001fc8000ff3e0ff */
[----:B------:R-:W-:-:S04]  /*0350*/  IADD3 R4, P2, PT, R4, 0x4000, RZ ;  /* 0x0000400004047810 */ /* 0x000fc80007f5e0ff */
[----:B------:R-:W-:-:S09]  /*0360*/  IADD3.X R5, PT, PT, RZ, UR5, R5, P2, P1 ;  /* 0x00000005ff057c10 */ /* 0x000fd200097e2405 */
.L_x_38:
[----:B------:R-:W2:Y:S04]  /*0370*/  LDG.E R26, desc[UR18][R4.64+-0x4000] ;  /* 0xffc00012041a7981 */ /* 0x000ea8000c1e1900 */
[----:B------:R-:W3:Y:S04]  /*0380*/  LDG.E R22, desc[UR18][R4.64+-0x3800] ;  /* 0xffc8001204167981 */ /* 0x000ee8000c1e1900 */
[----:B------:R-:W4:Y:S04]  /*0390*/  LDG.E R24, desc[UR18][R4.64+-0x3000] ;  /* 0xffd0001204187981 */ /* 0x000f28000c1e1900 */
[----:B------:R-:W5:Y:S04]  /*03a0*/  LDG.E R25, desc[UR18][R4.64+-0x2800] ;  /* 0xffd8001204197981 */ /* 0x000f68000c1e1900 */
        /* <DEDUP_REMOVED lines=11> */
[----:B------:R-:W5:Y:S01]  /*0460*/  LDG.E R11, desc[UR18][R4.64+0x3000] ;  /* 0x00300012040b7981 */ /* 0x000f62000c1e1900 */
[----:B------:R-:W-:-:S02]  /*0470*/  VIADD R8, R8, 0x10 ;  /* 0x0000001008087836 */ /* 0x000fc40000000000 */
[----:B------:R-:W-:Y:S01]  /*0480*/  VIADD R9, R9, 0x2000 ;  /* 0x0000200009097836 */ /* 0x000fe20000000000 */
[----:B--2---:R-:W-:Y:S02]  /*0490*/  ISETP.NE.AND P1, PT, R26, UR6, PT ;  /* 0x000000061a007c0c */ /* 0x004fe4000bf25270 */
[----:B---3--:R-:W-:Y:S02]  /*04a0*/  ISETP.NE.AND P2, PT, R22, UR6, PT ;  /* 0x0000000616007c0c */ /* 0x008fe4000bf45270 */
[----:B------:R-:W-:Y:S02]  /*04b0*/  SEL R22, RZ, 0x1, P1 ;  /* 0x00000001ff167807 */ /* 0x000fe40000800000 */
[----:B------:R-:W-:Y:S02]  /*04c0*/  SEL R27, RZ, 0x1, P2 ;  /* 0x00000001ff1b7807 */ /* 0x000fe40001000000 */
[----:B----4-:R-:W-:Y:S02]  /*04d0*/  ISETP.NE.AND P3, PT, R24, UR6, PT ;  /* 0x0000000618007c0c */ /* 0x010fe4000bf65270 */
[----:B-----5:R-:W-:-:S02]  /*04e0*/  ISETP.NE.AND P1, PT, R25, UR6, PT ;  /* 0x0000000619007c0c */ /* 0x020fc4000bf25270 */
[----:B------:R-:W-:Y:S02]  /*04f0*/  IADD3 R22, P5, P6, R27, R0, R22 ;  /* 0x000000001b167210 */ /* 0x000fe40007ebe016 */
[----:B------:R-:W-:Y:S02]  /*0500*/  SEL R25, RZ, 0x1, P3 ;  /* 0x00000001ff197807 */ /* 0x000fe40001800000 */
[----:B------:R-:W-:Y:S02]  /*0510*/  SEL R0, RZ, 0x1, P1 ;  /* 0x00000001ff007807 */ /* 0x000fe40000800000 */
[----:B------:R-:W-:Y:S02]  /*0520*/  ISETP.NE.AND P3, PT, R20, UR6, PT ;  /* 0x0000000614007c0c */ /* 0x000fe4000bf65270 */
[----:B------:R-:W-:Y:S02]  /*0530*/  ISETP.NE.AND P4, PT, R21, UR6, PT ;  /* 0x0000000615007c0c */ /* 0x000fe4000bf85270 */
[----:B------:R-:W-:-:S02]  /*0540*/  IADD3 R20, P2, P1, R0, R22, R25 ;  /* 0x0000001600147210 */ /* 0x000fc4000795e019 */
[----:B------:R-:W-:Y:S02]  /*0550*/  SEL R21, RZ, 0x1, P3 ;  /* 0x00000001ff157807 */ /* 0x000fe40001800000 */
[----:B------:R-:W-:Y:S02]  /*0560*/  SEL R0, RZ, 0x1, P4 ;  /* 0x00000001ff007807 */ /* 0x000fe40002000000 */
[----:B------:R-:W-:Y:S02]  /*0570*/  ISETP.NE.AND P3, PT, R19, UR6, PT ;  /* 0x0000000613007c0c */ /* 0x000fe4000bf65270 */
[----:B------:R-:W-:Y:S02]  /*0580*/  ISETP.NE.AND P4, PT, R18, UR6, PT ;  /* 0x0000000612007c0c */ /* 0x000fe4000bf85270 */
[----:B------:R-:W-:Y:S02]  /*0590*/  IADD3.X R19, PT, PT, RZ, R3, RZ, P5, P6 ;  /* 0x00000003ff137210 */ /* 0x000fe40002fec4ff */
        /* <DEDUP_REMOVED lines=26> */
[----:B------:R-:W-:Y:S02]  /*0740*/  ISETP.NE.AND P3, PT, R8, RZ, PT ;  /* 0x000000ff0800720c */ /* 0x000fe40003f65270 */
[----:B------:R-:W-:Y:S02]  /*0750*/  SEL R3, RZ, 0x1, P4 ;  /* 0x00000001ff037807 */ /* 0x000fe40002000000 */
[----:B------:R-:W-:Y:S02]  /*0760*/  IADD3.X R11, PT, PT, RZ, R11, RZ, P2, P1 ;  /* 0x0000000bff0b7210 */ /* 0x000fe400017e24ff */
[----:B------:R-:W-:Y:S02]  /*0770*/  IADD3 R0, P1, P2, R0, R10, R3 ;  /* 0x0000000a00007210 */ /* 0x000fe40007a3e003 */
[----:B------:R-:W-:-:S02]  /*0780*/  IADD3 R4, P4, PT, R4, 0x8000, RZ ;  /* 0x0000800004047810 */ /* 0x000fc40007f9e0ff */
[----:B------:R-:W-:-:S03]  /*0790*/  IADD3.X R3, PT, PT, RZ, R11, RZ, P5, P6 ;  /* 0x0000000bff037210 */ /* 0x000fc60002fec4ff */
[----:B------:R-:W-:Y:S01]  /*07a0*/  IMAD.X R5, RZ, RZ, R5, P4 ;  /* 0x000000ffff057224 */ /* 0x000fe200020e0605 */
[----:B------:R-:W-:Y:S01]  /*07b0*/  IADD3.X R3, PT, PT, RZ, R3, RZ, P1, P2 ;  /* 0x00000003ff037210 */ /* 0x000fe20000fe44ff */
[----:B------:R-:W-:Y:S06]  /*07c0*/  @P3 BRA `(.L_x_38) ;  /* 0xfffffff800e83947 */ /* 0x000fec000383ffff */
.L_x_37:
[----:B------:R-:W-:Y:S05]  /*07d0*/  BSYNC.RECONVERGENT B2 ;  /* 0x0000000000027941 */ /* 0x000fea0003800200 */
.L_x_36:
[----:B------:R-:W-:Y:S05]  /*07e0*/  @!P0 BRA `(.L_x_35) ;  /* 0x00000004006c8947 */ /* 0x000fea0003800000 */
[----:B------:R-:W-:Y:S01]  /*07f0*/  ISETP.GE.U32.AND P1, PT, R23, 0x8, PT ;  /* 0x000000081700780c */ /* 0x000fe20003f26070 */
[----:B------:R-:W-:Y:S01]  /*0800*/  BSSY.RECONVERGENT B2, `(.L_x_39) ;  /* 0x000002b000027945 */ /* 0x000fe20003800200 */
[----:B------:R-:W-:-:S04]  /*0810*/  LOP3.LUT R16, R6, 0x7, RZ, 0xc0, !PT ;  /* 0x0000000706107812 */ /* 0x000fc800078ec0ff */
[----:B------:R-:W-:-:S07]  /*0820*/  ISETP.NE.AND P0, PT, R16, RZ, PT ;  /* 0x000000ff1000720c */ /* 0x000fce0003f05270 */
[----:B------:R-:W-:Y:S06]  /*0830*/  @!P1 BRA `(.L_x_40) ;  /* 0x00000000009c9947 */ /* 0x000fec0003800000 */
[----:B------:R-:W0:Y:S01]  /*0840*/  LDCU.64 UR4, c[0x0][0x380] ;  /* 0x00007000ff0477ac */ /* 0x000e220008000a00 */
[----:B------:R-:W-:-:S04]  /*0850*/  IADD3 R5, P1, PT, R9, UR9, RZ ;  /* 0x0000000909057c10 */ /* 0x000fc8000ff3e0ff */
[----:B------:R-:W-:Y:S02]  /*0860*/  LEA.HI.X.SX32 R8, R9, RZ, 0x1, P1 ;  /* 0x000000ff09087211 */ /* 0x000fe400008f0eff */
[C---:B0-----:R-:W-:Y:S01]  /*0870*/  LEA R4, P1, R5.reuse, UR4, 0x2 ;  /* 0x0000000405047c11 */ /* 0x041fe2000f8210ff */
[----:B------:R-:W0:Y:S03]  /*0880*/  LDCU UR4, c[0x0][0x388] ;  /* 0x00007100ff0477ac */ /* 0x000e260008000800 */
[----:B------:R-:W-:-:S05]  /*0890*/  LEA.HI.X R5, R5, UR5, R8, 0x2, P1 ;  /* 0x0000000505057c11 */ /* 0x000fca00088f1408 */
[----:B------:R-:W0:Y:S04]  /*08a0*/  LDG.E R17, desc[UR18][R4.64] ;  /* 0x0000001204117981 */ /* 0x000e28000c1e1900 */
[----:B------:R-:W2:Y:S04]  /*08b0*/  LDG.E R8, desc[UR18][R4.64+0x800] ;  /* 0x0008001204087981 */ /* 0x000ea8000c1e1900 */
[----:B------:R-:W3:Y:S04]  /*08c0*/  LDG.E R10, desc[UR18][R4.64+0x1000] ;  /* 0x00100012040a7981 */ /* 0x000ee8000c1e1900 */
[----:B------:R-:W4:Y:S04]  /*08d0*/  LDG.E R11, desc[UR18][R4.64+0x1800] ;  /* 0x00180012040b7981 */ /* 0x000f28000c1e1900 */
[----:B------:R-:W5:Y:S04]  /*08e0*/  LDG.E R12, desc[UR18][R4.64+0x2000] ;  /* 0x00200012040c7981 */ /* 0x000f68000c1e1900 */
[----:B------:R-:W5:Y:S04]  /*08f0*/  LDG.E R13, desc[UR18][R4.64+0x2800] ;  /* 0x00280012040d7981 */ /* 0x000f68000c1e1900 */
[----:B------:R-:W5:Y:S04]  /*0900*/  LDG.E R14, desc[UR18][R4.64+0x3000] ;  /* 0x00300012040e7981 */ /* 0x000f68000c1e1900 */
[----:B------:R1:W5:Y:S01]  /*0910*/  LDG.E R15, desc[UR18][R4.64+0x3800] ;  /* 0x00380012040f7981 */ /* 0x000362000c1e1900 */
[----:B------:R-:W-:Y:S01]  /*0920*/  VIADD R9, R9, 0x1000 ;  /* 0x0000100009097836 */ /* 0x000fe20000000000 */
[----:B0-----:R-:W-:-:S02]  /*0930*/  ISETP.NE.AND P1, PT, R17, UR4, PT ;  /* 0x0000000411007c0c */ /* 0x001fc4000bf25270 */
[----:B--2---:R-:W-:Y:S02]  /*0940*/  ISETP.NE.AND P2, PT, R8, UR4, PT ;  /* 0x0000000408007c0c */ /* 0x004fe4000bf45270 */
[----:B------:R-:W-:Y:S02]  /*0950*/  SEL R8, RZ, 0x1, P1 ;  /* 0x00000001ff087807 */ /* 0x000fe40000800000 */
[----:B------:R-:W-:Y:S02]  /*0960*/  SEL R17, RZ, 0x1, P2 ;  /* 0x00000001ff117807 */ /* 0x000fe40001000000 */
[----:B---3--:R-:W-:Y:S02]  /*0970*/  ISETP.NE.AND P1, PT, R10, UR4, PT ;  /* 0x000000040a007c0c */ /* 0x008fe4000bf25270 */
[----:B----4-:R-:W-:Y:S02]  /*0980*/  ISETP.NE.AND P2, PT, R11, UR4, PT ;  /* 0x000000040b007c0c */ /* 0x010fe4000bf45270 */
[----:B------:R-:W-:-:S02]  /*0990*/  IADD3 R8, P5, P6, R17, R0, R8 ;  /* 0x0000000011087210 */ /* 0x000fc40007ebe008 */
[----:B------:R-:W-:Y:S02]  /*09a0*/  SEL R11, RZ, 0x1, P1 ;  /* 0x00000001ff0b7807 */ /* 0x000fe40000800000 */
[----:B------:R-:W-:Y:S02]  /*09b0*/  SEL R0, RZ, 0x1, P2 ;  /* 0x00000001ff007807 */ /* 0x000fe40001000000 */
[----:B-----5:R-:W-:Y:S02]  /*09c0*/  ISETP.NE.AND P3, PT, R12, UR4, PT ;  /* 0x000000040c007c0c */ /* 0x020fe4000bf65270 */
[----:B------:R-:W-:Y:S02]  /*09d0*/  ISETP.NE.AND P4, PT, R13, UR4, PT ;  /* 0x000000040d007c0c */ /* 0x000fe4000bf85270 */
[----:B------:R-:W-:Y:S02]  /*09e0*/  IADD3 R0, P1, P2, R0, R8, R11 ;  /* 0x0000000800007210 */ /* 0x000fe40007a3e00b */
[----:B-1----:R-:W-:-:S02]  /*09f0*/  SEL R5, RZ, 0x1, P3 ;  /* 0x00000001ff057807 */ /* 0x002fc40001800000 */
[----:B------:R-:W-:Y:S02]  /*0a00*/  SEL R4, RZ, 0x1, P4 ;  /* 0x00000001ff047807 */ /* 0x000fe40002000000 */
[----:B------:R-:W-:Y:S02]  /*0a10*/  ISETP.NE.AND P4, PT, R14, UR4, PT ;  /* 0x000000040e007c0c */ /* 0x000fe4000bf85270 */
[----:B------:R-:W-:Y:S02]  /*0a20*/  ISETP.NE.AND P3, PT, R15, UR4, PT ;  /* 0x000000040f007c0c */ /* 0x000fe4000bf65270 */
[----:B------:R-:W-:Y:S02]  /*0a30*/  IADD3.X R8, PT, PT, RZ, R3, RZ, P5, P6 ;  /* 0x00000003ff087210 */ /* 0x000fe40002fec4ff */
[----:B------:R-:W-:Y:S02]  /*0a40*/  IADD3 R4, P5, P6, R4, R0, R5 ;  /* 0x0000000004047210 */ /* 0x000fe40007ebe005 */
[----:B------:R-:W-:-:S02]  /*0a50*/  SEL R3, RZ, 0x1, P4 ;  /* 0x00000001ff037807 */ /* 0x000fc40002000000 */
[----:B------:R-:W-:Y:S02]  /*0a60*/  SEL R0, RZ, 0x1, P3 ;  /* 0x00000001ff007807 */ /* 0x000fe40001800000 */
[----:B------:R-:W-:Y:S02]  /*0a70*/  IADD3.X R5, PT, PT, RZ, R8, RZ, P1, P2 ;  /* 0x00000008ff057210 */ /* 0x000fe40000fe44ff */
[----:B------:R-:W-:Y:S02]  /*0a80*/  IADD3 R0, P1, P2, R0, R4, R3 ;  /* 0x0000000400007210 */ /* 0x000fe40007a3e003 */
[----:B------:R-:W-:-:S04]  /*0a90*/  IADD3.X R3, PT, PT, RZ, R5, RZ, P5, P6 ;  /* 0x00000005ff037210 */ /* 0x000fc80002fec4ff */
[----:B------:R-:W-:-:S07]  /*0aa0*/  IADD3.X R3, PT, PT, RZ, R3, RZ, P1, P2 ;  /* 0x00000003ff037210 */ /* 0x000fce0000fe44ff */
.L_x_40:
[----:B------:R-:W-:Y:S05]  /*0ab0*/  BSYNC.RECONVERGENT B2 ;  /* 0x0000000000027941 */ /* 0x000fea0003800200 */
.L_x_39:
        /* <DEDUP_REMOVED lines=15> */
[----:B------:R-:W4:Y:S01]  /*0bb0*/  LDG.E R10, desc[UR18][R4.64+0x1000] ;  /* 0x00100012040a7981 */ /* 0x000f22000c1e1900 */
[----:B------:R-:W-:Y:S01]  /*0bc0*/  VIADD R9, R9, 0x800 ;  /* 0x0000080009097836 */ /* 0x000fe20000000000 */
[----:B0-----:R-:W-:-:S02]  /*0bd0*/  ISETP.NE.AND P1, PT, R12, UR4, PT ;  /* 0x000000040c007c0c */ /* 0x001fc4000bf25270 */
[----:B--2---:R-:W-:Y:S02]  /*0be0*/  ISETP.NE.AND P2, PT, R8, UR4, PT ;  /* 0x0000000408007c0c */ /* 0x004fe4000bf45270 */
[----:B---3--:R-:W-:Y:S02]  /*0bf0*/  ISETP.NE.AND P4, PT, R11, UR4, PT ;  /* 0x000000040b007c0c */ /* 0x008fe4000bf85270 */
[----:B------:R-:W-:Y:S02]  /*0c00*/  SEL R11, RZ, 0x1, P1 ;  /* 0x00000001ff0b7807 */ /* 0x000fe40000800000 */
[----:B----4-:R-:W-:Y:S02]  /*0c10*/  ISETP.NE.AND P3, PT, R10, UR4, PT ;  /* 0x000000040a007c0c */ /* 0x010fe4000bf65270 */
[----:B------:R-:W-:Y:S02]  /*0c20*/  SEL R8, RZ, 0x1, P2 ;  /* 0x00000001ff087807 */ /* 0x000fe40001000000 */
[----:B------:R-:W-:-:S02]  /*0c30*/  SEL R13, RZ, 0x1, P3 ;  /* 0x00000001ff0d7807 */ /* 0x000fc40001800000 */
[----:B------:R-:W-:Y:S02]  /*0c40*/  SEL R10, RZ, 0x1, P4 ;  /* 0x00000001ff0a7807 */ /* 0x000fe40002000000 */
[----:B------:R-:W-:-:S04]  /*0c50*/  IADD3 R0, P1, P2, R8, R0, R11 ;  /* 0x0000000008007210 */ /* 0x000fc80007a3e00b */
[----:B------:R-:W-:Y:S02]  /*0c60*/  IADD3 R0, P3, P4, R10, R0, R13 ;  /* 0x000000000a007210 */ /* 0x000fe40007c7e00d */
[----:B------:R-:W-:-:S04]  /*0c70*/  IADD3.X R3, PT, PT, RZ, R3, RZ, P1, P2 ;  /* 0x00000003ff037210 */ /* 0x000fc80000fe44ff */
[----:B------:R-:W-:-:S07]  /*0c80*/  IADD3.X R3, PT, PT, RZ, R3, RZ, P3, P4 ;  /* 0x00000003ff037210 */ /* 0x000fce0001fe84ff */
.L_x_42:
[----:B------:R-:W-:Y:S05]  /*0c90*/  BSYNC.RECONVERGENT B2 ;  /* 0x0000000000027941 */ /* 0x000fea0003800200 */
.L_x_41:
[----:B------:R-:W-:Y:S05]  /*0ca0*/  @!P0 BRA `(.L_x_35) ;  /* 0x00000000003c8947 */ /* 0x000fea0003800000 */
[----:B------:R-:W0:Y:S01]  /*0cb0*/  LDC.64 R4, c[0x0][0x380] ;  /* 0x0000e000ff047b82 */ /* 0x000e220000000a00 */
[----:B------:R-:W-:Y:S02]  /*0cc0*/  IMAD.U32 R11, RZ, RZ, UR17 ;  /* 0x00000011ff0b7e24 */ /* 0x000fe4000f8e00ff */
[----:B------:R-:W-:Y:S02]  /*0cd0*/  IMAD.MOV R6, RZ, RZ, -R6 ;  /* 0x000000ffff067224 */ /* 0x000fe400078e0a06 */
[----:B0-----:R-:W-:-:S07]  /*0ce0*/  IMAD.WIDE.U32 R4, R11, 0x3800, R4 ;  /* 0x000038000b047825 */ /* 0x001fce00078e0004 */
.L_x_43:
[C---:B------:R-:W-:Y:S01]  /*0cf0*/  IMAD.WIDE R10, R9.reuse, 0x4, R4 ;  /* 0x00000004090a7825 */ /* 0x040fe200078e0204 */
[----:B------:R-:W0:Y:S05]  /*0d00*/  LDCU UR4, c[0x0][0x388] ;  /* 0x00007100ff0477ac */ /* 0x000e2a0008000800 */
[----:B------:R-:W0:Y:S01]  /*0d10*/  LDG.E R10, desc[UR18][R10.64] ;  /* 0x000000120a0a7981 */ /* 0x000e22000c1e1900 */
[----:B------:R-:W-:Y:S02]  /*0d20*/  VIADD R6, R6, 0x1 ;  /* 0x0000000106067836 */ /* 0x000fe40000000000 */
[----:B------:R-:W-:Y:S01]  /*0d30*/  VIADD R9, R9, 0x200 ;  /* 0x0000020009097836 */ /* 0x000fe20000000000 */
[----:B0-----:R-:W-:-:S04]  /*0d40*/  ISETP.NE.AND P0, PT, R10, UR4, PT ;  /* 0x000000040a007c0c */ /* 0x001fc8000bf05270 */
[----:B------:R-:W-:Y:S02]  /*0d50*/  SEL R13, RZ, 0x1, P0 ;  /* 0x00000001ff0d7807 */ /* 0x000fe40000000000 */
[----:B------:R-:W-:Y:S02]  /*0d60*/  ISETP.NE.AND P0, PT, R6, RZ, PT ;  /* 0x000000ff0600720c */ /* 0x000fe40003f05270 */
[----:B------:R-:W-:-:S05]  /*0d70*/  IADD3 R0, P1, PT, R0, R13, RZ ;  /* 0x0000000d00007210 */ /* 0x000fca0007f3e0ff */
[----:B------:R-:W-:-:S06]  /*0d80*/  IMAD.X R3, RZ, RZ, R3, P1 ;  /* 0x000000ffff037224 */ /* 0x000fcc00008e0603 */
[----:B------:R-:W-:Y:S05]  /*0d90*/  @P0 BRA `(.L_x_43) ;  /* 0xfffffffc00d40947 */ /* 0x000fea000383ffff */
.L_x_35:
[----:B------:R-:W-:Y:S05]  /*0da0*/  BSYNC.RECONVERGENT B1 ;  /* 0x0000000000017941 */ /* 0x000fea0003800200 */
.L_x_34:
[----:B------:R-:W-:-:S13]  /*0db0*/  ISETP.GE.AND P0, PT, R2, 0x200, PT ;  /* 0x000002000200780c */ /* 0x000fda0003f06270 */
[----:B------:R-:W-:Y:S05]  /*0dc0*/  @!P0 BRA `(.L_x_44) ;  /* 0x0000000400308947 */ /* 0x000fea0003800000 */
[----:B------:R-:W0:Y:S01]  /*0dd0*/  S2R R6, SR_LANEID ;  /* 0x0000000000067919 */ /* 0x000e220000000000 */
[----:B------:R-:W1:Y:S04]  /*0de0*/  SHFL.DOWN PT, R2, R0, 0x1, 0x1f ;  /* 0x08201f0000027f89 */ /* 0x000e6800000e0000 */
        /* <DEDUP_REMOVED lines=25> */
[----:B------:R-:W-:-:S02]  /*0f80*/  @!P1 MOV R4, 0x400 ;  /* 0x0000040000049802 */ /* 0x000fc40000000f00 */
[----:B0-----:R-:W-:-:S04]  /*0f90*/  SEL R0, R0, RZ, !P0 ;  /* 0x000000ff00007207 */ /* 0x001fc80004000000 */
[----:B------:R-:W-:Y:S02]  /*0fa0*/  IADD3 R9, P2, PT, R0, R3, RZ ;  /* 0x0000000300097210 */ /* 0x000fe40007f5e0ff */
[----:B------:R-:W-:Y:S02]  /*0fb0*/  @!P1 SHF.R.U32.HI R3, RZ, 0x2, R7 ;  /* 0x00000002ff039819 */ /* 0x000fe40000011607 */
[----:B-1----:R-:W-:Y:S01]  /*0fc0*/  SEL R2, R2, RZ, !P0 ;  /* 0x000000ff02027207 */ /* 0x002fe20004000000 */
[----:B------:R-:W0:Y:S01]  /*0fd0*/  SHFL.DOWN PT, R0, R9, 0x10, 0x1f ;  /* 0x0a001f0009007f89 */ /* 0x000e2200000e0000 */
[----:B------:R-:W-:-:S03]  /*0fe0*/  ISETP.GT.AND P0, PT, R6, 0xf, PT ;  /* 0x0000000f0600780c */ /* 0x000fc60003f04270 */
[----:B------:R-:W-:-:S05]  /*0ff0*/  IMAD.X R11, R2, 0x1, R13, P2 ;  /* 0x00000001020b7824 */ /* 0x000fca00010e060d */
[----:B------:R-:W1:Y:S01]  /*1000*/  SHFL.DOWN PT, R2, R11, 0x10, 0x1f ;  /* 0x0a001f000b027f89 */ /* 0x000e6200000e0000 */
[----:B--2---:R-:W-:Y:S02]  /*1010*/  @!P1 LEA R5, R5, R4, 0x18 ;  /* 0x0000000405059211 */ /* 0x004fe400078ec0ff */
[----:B0-----:R-:W-:-:S04]  /*1020*/  SEL R0, R0, RZ, !P0 ;  /* 0x000000ff00007207 */ /* 0x001fc80004000000 */
[----:B------:R-:W-:Y:S02]  /*1030*/  IADD3 R0, P2, PT, R0, R9, RZ ;  /* 0x0000000900007210 */ /* 0x000fe40007f5e0ff */
[----:B-1----:R-:W-:Y:S02]  /*1040*/  SEL R4, R2, RZ, !P0 ;  /* 0x000000ff02047207 */ /* 0x002fe40004000000 */
[----:B------:R-:W-:Y:S02]  /*1050*/  @!P1 LOP3.LUT R2, R3, 0xf8, RZ, 0xc0, !PT ;  /* 0x000000f803029812 */ /* 0x000fe400078ec0ff */
[----:B------:R-:W-:Y:S01]  /*1060*/  ISETP.NE.AND P0, PT, R7, RZ, PT ;  /* 0x000000ff0700720c */ /* 0x000fe20003f05270 */
[----:B------:R-:W-:Y:S02]  /*1070*/  IMAD.X R3, R4, 0x1, R11, P2 ;  /* 0x0000000104037824 */ /* 0x000fe400010e060b */
[----:B------:R-:W-:Y:S02]  /*1080*/  @!P1 IMAD.IADD R5, R2, 0x1, R5 ;  /* 0x0000000102059824 */ /* 0x000fe400078e0205 */
[----:B------:R-:W-:-:S05]  /*1090*/  @!P1 IMAD.MOV.U32 R2, RZ, RZ, R0 ;  /* 0x000000ffff029224 */ /* 0x000fca00078e0000 */
        /* <DEDUP_REMOVED lines=8> */
[----:B--2---:R-:W1:Y:S04]  /*1120*/  LDS.128 R4, [UR4+0x30] ;  /* 0x00003004ff047984 */ /* 0x004e680008000c00 */
[----:B------:R-:W2:Y:S04]  /*1130*/  LDS.128 R20, [UR4+0x40] ;  /* 0x00004004ff147984 */ /* 0x000ea80008000c00 */
[----:B------:R-:W3:Y:S04]  /*1140*/  LDS.128 R16, [UR4+0x50] ;  /* 0x00005004ff107984 */ /* 0x000ee80008000c00 */
[----:B------:R-:W4:Y:S01]  /*1150*/  LDS.128 R12, [UR4+0x60] ;  /* 0x00006004ff0c7984 */ /* 0x000f220008000c00 */
[----:B0-----:R-:W-:-:S04]  /*1160*/  IADD3 R11, P1, P2, R24, R8, R0 ;  /* 0x00000008180b7210 */ /* 0x001fc80007a3e000 */
[----:B------:R-:W-:Y:S02]  /*1170*/  IADD3.X R25, PT, PT, R25, R9, R3, P1, P2 ;  /* 0x0000000919197210 */ /* 0x000fe40000fe4403 */
[----:B-1----:R-:W-:Y:S02]  /*1180*/  IADD3 R3, P1, P2, R4, R11, R26 ;  /* 0x0000000b04037210 */ /* 0x002fe40007a3e01a */
[----:B------:R-:W0:Y:S02]  /*1190*/  LDS.128 R8, [UR4+0x70] ;  /* 0x00007004ff087984 */ /* 0x000e240008000c00 */
[----:B------:R-:W-:Y:S02]  /*11a0*/  IADD3.X R5, PT, PT, R5, R25, R27, P1, P2 ;  /* 0x0000001905057210 */ /* 0x000fe40000fe441b */
[----:B------:R-:W1:Y:S01]  /*11b0*/  LDS.128 R24, [UR4+0x80] ;  /* 0x00008004ff187984 */ /* 0x000e620008000c00 */
[----:B--2---:R-:W-:-:S04]  /*11c0*/  IADD3 R3, P1, P2, R20, R3, R6 ;  /* 0x0000000314037210 */ /* 0x004fc80007a3e006 */
[----:B---3--:R-:W-:Y:S02]  /*11d0*/  IADD3 R3, P3, P4, R16, R3, R22 ;  /* 0x0000000310037210 */ /* 0x008fe40007c7e016 */
[----:B------:R-:W-:Y:S02]  /*11e0*/  IADD3.X R7, PT, PT, R21, R5, R7, P1, P2 ;  /* 0x0000000515077210 */ /* 0x000fe40000fe4407 */
[----:B----4-:R-:W-:Y:S02]  /*11f0*/  IADD3 R3, P1, P2, R12, R3, R18 ;  /* 0x000000030c037210 */ /* 0x010fe40007a3e012 */
[----:B------:R-:W-:-:S04]  /*1200*/  IADD3.X R17, PT, PT, R17, R7, R23, P3, P4 ;  /* 0x0000000711117210 */ /* 0x000fc80001fe8417 */
[----:B------:R-:W-:Y:S02]  /*1210*/  IADD3.X R13, PT, PT, R13, R17, R19, P1, P2 ;  /* 0x000000110d0d7210 */ /* 0x000fe40000fe4413 */
[----:B0-----:R-:W-:-:S04]  /*1220*/  IADD3 R3, P3, P4, R8, R3, R14 ;  /* 0x0000000308037210 */ /* 0x001fc80007c7e00e */
[----:B-1----:R-:W-:Y:S02]  /*1230*/  IADD3 R3, P1, P2, R24, R3, R10 ;  /* 0x0000000318037210 */ /* 0x002fe40007a3e00a */
[----:B------:R-:W-:Y:S02]  /*1240*/  IADD3.X R9, PT, PT, R9, R13, R15, P3, P4 ;  /* 0x0000000d09097210 */ /* 0x000fe40001fe840f */
[----:B------:R-:W-:Y:S02]  /*1250*/  IADD3 R0, P3, PT, R3, R26, RZ ;  /* 0x0000001a03007210 */ /* 0x000fe40007f7e0ff */
[----:B------:R-:W-:-:S05]  /*1260*/  IADD3.X R3, PT, PT, R25, R9, R11, P1, P2 ;  /* 0x0000000919037210 */ /* 0x000fca0000fe440b */
[----:B------:R-:W-:Y:S01]  /*1270*/  IMAD.X R3, R3, 0x1, R27, P3 ;  /* 0x0000000103037824 */ /* 0x000fe200018e061b */
[----:B------:R-:W-:Y:S06]  /*1280*/  BRA `(.L_x_45) ;  /* 0x0000002000047947 */ /* 0x000fec0003800000 */
.L_x_44:
[----:B------:R-:W-:-:S04]  /*1290*/  LOP3.LUT R4, R7, 0x3e0, RZ, 0xc0, !PT ;  /* 0x000003e007047812 */ /* 0x000fc800078ec0ff */
[----:B------:R-:W-:Y:S01]  /*12a0*/  LOP3.LUT R9, RZ, R4, RZ, 0x33, !PT ;  /* 0x00000004ff097212 */ /* 0x000fe200078e33ff */
[----:B------:R-:W-:Y:S02]  /*12b0*/  VIADD R5, R4, 0x20 ;  /* 0x0000002004057836 */ /* 0x000fe40000000000 */
[----:B------:R-:W0:Y:S03]  /*12c0*/  S2R R4, SR_LANEID ;  /* 0x0000000000047919 */ /* 0x000e260000000000 */
[----:B------:R-:W-:Y:S01]  /*12d0*/  ISETP.GT.AND P0, PT, R5, R2, PT ;  /* 0x000000020500720c */ /* 0x000fe20003f04270 */
[----:B------:R-:W-:-:S05]  /*12e0*/  IMAD.IADD R5, R2, 0x1, R9 ;  /* 0x0000000102057824 */ /* 0x000fca00078e0209 */
[----:B------:R-:W-:-:S05]  /*12f0*/  SEL R5, R5, 0x1f, P0 ;  /* 0x0000001f05057807 */ /* 0x000fca0000000000 */
[----:B------:R-:W1:Y:S04]  /*1300*/  SHFL.DOWN PT, R6, R0, 0x1, R5 ;  /* 0x0820000000067989 */ /* 0x000e6800000e0005 */
        /* <DEDUP_REMOVED lines=12> */
[----:B------:R-:W-:Y:S01]  /*13d0*/  IADD3 R11, P1, PT, R6, R9, RZ ;  /* 0x00000009060b7210 */ /* 0x000fe20007f3e0ff */
[----:B------:R-:W-:Y:S01]  /*13e0*/  VIADD R6, R4, 0x4 ;  /* 0x0000000404067836 */ /* 0x000fe20000000000 */
[----:B-1----:R-:W-:-:S03]  /*13f0*/  SEL R8, R8, RZ, !P0 ;  /* 0x000000ff08087207 */ /* 0x002fc60004000000 */
[----:B------:R-:W0:Y:S01]  /*1400*/  SHFL.DOWN PT, R0, R11, 0x4, R5 ;  /* 0x088000000b007989 */ /* 0x000e2200000e0005 */
[----:B------:R-:W-:Y:S01]  /*1410*/  ISETP.GT.AND P0, PT, R6, R5, PT ;  /* 0x000000050600720c */ /* 0x000fe20003f04270 */
[----:B------:R-:W-:Y:S02]  /*1420*/  IMAD.X R8, R8, 0x1, R12, P1 ;  /* 0x0000000108087824 */ /* 0x000fe400008e060c */
[C---:B------:R-:W-:Y:S01]  /*1430*/  VIADD R6, R4.reuse, 0x8 ;  /* 0x0000000804067836 */ /* 0x040fe20000000000 */
[----:B------:R-:W1:Y:S01]  /*1440*/  @!P2 S2R R12, SR_CgaCtaId ;  /* 0x00000000000ca919 */ /* 0x000e620000008800 */
[----:B------:R-:W-:Y:S01]  /*1450*/  VIADD R4, R4, 0x10 ;  /* 0x0000001004047836 */ /* 0x000fe20000000000 */
[----:B------:R-:W2:Y:S01]  /*1460*/  SHFL.DOWN PT, R3, R8, 0x4, R5 ;  /* 0x0880000008037989 */ /* 0x000ea200000e0005 */
        /* <DEDUP_REMOVED lines=9> */
[----:B------:R-:W-:Y:S02]  /*1500*/  @!P2 MOV R9, 0x400 ;  /* 0x000004000009a802 */ /* 0x000fe40000000f00 */
[----:B--2---:R-:W-:Y:S01]  /*1510*/  SEL R3, R3, RZ, !P0 ;  /* 0x000000ff03037207 */ /* 0x004fe20004000000 */
[----:B------:R-:W0:Y:S01]  /*1520*/  SHFL.DOWN PT, R0, R6, 0x10, R5 ;  /* 0x0a00000006007989 */ /* 0x000e2200000e0005 */
[----:B------:R-:W-:Y:S02]  /*1530*/  ISETP.GT.AND P0, PT, R4, R5, PT ;  /* 0x000000050400720c */ /* 0x000fe40003f04270 */
[----:B------:R-:W-:Y:S01]  /*1540*/  @!P2 SHF.R.U32.HI R4, RZ, 0x2, R7 ;  /* 0x00000002ff04a819 */ /* 0x000fe20000011607 */
[----:B------:R-:W-:Y:S01]  /*1550*/  IMAD.X R8, R3, 0x1, R10, P1 ;  /* 0x0000000103087824 */ /* 0x000fe200008e060a */
[----:B-1----:R-:W-:-:S02]  /*1560*/  @!P2 LEA R9, R12, R9, 0x18 ;  /* 0x000000090c09a211 */ /* 0x002fc400078ec0ff */
[----:B------:R-:W-:Y:S02]  /*1570*/  @!P2 LOP3.LUT R4, R4, 0xf8, RZ, 0xc0, !PT ;  /* 0x000000f80404a812 */ /* 0x000fe400078ec0ff */
[----:B------:R-:W1:Y:S03]  /*1580*/  SHFL.DOWN PT, R3, R8, 0x10, R5 ;  /* 0x0a00000008037989 */ /* 0x000e6600000e0005 */
[----:B------:R-:W-:Y:S01]  /*1590*/  @!P2 IMAD.IADD R9, R4, 0x1, R9 ;  /* 0x000000010409a824 */ /* 0x000fe200078e0209 */
[----:B0-----:R-:W-:-:S04]  /*15a0*/  SEL R0, R0, RZ, !P0 ;  /* 0x000000ff00007207 */ /* 0x001fc80004000000 */
[----:B------:R-:W-:Y:S02]  /*15b0*/  IADD3 R0, P1, PT, R0, R6, RZ ;  /* 0x0000000600007210 */ /* 0x000fe40007f3e0ff */
[----:B-1----:R-:W-:-:S03]  /*15c0*/  SEL R3, R3, RZ, !P0 ;  /* 0x000000ff03037207 */ /* 0x002fc60004000000 */
[----:B------:R-:W-:Y:S01]  /*15d0*/  @!P2 IMAD.MOV.U32 R4, RZ, RZ, R0 ;  /* 0x000000ffff04a224 */ /* 0x000fe200078e0000 */
[----:B------:R-:W-:Y:S01]  /*15e0*/  ISETP.NE.AND P0, PT, R7, RZ, PT ;  /* 0x000000ff0700720c */ /* 0x000fe20003f05270 */
[----:B------:R-:W-:-:S04]  /*15f0*/  IMAD.X R3, R3, 0x1, R8, P1 ;  /* 0x0000000103037824 */ /* 0x000fc800008e0608 */
[----:B------:R-:W-:-:S05]  /*1600*/  @!P2 IMAD.MOV.U32 R5, RZ, RZ, R3 ;  /* 0x000000ffff05a224 */ /* 0x000fca00078e0003 */
[----:B------:R1:W-:Y:S01]  /*1610*/  @!P2 STS.64 [R9+0x10], R4 ;  /* 0x000010040900a388 */ /* 0x0003e20000000a00 */
[----:B------:R-:W-:Y:S06]  /*1620*/  BAR.SYNC.DEFER_BLOCKING 0x0 ;  /* 0x0000000000007b1d */ /* 0x000fec0000010000 */
[----:B------:R-:W-:Y:S05]  /*1630*/  @P0 BRA `(.L_x_45) ;  /* 0x0000001c00180947 */ /* 0x000fea0003800000 */
[----:B------:R-:W0:Y:S01]  /*1640*/  S2UR UR5, SR_CgaCtaId ;  /* 0x00000000000579c3 */ /* 0x000e220000008800 */
[----:B------:R-:W-:Y:S01]  /*1650*/  UMOV UR4, 0x400 ;  /* 0x0000040000047882 */ /* 0x000fe20000000000 */
[C---:B------:R-:W-:Y:S02]  /*1660*/  ISETP.GT.AND P1, PT, R2.reuse, 0x20, PT ;  /* 0x000000200200780c */ /* 0x040fe40003f24270 */
[C---:B------:R-:W-:Y:S02]  /*1670*/  ISETP.GT.AND P2, PT, R2.reuse, 0x40, PT ;  /* 0x000000400200780c */ /* 0x040fe40003f44270 */
[----:B------:R-:W-:Y:S01]  /*1680*/  ISETP.GT.AND P6, PT, R2, 0x1a0, PT ;  /* 0x000001a00200780c */ /* 0x000fe20003fc4270 */
[----:B0-----:R-:W-:-:S09]  /*1690*/  ULEA UR4, UR5, UR4, 0x18 ;  /* 0x0000000405047291 */ /* 0x001fd2000f8ec0ff */
[----:B------:R-:W0:Y:S04]  /*16a0*/  LDS.64 R20, [UR4+0x18] ;  /* 0x00001804ff147984 */ /* 0x000e280008000a00 */
[----:B-1----:R-:W1:Y:S04]  /*16b0*/  LDS.128 R4, [UR4+0x20] ;  /* 0x00002004ff047984 */ /* 0x002e680008000c00 */
[----:B------:R-:W2:Y:S04]  /*16c0*/  LDS.128 R16, [UR4+0x30] ;  /* 0x00003004ff107984 */ /* 0x000ea80008000c00 */
[----:B------:R-:W3:Y:S04]  /*16d0*/  LDS.128 R8, [UR4+0x40] ;  /* 0x00004004ff087984 */ /* 0x000ee80008000c00 */
[----:B------:R-:W4:Y:S04]  /*16e0*/  LDS.128 R12, [UR4+0x50] ;  /* 0x00005004ff0c7984 */ /* 0x000f280008000c00 */
[----:B------:R-:W-:Y:S01]  /*16f0*/  LDS.128 R24, [UR4+0x70] ;  /* 0x00007004ff187984 */ /* 0x000fe20008000c00 */
[----:B0-----:R-:W-:-:S02]  /*1700*/  SEL R22, R20, RZ, P1 ;  /* 0x000000ff14167207 */ /* 0x001fc40000800000 */
[----:B------:R-:W-:Y:S02]  /*1710*/  SEL R20, R21, RZ, P1 ;  /* 0x000000ff15147207 */ /* 0x000fe40000800000 */
[----:B-1----:R-:W-:Y:S02]  /*1720*/  SEL R23, R4, RZ, P2 ;  /* 0x000000ff04177207 */ /* 0x002fe40001000000 */
[----:B------:R-:W-:Y:S02]  /*1730*/  SEL R4, R5, RZ, P2 ;  /* 0x000000ff05047207 */ /* 0x000fe40001000000 */
[C---:B------:R-:W-:Y:S02]  /*1740*/  ISETP.GT.AND P1, PT, R2.reuse, 0x60, PT ;  /* 0x000000600200780c */ /* 0x040fe40003f24270 */
[----:B------:R-:W-:Y:S02]  /*1750*/  IADD3 R22, P3, P4, R23, R22, R0 ;  /* 0x0000001617167210 */ /* 0x000fe40007c7e000 */
[----:B------:R-:W-:-:S02]  /*1760*/  ISETP.GT.AND P2, PT, R2, 0x80, PT ;  /* 0x000000800200780c */ /* 0x000fc40003f44270 */
[----:B------:R-:W-:Y:S02]  /*1770*/  SEL R21, R6, RZ, P1 ;  /* 0x000000ff06157207 */ /* 0x000fe40000800000 */
[----:B------:R-:W-:Y:S02]  /*1780*/  SEL R0, R7, RZ, P1 ;  /* 0x000000ff07007207 */ /* 0x000fe40000800000 */
[----:B------:R-:W-:Y:S02]  /*1790*/  IADD3.X R3, PT, PT, R4, R20, R3, P3, P4 ;  /* 0x0000001404037210 */ /* 0x000fe40001fe8403 */
[----:B------:R-:W0:Y:S01]  /*17a0*/  LDS.128 R4, [UR4+0x60] ;  /* 0x00006004ff047984 */ /* 0x000e220008000c00 */
[----:B--2---:R-:W-:Y:S02]  /*17b0*/  SEL R16, R16, RZ, P2 ;  /* 0x000000ff10107207 */ /* 0x004fe40001000000 */
[----:B------:R-:W-:Y:S02]  /*17c0*/  SEL R20, R17, RZ, P2 ;  /* 0x000000ff11147207 */ /* 0x000fe40001000000 */
[----:B------:R-:W-:-:S02]  /*17d0*/  IADD3 R16, P3, P4, R16, R22, R21 ;  /* 0x0000001610107210 */ /* 0x000fc40007c7e015 */
[----:B------:R-:W-:Y:S02]  /*17e0*/  ISETP.GT.AND P2, PT, R2, 0xa0, PT ;  /* 0x000000a00200780c */ /* 0x000fe40003f44270 */
[----:B------:R-:W-:Y:S02]  /*17f0*/  IADD3.X R3, PT, PT, R20, R3, R0, P3, P4 ;  /* 0x0000000314037210 */ /* 0x000fe40001fe8400 */
[----:B------:R-:W1:Y:S01]  /*1800*/  LDS.128 R20, [UR4+0x80] ;  /* 0x00008004ff147984 */ /* 0x000e620008000c00 */
[----:B------:R-:W-:Y:S02]  /*1810*/  ISETP.GT.AND P1, PT, R2, 0xc0, PT ;  /* 0x000000c00200780c */ /* 0x000fe40003f24270 */
[----:B------:R-:W-:Y:S02]  /*1820*/  SEL R17, R18, RZ, P2 ;  /* 0x000000ff12117207 */ /* 0x000fe40001000000 */
[----:B---3--:R-:W-:Y:S02]  /*1830*/  SEL R8, R8, RZ, P1 ;  /* 0x000000ff08087207 */ /* 0x008fe40000800000 */
[----:B------:R-:W-:-:S02]  /*1840*/  SEL R18, R19, RZ, P2 ;  /* 0x000000ff13127207 */ /* 0x000fc40001000000 */
[C---:B------:R-:W-:Y:S02]  /*1850*/  ISETP.GT.AND P2, PT, R2.reuse, 0xe0, PT ;  /* 0x000000e00200780c */ /* 0x040fe40003f44270 */
[----:B------:R-:W-:Y:S02]  /*1860*/  ISETP.GT.AND P3, PT, R2, 0x100, PT ;  /* 0x000001000200780c */ /* 0x000fe40003f64270 */
[----:B------:R-:W-:Y:S02]  /*1870*/  IADD3 R0, P4, P5, R8, R16, R17 ;  /* 0x0000001008007210 */ /* 0x000fe40007d9e011 */
[----:B------:R-:W-:Y:S02]  /*1880*/  SEL R16, R9, RZ, P1 ;  /* 0x000000ff09107207 */ /* 0x000fe40000800000 */
[----:B------:R-:W-:Y:S02]  /*1890*/  SEL R8, R10, RZ, P2 ;  /* 0x000000ff0a087207 */ /* 0x000fe40001000000 */
[----:B----4-:R-:W-:-:S02]  /*18a0*/  SEL R9, R12, RZ, P3 ;  /* 0x000000ff0c097207 */ /* 0x010fc40001800000 */
[----:B------:R-:W-:Y:S02]  /*18b0*/  ISETP.GT.AND P1, PT, R2, 0x120, PT ;  /* 0x000001200200780c */ /* 0x000fe40003f24270 */
[----:B------:R-:W-:Y:S02]  /*18c0*/  SEL R11, R11, RZ, P2 ;  /* 0x000000ff0b0b7207 */ /* 0x000fe40001000000 */
[----:B------:R-:W-:Y:S02]  /*18d0*/  IADD3.X R3, PT, PT, R16, R3, R18, P4, P5 ;  /* 0x0000000310037210 */ /* 0x000fe400027ea412 */
[----:B------:R-:W-:Y:S02]  /*18e0*/  SEL R10, R13, RZ, P3 ;  /* 0x000000ff0d0a7207 */ /* 0x000fe40001800000 */
[----:B------:R-:W-:Y:S02]  /*18f0*/  IADD3 R8, P3, P4, R9, R0, R8 ;  /* 0x0000000009087210 */ /* 0x000fe40007c7e008 */
[----:B------:R-:W-:-:S02]  /*1900*/  ISETP.GT.AND P2, PT, R2, 0x140, PT ;  /* 0x000001400200780c */ /* 0x000fc40003f44270 */
[----:B------:R-:W-:Y:S02]  /*1910*/  SEL R9, R14, RZ, P1 ;  /* 0x000000ff0e097207 */ /* 0x000fe40000800000 */
[----:B------:R-:W-:Y:S02]  /*1920*/  SEL R14, R15, RZ, P1 ;  /* 0x000000ff0f0e7207 */ /* 0x000fe40000800000 */
[----:B------:R-:W-:Y:S02]  /*1930*/  ISETP.GT.AND P1, PT, R2, 0x160, PT ;  /* 0x000001600200780c */ /* 0x000fe40003f24270 */
[----:B0-----:R-:W-:Y:S02]  /*1940*/  SEL R0, R4, RZ, P2 ;  /* 0x000000ff04007207 */ /* 0x001fe40001000000 */
[----:B------:R-:W-:Y:S02]  /*1950*/  ISETP.GT.AND P5, PT, R2, 0x180, PT ;  /* 0x000001800200780c */ /* 0x000fe40003fa4270 */
[----:B------:R-:W-:-:S02]  /*1960*/  IADD3.X R10, PT, PT, R10, R3, R11, P3, P4 ;  /* 0x000000030a0a7210 */ /* 0x000fc40001fe840b */
[----:B------:R-:W-:Y:S02]  /*1970*/  SEL R3, R6, RZ, P1 ;  /* 0x000000ff06037207 */ /* 0x000fe40000800000 */
[----:B------:R-:W-:Y:S02]  /*1980*/  SEL R7, R7, RZ, P1 ;  /* 0x000000ff07077207 */ /* 0x000fe40000800000 */
[----:B------:R-:W-:Y:S02]  /*1990*/  SEL R5, R5, RZ, P2 ;  /* 0x000000ff05057207 */ /* 0x000fe40001000000 */
[----:B------:R-:W-:Y:S02]  /*19a0*/  IADD3 R0, P1, P3, R0, R8, R9 ;  /* 0x0000000800007210 */ /* 0x000fe40007b3e009 */
[----:B------:R-:W-:Y:S02]  /*19b0*/  SEL R4, R24, RZ, P5 ;  /* 0x000000ff18047207 */ /* 0x000fe40002800000 */
[----:B------:R-:W-:-:S02]  /*19c0*/  ISETP.GT.AND P2, PT, R2, 0x1c0, PT ;  /* 0x000001c00200780c */ /* 0x000fc40003f44270 */
[----:B------:R-:W-:Y:S02]  /*19d0*/  IADD3.X R5, PT, PT, R5, R10, R14, P1, P3 ;  /* 0x0000000a05057210 */ /* 0x000fe40000fe640e */
[----:B------:R-:W-:Y:S02]  /*19e0*/  IADD3 R4, P3, P4, R4, R0, R3 ;  /* 0x0000000004047210 */ /* 0x000fe40007c7e003 */
[----:B------:R-:W-:Y:S02]  /*19f0*/  SEL R0, R26, RZ, P6 ;  /* 0x000000ff1a007207 */ /* 0x000fe40003000000 */
[----:B-1----:R-:W-:Y:S02]  /*1a00*/  SEL R3, R20, RZ, P2 ;  /* 0x000000ff14037207 */ /* 0x002fe40001000000 */
[----:B------:R-:W-:Y:S02]  /*1a10*/  ISETP.GT.AND P1, PT, R2, 0x1e0, PT ;  /* 0x000001e00200780c */ /* 0x000fe40003f24270 */
[----:B------:R-:W-:-:S02]  /*1a20*/  SEL R24, R25, RZ, P5 ;  /* 0x000000ff19187207 */ /* 0x000fc40002800000 */
[----:B------:R-:W-:Y:S02]  /*1a30*/  SEL R27, R27, RZ, P6 ;  /* 0x000000ff1b1b7207 */ /* 0x000fe40003000000 */
[----:B------:R-:W-:Y:S02]  /*1a40*/  IADD3 R3, P5, P6, R3, R4, R0 ;  /* 0x0000000403037210 */ /* 0x000fe40007ebe000 */
[----:B------:R-:W-:Y:S02]  /*1a50*/  SEL R0, R22, RZ, P1 ;  /* 0x000000ff16007207 */ /* 0x000fe40000800000 */
[----:B------:R-:W-:Y:S02]  /*1a60*/  IADD3.X R4, PT, PT, R24, R5, R7, P3, P4 ;  /* 0x0000000518047210 */ /* 0x000fe40001fe8407 */
[----:B------:R-:W-:Y:S02]  /*1a70*/  SEL R2, R21, RZ, P2 ;  /* 0x000000ff15027207 */ /* 0x000fe40001000000 */
[----:B------:R-:W-:-:S02]  /*1a80*/  IADD3 R0, P2, PT, R0, R3, RZ ;  /* 0x0000000300007210 */ /* 0x000fc40007f5e0ff */
[----:B------:R-:W-:Y:S02]  /*1a90*/  SEL R3, R23, RZ, P1 ;  /* 0x000000ff17037207 */ /* 0x000fe40000800000 */
[----:B------:R-:W-:-:S05]  /*1aa0*/  IADD3.X R2, PT, PT, R2, R4, R27, P5, P6 ;  /* 0x0000000402027210 */ /* 0x000fca0002fec41b */
[----:B------:R-:W-:Y:S01]  /*1ab0*/  IMAD.X R3, R3, 0x1, R2, P2 ;  /* 0x0000000103037824 */ /* 0x000fe200010e0602 */
[----:B------:R-:W-:Y:S06]  /*1ac0*/  BRA `(.L_x_45) ;  /* 0x0000001400f47947 */ /* 0x000fec0003800000 */
.L_x_31:
[----:B------:R-:W0:Y:S01]  /*1ad0*/  S2R R4, SR_TID.X ;  /* 0x0000000000047919 */ /* 0x000e220000002100 */
[----:B------:R-:W1:Y:S01]  /*1ae0*/  LDC.64 R2, c[0x0][0x380] ;  /* 0x0000e000ff027b82 */ /* 0x000e620000000a00 */
[----:B------:R-:W2:Y:S01]  /*1af0*/  LDCU UR12, c[0x0][0x388] ;  /* 0x00007100ff0c77ac */ /* 0x000ea20008000800 */
[----:B0-----:R-:W-:-:S04]  /*1b00*/  VIADD R5, R4, UR9 ;  /* 0x0000000904057c36 */ /* 0x001fc80008000000 */
[----:B-1----:R-:W-:-:S05]  /*1b10*/  IMAD.WIDE.U32 R2, R5, 0x4, R2 ;  /* 0x0000000405027825 */ /* 0x002fca00078e0002 */
[----:B------:R-:W2:Y:S04]  /*1b20*/  LDG.E R12, desc[UR18][R2.64] ;  /* 0x00000012020c7981 */ /* 0x000ea8000c1e1900 */
[----:B------:R-:W3:Y:S04]  /*1b30*/  LDG.E R6, desc[UR18][R2.64+0x1800] ;  /* 0x0018001202067981 */ /* 0x000ee8000c1e1900 */
[----:B------:R-:W4:Y:S04]  /*1b40*/  LDG.E R0, desc[UR18][R2.64+0x800] ;  /* 0x0008001202007981 */ /* 0x000f28000c1e1900 */
[----:B------:R-:W5:Y:S04]  /*1b50*/  LDG.E R5, desc[UR18][R2.64+0x1000] ;  /* 0x0010001202057981 */ /* 0x000f68000c1e1900 */
[----:B------:R-:W5:Y:S04]  /*1b60*/  LDG.E R7, desc[UR18][R2.64+0x2000] ;  /* 0x0020001202077981 */ /* 0x000f68000c1e1900 */
[----:B------:R-:W5:Y:S04]  /*1b70*/  LDG.E R10, desc[UR18][R2.64+0x2800] ;  /* 0x00280012020a7981 */ /* 0x000f68000c1e1900 */
[----:B------:R0:W5:Y:S01]  /*1b80*/  LDG.E R11, desc[UR18][R2.64+0x3000] ;  /* 0x00300012020b7981 */ /* 0x000162000c1e1900 */
[----:B--2---:R-:W-:-:S04]  /*1b90*/  ISETP.NE.AND P0, PT, R12, UR12, PT ;  /* 0x0000000c0c007c0c */ /* 0x004fc8000bf05270 */
[----:B------:R-:W-:Y:S02]  /*1ba0*/  SEL R12, RZ, 0x1, P0 ;  /* 0x00000001ff0c7807 */ /* 0x000fe40000000000 */
[----:B---3--:R-:W-:Y:S02]  /*1bb0*/  ISETP.NE.AND P0, PT, R6, UR12, PT ;  /* 0x0000000c06007c0c */ /* 0x008fe4000bf05270 */
[----:B----4-:R-:W-:Y:S02]  /*1bc0*/  ISETP.NE.AND P1, PT, R0, UR12, PT ;  /* 0x0000000c00007c0c */ /* 0x010fe4000bf25270 */
[----:B0-----:R-:W-:Y:S02]  /*1bd0*/  SEL R2, RZ, 0x1, P0 ;  /* 0x00000001ff027807 */ /* 0x001fe40000000000 */
[----:B-----5:R-:W-:Y:S02]  /*1be0*/  ISETP.NE.AND P2, PT, R5, UR12, PT ;  /* 0x0000000c05007c0c */ /* 0x020fe4000bf45270 */
[----:B------:R-:W-:-:S02]  /*1bf0*/  ISETP.GE.U32.AND P0, PT, R13, UR5, PT ;  /* 0x000000050d007c0c */ /* 0x000fc4000bf06070 */
[----:B------:R-:W-:Y:S02]  /*1c00*/  SEL R5, RZ, 0x1, P1 ;  /* 0x00000001ff057807 */ /* 0x000fe40000800000 */
[----:B------:R-:W-:Y:S02]  /*1c10*/  SEL R0, RZ, 0x1, P2 ;  /* 0x00000001ff007807 */ /* 0x000fe40001000000 */
[----:B------:R-:W-:Y:S02]  /*1c20*/  ISETP.NE.AND P3, PT, R7, UR12, PT ;  /* 0x0000000c07007c0c */ /* 0x000fe4000bf65270 */
[----:B------:R-:W-:Y:S02]  /*1c30*/  ISETP.GE.U32.AND.EX P0, PT, R14, UR4, PT, P0 ;  /* 0x000000040e007c0c */ /* 0x000fe4000bf06100 */
[----:B------:R-:W-:Y:S02]  /*1c40*/  IADD3 R0, P1, P2, R0, R5, R12 ;  /* 0x0000000500007210 */ /* 0x000fe40007a3e00c */
[----:B------:R-:W-:-:S02]  /*1c50*/  SEL R3, RZ, 0x1, P3 ;  /* 0x00000001ff037807 */ /* 0x000fc40001800000 */
[----:B------:R-:W-:Y:S02]  /*1c60*/  ISETP.NE.AND P5, PT, R10, UR12, PT ;  /* 0x0000000c0a007c0c */ /* 0x000fe4000bfa5270 */
[----:B------:R-:W-:Y:S02]  /*1c70*/  ISETP.NE.AND P6, PT, R11, UR12, PT ;  /* 0x0000000c0b007c0c */ /* 0x000fe4000bfc5270 */
[----:B------:R-:W-:Y:S02]  /*1c80*/  IADD3 R0, P3, P4, R3, R0, R2 ;  /* 0x0000000003007210 */ /* 0x000fe40007c7e002 */
[----:B------:R-:W-:Y:S02]  /*1c90*/  SEL R2, RZ, 0x1, P5 ;  /* 0x00000001ff027807 */ /* 0x000fe40002800000 */
[----:B------:R-:W-:Y:S02]  /*1ca0*/  SEL R3, RZ, 0x1, P6 ;  /* 0x00000001ff037807 */ /* 0x000fe40003000000 */
[----:B------:R-:W-:-:S02]  /*1cb0*/  IADD3.X R5, PT, PT, RZ, RZ, RZ, P1, P2 ;  /* 0x000000ffff057210 */ /* 0x000fc40000fe44ff */
[----:B------:R-:W-:Y:S02]  /*1cc0*/  IADD3 R0, P1, P2, R3, R0, R2 ;  /* 0x0000000003007210 */ /* 0x000fe40007a3e002 */
[----:B------:R-:W-:-:S04]  /*1cd0*/  IADD3.X R5, PT, PT, RZ, R5, RZ, P3, P4 ;  /* 0x00000005ff057210 */ /* 0x000fc80001fe84ff */
[----:B------:R-:W-:Y:S01]  /*1ce0*/  IADD3.X R5, PT, PT, RZ, R5, RZ, P1, P2 ;  /* 0x00000005ff057210 */ /* 0x000fe20000fe44ff */
[----:B------:R-:W-:Y:S06]  /*1cf0*/  @!P0 BRA `(.L_x_46) ;  /* 0x00000010003c8947 */ /* 0x000fec0003800000 */
[----:B------:R-:W-:Y:S01]  /*1d00*/  UIADD3 UR7, UP0, UPT, UR5, UR9, URZ ;  /* 0x0000000905077290 */ /* 0x000fe2000ff1e0ff */
[----:B------:R-:W-:Y:S01]  /*1d10*/  IADD3 R18, P2, PT, R8, -0xe00, RZ ;  /* 0xfffff20008127810 */ /* 0x000fe20007f5e0ff */
[----:B------:R-:W0:Y:S01]  /*1d20*/  LDCU.64 UR14, c[0x0][0x380] ;  /* 0x00007000ff0e77ac */ /* 0x000e220008000a00 */
[----:B------:R-:W-:Y:S02]  /*1d30*/  LOP3.LUT R3, RZ, R4, RZ, 0x33, !PT ;  /* 0x00000004ff037212 */ /* 0x000fe400078e33ff */
[----:B------:R-:W-:Y:S01]  /*1d40*/  IADD3.X R7, PT, PT, R9, -0x1, RZ, P2, !PT ;  /* 0xffffffff09077810 */ /* 0x000fe200017fe4ff */
[----:B------:R-:W-:Y:S01]  /*1d50*/  UIADD3.X UR8, UPT, UPT, URZ, UR4, URZ, UP0, !UPT ;  /* 0x00000004ff087290 */ /* 0x000fe200087fe4ff */
[----:B------:R-:W-:Y:S01]  /*1d60*/  ISETP.LT.U32.AND P0, PT, R18, UR7, PT ;  /* 0x0000000712007c0c */ /* 0x000fe2000bf01070 */
[----:B------:R-:W-:Y:S01]  /*1d70*/  UMOV UR6, UR5 ;  /* 0x0000000500067c82 */ /* 0x000fe20008000000 */
[----:B------:R-:W-:Y:S01]  /*1d80*/  IADD3 R10, P1, PT, R4, UR7, RZ ;  /* 0x00000007040a7c10 */ /* 0x000fe2000ff3e0ff */
[----:B------:R-:W-:Y:S01]  /*1d90*/  UMOV UR4, URZ ;  /* 0x000000ff00047c82 */ /* 0x000fe20008000000 */
[----:B------:R-:W-:Y:S01]  /*1da0*/  IADD3 R3, PT, PT, R8, -UR5, R3 ;  /* 0x8000000508037c10 */ /* 0x000fe2000fffe003 */
[----:B------:R-:W-:Y:S01]  /*1db0*/  IMAD.U32 R6, RZ, RZ, UR8 ;  /* 0x00000008ff067e24 */ /* 0x000fe2000f8e00ff */
[----:B------:R-:W-:Y:S01]  /*1dc0*/  UMOV UR10, UR8 ;  /* 0x00000008000a7c82 */ /* 0x000fe20008000000 */
[----:B------:R-:W-:-:S03]  /*1dd0*/  IMAD.X R11, RZ, RZ, UR8, P1 ;  /* 0x00000008ff0b7e24 */ /* 0x000fc600088e06ff */
[----:B------:R-:W-:Y:S01]  /*1de0*/  ISETP.GT.U32.AND.EX P0, PT, R6, R7, PT, P0 ;  /* 0x000000070600720c */ /* 0x000fe20003f04100 */
[----:B------:R-:W-:Y:S01]  /*1df0*/  VIADD R6, R3, -UR9 ;  /* 0x8000000903067c36 */ /* 0x000fe20008000000 */
[----:B------:R-:W-:Y:S01]  /*1e00*/  UMOV UR9, UR7 ;  /* 0x0000000700097c82 */ /* 0x000fe20008000000 */
[----:B0-----:R-:W-:-:S04]  /*1e10*/  LEA R2, P2, R10, UR14, 0x2 ;  /* 0x0000000e0a027c11 */ /* 0x001fc8000f8410ff */
[----:B------:R-:W-:Y:S02]  /*1e20*/  IADD3 R2, P1, PT, R2, 0x4000, RZ ;  /* 0x0000400002027810 */ /* 0x000fe40007f3e0ff */
[----:B------:R-:W-:-:S05]  /*1e30*/  LEA.HI.X R10, R10, UR15, R11, 0x2, P2 ;  /* 0x0000000f0a0a7c11 */ /* 0x000fca00090f140b */
[----:B------:R-:W-:Y:S01]  /*1e40*/  IMAD.X R3, RZ, RZ, R10, P1 ;  /* 0x000000ffff037224 */ /* 0x000fe200008e060a */
[----:B------:R-:W-:Y:S06]  /*1e50*/  @P0 BRA `(.L_x_47) ;  /* 0x0000000000f00947 */ /* 0x000fec0003800000 */
[----:B------:R-:W0:Y:S01]  /*1e60*/  LDC.64 R8, c[0x0][0x3c0] ;  /* 0x0000f000ff087b82 */ /* 0x000e220000000a00 */
[----:B------:R-:W1:Y:S01]  /*1e70*/  LDCU UR11, c[0x0][0x3c8] ;  /* 0x00007900ff0b77ac */ /* 0x000e620008000800 */
[----:B------:R-:W2:Y:S01]  /*1e80*/  LDCU UR12, c[0x0][0x388] ;  /* 0x00007100ff0c77ac */ /* 0x000ea20008000800 */
[----:B------:R-:W3:Y:S01]  /*1e90*/  LDCU.64 UR14, c[0x0][0x380] ;  /* 0x00007000ff0e77ac */ /* 0x000ee20008000a00 */
[----:B------:R-:W-:Y:S01]  /*1ea0*/  NOP ;  /* 0x0000000000007918 */ /* 0x000fe20000000000 */
.L_x_48:
[----:B------:R-:W-:-:S05]  /*1eb0*/  IADD3 R11, P0, PT, R4, UR7, RZ ;  /* 0x00000007040b7c10 */ /* 0x000fca000ff1e0ff */
[----:B------:R-:W-:Y:S01]  /*1ec0*/  IMAD.X R12, RZ, RZ, UR8, P0 ;  /* 0x00000008ff0c7e24 */ /* 0x000fe200080e06ff */
[----:B---3--:R-:W-:-:S04]  /*1ed0*/  LEA R10, P0, R11, UR14, 0x2 ;  /* 0x0000000e0b0a7c11 */ /* 0x008fc8000f8010ff */
[----:B------:R-:W-:-:S05]  /*1ee0*/  LEA.HI.X R11, R11, UR15, R12, 0x2, P0 ;  /* 0x0000000f0b0b7c11 */ /* 0x000fca00080f140c */
[----:B------:R-:W2:Y:S04]  /*1ef0*/  LDG.E R19, desc[UR18][R10.64] ;  /* 0x000000120a137981 */ /* 0x000ea8000c1e1900 */
[----:B------:R-:W3:Y:S04]  /*1f00*/  LDG.E R12, desc[UR18][R10.64+0x800] ;  /* 0x000800120a0c7981 */ /* 0x000ee8000c1e1900 */
[----:B------:R-:W4:Y:S04]  /*1f10*/  LDG.E R13, desc[UR18][R10.64+0x1000] ;  /* 0x001000120a0d7981 */ /* 0x000f28000c1e1900 */
[----:B------:R-:W5:Y:S04]  /*1f20*/  LDG.E R14, desc[UR18][R10.64+0x1800] ;  /* 0x001800120a0e7981 */ /* 0x000f68000c1e1900 */
[----:B------:R-:W5:Y:S04]  /*1f30*/  LDG.E R15, desc[UR18][R10.64+0x2000] ;  /* 0x002000120a0f7981 */ /* 0x000f68000c1e1900 */
[----:B------:R-:W5:Y:S04]  /*1f40*/  LDG.E R16, desc[UR18][R10.64+0x2800] ;  /* 0x002800120a107981 */ /* 0x000f68000c1e1900 */
[----:B------:R0:W5:Y:S01]  /*1f50*/  LDG.E R17, desc[UR18][R10.64+0x3000] ;  /* 0x003000120a117981 */ /* 0x000162000c1e1900 */
[----:B-1----:R-:W-:-:S04]  /*1f60*/  UIMAD UR13, UR11, 0xe00, URZ ;  /* 0x00000e000b0d78a4 */ /* 0x002fc8000f8e02ff */
[----:B------:R-:W-:Y:S02]  /*1f70*/  USHF.R.S32.HI UR16, URZ, 0x1f, UR13 ;  /* 0x0000001fff107899 */ /* 0x000fe4000801140d */
[----:B------:R-:W-:Y:S01]  /*1f80*/  UIADD3 UR5, UP0, UPT, UR13, UR9, URZ ;  /* 0x000000090d057290 */ /* 0x000fe2000ff1e0ff */
[----:B0-----:R-:W-:-:S03]  /*1f90*/  IADD3 R10, P3, PT, R8, -UR7, RZ ;  /* 0x80000007080a7c10 */ /* 0x001fc6000ff7e0ff */
[----:B------:R-:W-:Y:S01]  /*1fa0*/  UIADD3.X UR6, UPT, UPT, UR16, UR10, URZ, UP0, !UPT ;  /* 0x0000000a10067290 */ /* 0x000fe200087fe4ff */
[----:B--2---:R-:W-:Y:S02]  /*1fb0*/  ISETP.NE.AND P0, PT, R19, UR12, PT ;  /* 0x0000000c13007c0c */ /* 0x004fe4000bf05270 */
[----:B---3--:R-:W-:Y:S02]  /*1fc0*/  ISETP.NE.AND P1, PT, R12, UR12, PT ;  /* 0x0000000c0c007c0c */ /* 0x008fe4000bf25270 */
[----:B------:R-:W-:Y:S02]  /*1fd0*/  SEL R12, RZ, 0x1, P0 ;  /* 0x00000001ff0c7807 */ /* 0x000fe40000000000 */
[----:B------:R-:W-:Y:S02]  /*1fe0*/  SEL R19, RZ, 0x1, P1 ;  /* 0x00000001ff137807 */ /* 0x000fe40000800000 */
[----:B----4-:R-:W-:Y:S02]  /*1ff0*/  ISETP.NE.AND P0, PT, R13, UR12, PT ;  /* 0x0000000c0d007c0c */ /* 0x010fe4000bf05270 */
[----:B-----5:R-:W-:-:S02]  /*2000*/  ISETP.NE.AND P5, PT, R14, UR12, PT ;  /* 0x0000000c0e007c0c */ /* 0x020fc4000bfa5270 */
[----:B------:R-:W-:Y:S02]  /*2010*/  IADD3 R0, P2, P1, R19, R0, R12 ;  /* 0x0000000013007210 */ /* 0x000fe4000795e00c */
[----:B------:R-:W-:Y:S02]  /*2020*/  ISETP.NE.AND P4, PT, R15, UR12, PT ;  /* 0x0000000c0f007c0c */ /* 0x000fe4000bf85270 */
[----:B------:R-:W-:Y:S02]  /*2030*/  SEL R12, RZ, 0x1, P0 ;  /* 0x00000001ff0c7807 */ /* 0x000fe40000000000 */
[----:B------:R-:W-:Y:S02]  /*2040*/  SEL R11, RZ, 0x1, P5 ;  /* 0x00000001ff0b7807 */ /* 0x000fe40002800000 */
[----:B------:R-:W-:Y:S02]  /*2050*/  ISETP.NE.AND P6, PT, R16, UR12, PT ;  /* 0x0000000c10007c0c */ /* 0x000fe4000bfc5270 */
[----:B------:R-:W-:-:S02]  /*2060*/  ISETP.GE.U32.AND P0, PT, R10, UR13, PT ;  /* 0x0000000d0a007c0c */ /* 0x000fc4000bf06070 */
[----:B------:R-:W-:Y:S02]  /*2070*/  SEL R10, RZ, 0x1, P4 ;  /* 0x00000001ff0a7807 */ /* 0x000fe40002000000 */
[----:B------:R-:W-:Y:S02]  /*2080*/  IADD3 R0, P4, P5, R11, R0, R12 ;  /* 0x000000000b007210 */ /* 0x000fe40007d9e00c */
[----:B------:R-:W-:Y:S02]  /*2090*/  SEL R11, RZ, 0x1, P6 ;  /* 0x00000001ff0b7807 */ /* 0x000fe40003000000 */
[----:B------:R-:W-:Y:S02]  /*20a0*/  IADD3.X R5, PT, PT, RZ, R5, RZ, P2, P1 ;  /* 0x00000005ff057210 */ /* 0x000fe400017e24ff */
[----:B------:R-:W-:Y:S02]  /*20b0*/  IADD3 R0, P1, P2, R11, R0, R10 ;  /* 0x000000000b007210 */ /* 0x000fe40007a3e00a */
[----:B------:R-:W-:-:S02]  /*20c0*/  IADD3.X R10, PT, PT, R9, ~UR8, RZ, P3, !PT ;  /* 0x80000008090a7c10 */ /* 0x000fc40009ffe4ff */
[----:B------:R-:W-:Y:S02]  /*20d0*/  ISETP.NE.AND P6, PT, R17, UR12, PT ;  /* 0x0000000c11007c0c */ /* 0x000fe4000bfc5270 */
[----:B------:R-:W-:Y:S02]  /*20e0*/  ISETP.GE.U32.AND.EX P0, PT, R10, UR16, PT, P0 ;  /* 0x000000100a007c0c */ /* 0x000fe4000bf06100 */
[----:B------:R-:W-:Y:S02]  /*20f0*/  SEL R11, RZ, 0x1, P6 ;  /* 0x00000001ff0b7807 */ /* 0x000fe40003000000 */
[----:B------:R-:W-:Y:S02]  /*2100*/  IADD3.X R5, PT, PT, RZ, R5, RZ, P4, P5 ;  /* 0x00000005ff057210 */ /* 0x000fe400027ea4ff */
[----:B------:R-:W-:Y:S02]  /*2110*/  IADD3 R0, P3, PT, R0, R11, RZ ;  /* 0x0000000b00007210 */ /* 0x000fe40007f7e0ff */
[----:B------:R-:W-:-:S05]  /*2120*/  IADD3.X R5, PT, PT, RZ, R5, RZ, P1, P2 ;  /* 0x00000005ff057210 */ /* 0x000fca0000fe44ff */
[----:B------:R-:W-:Y:S01]  /*2130*/  IMAD.X R5, RZ, RZ, R5, P3 ;  /* 0x000000ffff057224 */ /* 0x000fe200018e0605 */
[----:B------:R-:W-:Y:S06]  /*2140*/  @!P0 BRA `(.L_x_46) ;  /* 0x0000000c00288947 */ /* 0x000fec0003800000 */
[----:B------:R-:W-:Y:S02]  /*2150*/  UIADD3 UR7, UP0, UPT, UR13, UR7, URZ ;  /* 0x000000070d077290 */ /* 0x000fe4000ff1e0ff */
[----:B------:R-:W-:Y:S01]  /*2160*/  IMAD.U32 R11, RZ, RZ, UR13 ;  /* 0x0000000dff0b7e24 */ /* 0x000fe2000f8e00ff */
[----:B------:R-:W-:Y:S01]  /*2170*/  UIADD3 UR4, UPT, UPT, UR4, 0x1, URZ ;  /* 0x0000000104047890 */ /* 0x000fe2000fffe0ff */
[----:B------:R-:W-:Y:S01]  /*2180*/  VIADD R6, R6, -UR13 ;  /* 0x8000000d06067c36 */ /* 0x000fe20008000000 */
[----:B------:R-:W-:Y:S01]  /*2190*/  UIADD3.X UR8, UPT, UPT, UR16, UR8, URZ, UP0, !UPT ;  /* 0x0000000810087290 */ /* 0x000fe200087fe4ff */
[----:B------:R-:W-:Y:S01]  /*21a0*/  IMAD.WIDE R2, R11, 0x4, R2 ;  /* 0x000000040b027825 */ /* 0x000fe200078e0202 */
[----:B------:R-:W-:Y:S01]  /*21b0*/  ISETP.LT.U32.AND P0, PT, R18, UR7, PT ;  /* 0x0000000712007c0c */ /* 0x000fe2000bf01070 */
[----:B------:R-:W-:Y:S01]  /*21c0*/  UMOV UR9, UR5 ;  /* 0x0000000500097c82 */ /* 0x000fe20008000000 */
[----:B------:R-:W-:Y:S02]  /*21d0*/  UMOV UR10, UR6 ;  /* 0x00000006000a7c82 */ /* 0x000fe40008000000 */
[----:B------:R-:W-:-:S05]  /*21e0*/  IMAD.U32 R10, RZ, RZ, UR8 ;  /* 0x00000008ff0a7e24 */ /* 0x000fca000f8e00ff */
[----:B------:R-:W-:-:S13]  /*21f0*/  ISETP.GT.U32.AND.EX P0, PT, R10, R7, PT, P0 ;  /* 0x000000070a00720c */ /* 0x000fda0003f04100 */
[----:B------:R-:W-:Y:S05]  /*2200*/  @!P0 BRA `(.L_x_48) ;  /* 0xfffffffc00288947 */ /* 0x000fea000383ffff */
[----:B------:R-:W-:-:S05]  /*2210*/  UMOV UR6, UR13 ;  /* 0x0000000d00067c82 */ /* 0x000fca0008000000 */
.L_x_47:
[C---:B------:R-:W-:Y:S01]  /*2220*/  VIADD R7, R8.reuse, -UR7 ;  /* 0x8000000708077c36 */ /* 0x040fe20008000000 */
[----:B------:R-:W-:Y:S01]  /*2230*/  ISETP.LE.U32.AND P1, PT, R8, UR7, PT ;  /* 0x0000000708007c0c */ /* 0x000fe2000bf23070 */
[----:B------:R-:W-:Y:S01]  /*2240*/  IMAD.U32 R10, RZ, RZ, UR8 ;  /* 0x00000008ff0a7e24 */ /* 0x000fe2000f8e00ff */
[----:B------:R-:W-:Y:S02]  /*2250*/  BSSY.RECONVERGENT B1, `(.L_x_46) ;  /* 0x00000b9000017945 */ /* 0x000fe40003800200 */
[----:B------:R-:W-:-:S04]  /*2260*/  ISETP.GE.AND P0, PT, R4, R7, PT ;  /* 0x000000070400720c */ /* 0x000fc80003f06270 */
[----:B------:R-:W-:-:S13]  /*2270*/  ISETP.GE.U32.OR.EX P0, PT, R10, R9, P0, P1 ;  /* 0x000000090a00720c */ /* 0x000fda0000706510 */
[----:B------:R-:W-:Y:S05]  /*2280*/  @P0 BRA `(.L_x_49) ;  /* 0x0000000800d40947 */ /* 0x000fea0003800000 */
[----:B------:R-:W-:Y:S01]  /*2290*/  UIMAD UR5, UR17, 0xe00, URZ ;  /* 0x00000e00110578a4 */ /* 0x000fe2000f8e02ff */
[----:B------:R-:W-:Y:S01]  /*22a0*/  LOP3.LUT R7, RZ, R4, RZ, 0x33, !PT ;  /* 0x00000004ff077212 */ /* 0x000fe200078e33ff */
[----:B------:R-:W-:Y:S01]  /*22b0*/  UIMAD UR13, UR4, UR11, URZ ;  /* 0x0000000b040d72a4 */ /* 0x000fe2000f8e02ff */
[----:B------:R-:W-:Y:S01]  /*22c0*/  BSSY.RECONVERGENT B2, `(.L_x_50) ;  /* 0x0000055000027945 */ /* 0x000fe20003800200 */
[----:B------:R-:W-:-:S04]  /*22d0*/  UIADD3 UR5, UPT, UPT, UR5, UR6, URZ ;  /* 0x0000000605057290 */ /* 0x000fc8000fffe0ff */
[----:B------:R-:W-:Y:S02]  /*22e0*/  IMAD.U32 R9, RZ, RZ, UR13 ;  /* 0x0000000dff097e24 */ /* 0x000fe4000f8e00ff */
[----:B------:R-:W-:Y:S01]  /*22f0*/  IADD3 R8, PT, PT, R8, -UR5, R7 ;  /* 0x8000000508087c10 */ /* 0x000fe2000fffe007 */
[----:B------:R-:W-:-:S04]  /*2300*/  IMAD.MOV.U32 R7, RZ, RZ, R4 ;  /* 0x000000ffff077224 */ /* 0x000fc800078e0004 */
[----:B------:R-:W-:-:S05]  /*2310*/  IMAD R8, R9, -0xe00, R8 ;  /* 0xfffff20009087824 */ /* 0x000fca00078e0208 */
[C---:B------:R-:W-:Y:S02]  /*2320*/  ISETP.GE.U32.AND P1, PT, R8.reuse, 0x1e00, PT ;  /* 0x00001e000800780c */ /* 0x040fe40003f26070 */
[----:B------:R-:W-:-:S04]  /*2330*/  LEA.HI R22, R8, 0x1, RZ, 0x17 ;  /* 0x0000000108167811 */ /* 0x000fc800078fb8ff */
[----:B------:R-:W-:-:S04]  /*2340*/  LOP3.LUT R24, R22, 0xf, RZ, 0xc0, !PT ;  /* 0x0000000f16187812 */ /* 0x000fc800078ec0ff */
[----:B------:R-:W-:-:S03]  /*2350*/  ISETP.NE.AND P0, PT, R24, RZ, PT ;  /* 0x000000ff1800720c */ /* 0x000fc60003f05270 */
[----:B------:R-:W-:Y:S10]  /*2360*/  @!P1 BRA `(.L_x_51) ;  /* 0x0000000400289947 */ /* 0x000ff40003800000 */
[----:B------:R-:W-:-:S04]  /*2370*/  LEA.HI R7, R6, 0x1, RZ, 0x17 ;  /* 0x0000000106077811 */ /* 0x000fc800078fb8ff */
[----:B------:R-:W-:Y:S01]  /*2380*/  LOP3.LUT R8, R7, 0xfffff0, RZ, 0xc0, !PT ;  /* 0x00fffff007087812 */ /* 0x000fe200078ec0ff */
[----:B------:R-:W-:-:S04]  /*2390*/  IMAD.MOV.U32 R7, RZ, RZ, R4 ;  /* 0x000000ffff077224 */ /* 0x000fc800078e0004 */
[----:B------:R-:W-:-:S07]  /*23a0*/  IMAD.MOV R8, RZ, RZ, -R8 ;  /* 0x000000ffff087224 */ /* 0x000fce00078e0a08 */
.L_x_52:
        /* <DEDUP_REMOVED lines=21> */
[----:B----4-:R-:W-:Y:S02]  /*2500*/  ISETP.NE.AND P3, PT, R23, UR12, PT ;  /* 0x0000000c17007c0c */ /* 0x010fe4000bf65270 */
[----:B------:R-:W-:Y:S02]  /*2510*/  SEL R23, RZ, 0x1, P2 ;  /* 0x00000001ff177807 */ /* 0x000fe40001000000 */
        /* <DEDUP_REMOVED lines=47> */
.L_x_51:
[----:B------:R-:W-:Y:S05]  /*2810*/  BSYNC.RECONVERGENT B2 ;  /* 0x0000000000027941 */ /* 0x000fea0003800200 */
.L_x_50:
[----:B------:R-:W-:Y:S05]  /*2820*/  @!P0 BRA `(.L_x_49) ;  /* 0x00000004006c8947 */ /* 0x000fea0003800000 */
[----:B------:R-:W-:Y:S01]  /*2830*/  ISETP.GE.U32.AND P1, PT, R24, 0x8, PT ;  /* 0x000000081800780c */ /* 0x000fe20003f26070 */
[----:B------:R-:W-:Y:S01]  /*2840*/  BSSY.RECONVERGENT B2, `(.L_x_53) ;  /* 0x0000029000027945 */ /* 0x000fe20003800200 */
[----:B------:R-:W-:-:S04]  /*2850*/  LOP3.LUT R15, R22, 0x7, RZ, 0xc0, !PT ;  /* 0x00000007160f7812 */ /* 0x000fc800078ec0ff */
[----:B------:R-:W-:-:S07]  /*2860*/  ISETP.NE.AND P0, PT, R15, RZ, PT ;  /* 0x000000ff0f00720c */ /* 0x000fce0003f05270 */
[----:B------:R-:W-:Y:S06]  /*2870*/  @!P1 BRA `(.L_x_54) ;  /* 0x0000000000949947 */ /* 0x000fec0003800000 */
[----:B------:R-:W-:-:S05]  /*2880*/  IADD3 R3, P1, PT, R7, UR7, RZ ;  /* 0x0000000707037c10 */ /* 0x000fca000ff3e0ff */
[----:B------:R-:W-:Y:S01]  /*2890*/  IMAD.X R8, RZ, RZ, UR8, P1 ;  /* 0x00000008ff087e24 */ /* 0x000fe200088e06ff */
[----:B------:R-:W-:-:S04]  /*28a0*/  LEA R2, P1, R3, UR14, 0x2 ;  /* 0x0000000e03027c11 */ /* 0x000fc8000f8210ff */
[----:B------:R-:W-:-:S05]  /*28b0*/  LEA.HI.X R3, R3, UR15, R8, 0x2, P1 ;  /* 0x0000000f03037c11 */ /* 0x000fca00088f1408 */
[----:B------:R-:W2:Y:S04]  /*28c0*/  LDG.E R16, desc[UR18][R2.64] ;  /* 0x0000001202107981 */ /* 0x000ea8000c1e1900 */
[----:B------:R-:W3:Y:S04]  /*28d0*/  LDG.E R8, desc[UR18][R2.64+0x800] ;  /* 0x0008001202087981 */ /* 0x000ee8000c1e1900 */
[----:B------:R-:W4:Y:S04]  /*28e0*/  LDG.E R9, desc[UR18][R2.64+0x1000] ;  /* 0x0010001202097981 */ /* 0x000f28000c1e1900 */
[----:B------:R-:W5:Y:S04]  /*28f0*/  LDG.E R10, desc[UR18][R2.64+0x1800] ;  /* 0x00180012020a7981 */ /* 0x000f68000c1e1900 */
[----:B------:R-:W5:Y:S04]  /*2900*/  LDG.E R11, desc[UR18][R2.64+0x2000] ;  /* 0x00200012020b7981 */ /* 0x000f68000c1e1900 */
[----:B------:R-:W5:Y:S04]  /*2910*/  LDG.E R12, desc[UR18][R2.64+0x2800] ;  /* 0x00280012020c7981 */ /* 0x000f68000c1e1900 */
[----:B------:R-:W5:Y:S04]  /*2920*/  LDG.E R13, desc[UR18][R2.64+0x3000] ;  /* 0x00300012020d7981 */ /* 0x000f68000c1e1900 */
[----:B------:R0:W5:Y:S01]  /*2930*/  LDG.E R14, desc[UR18][R2.64+0x3800] ;  /* 0x00380012020e7981 */ /* 0x000162000c1e1900 */
[----:B------:R-:W-:Y:S01]  /*2940*/  VIADD R7, R7, 0x1000 ;  /* 0x0000100007077836 */ /* 0x000fe20000000000 */
[----:B--2---:R-:W-:-:S02]  /*2950*/  ISETP.NE.AND P1, PT, R16, UR12, PT ;  /* 0x0000000c10007c0c */ /* 0x004fc4000bf25270 */
[----:B---3--:R-:W-:Y:S02]  /*2960*/  ISETP.NE.AND P2, PT, R8, UR12, PT ;  /* 0x0000000c08007c0c */ /* 0x008fe4000bf45270 */
[----:B------:R-:W-:Y:S02]  /*2970*/  SEL R8, RZ, 0x1, P1 ;  /* 0x00000001ff087807 */ /* 0x000fe40000800000 */
[----:B------:R-:W-:Y:S02]  /*2980*/  SEL R17, RZ, 0x1, P2 ;  /* 0x00000001ff117807 */ /* 0x000fe40001000000 */
[----:B----4-:R-:W-:Y:S02]  /*2990*/  ISETP.NE.AND P1, PT, R9, UR12, PT ;  /* 0x0000000c09007c0c */ /* 0x010fe4000bf25270 */
[----:B-----5:R-:W-:Y:S02]  /*29a0*/  ISETP.NE.AND P2, PT, R10, UR12, PT ;  /* 0x0000000c0a007c0c */ /* 0x020fe4000bf45270 */
[----:B------:R-:W-:-:S02]  /*29b0*/  IADD3 R8, P5, P6, R17, R0, R8 ;  /* 0x0000000011087210 */ /* 0x000fc40007ebe008 */
[----:B------:R-:W-:Y:S02]  /*29c0*/  SEL R9, RZ, 0x1, P1 ;  /* 0x00000001ff097807 */ /* 0x000fe40000800000 */
[----:B------:R-:W-:Y:S02]  /*29d0*/  SEL R0, RZ, 0x1, P2 ;  /* 0x00000001ff007807 */ /* 0x000fe40001000000 */
[----:B------:R-:W-:Y:S02]  /*29e0*/  ISETP.NE.AND P3, PT, R11, UR12, PT ;  /* 0x0000000c0b007c0c */ /* 0x000fe4000bf65270 */
[----:B------:R-:W-:Y:S02]  /*29f0*/  ISETP.NE.AND P4, PT, R12, UR12, PT ;  /* 0x0000000c0c007c0c */ /* 0x000fe4000bf85270 */
[----:B------:R-:W-:Y:S02]  /*2a00*/  IADD3 R0, P1, P2, R0, R8, R9 ;  /* 0x0000000800007210 */ /* 0x000fe40007a3e009 */
[----:B0-----:R-:W-:-:S02]  /*2a10*/  SEL R3, RZ, 0x1, P3 ;  /* 0x00000001ff037807 */ /* 0x001fc40001800000 */
        /* <DEDUP_REMOVED lines=11> */
.L_x_54:
[----:B------:R-:W-:Y:S05]  /*2ad0*/  BSYNC.RECONVERGENT B2 ;  /* 0x0000000000027941 */ /* 0x000fea0003800200 */
.L_x_53:
[----:B------:R-:W-:Y:S05]  /*2ae0*/  @!P0 BRA `(.L_x_49) ;  /* 0x0000000000bc8947 */ /* 0x000fea0003800000 */
[----:B------:R-:W-:Y:S01]  /*2af0*/  ISETP.GE.U32.AND P1, PT, R15, 0x4, PT ;  /* 0x000000040f00780c */ /* 0x000fe20003f26070 */
[----:B------:R-:W-:Y:S01]  /*2b00*/  BSSY.RECONVERGENT B2, `(.L_x_55) ;  /* 0x0000018000027945 */ /* 0x000fe20003800200 */
[----:B------:R-:W-:-:S11]  /*2b10*/  LOP3.LUT P0, RZ, R22, 0x3, RZ, 0xc0, !PT ;  /* 0x0000000316ff7812 */ /* 0x000fd6000780c0ff */
[----:B------:R-:W-:Y:S05]  /*2b20*/  @!P1 BRA `(.L_x_56) ;  /* 0x0000000000549947 */ /* 0x000fea0003800000 */
[----:B------:R-:W-:-:S05]  /*2b30*/  IADD3 R3, P1, PT, R7, UR7, RZ ;  /* 0x0000000707037c10 */ /* 0x000fca000ff3e0ff */
[----:B------:R-:W-:Y:S01]  /*2b40*/  IMAD.X R8, RZ, RZ, UR8, P1 ;  /* 0x00000008ff087e24 */ /* 0x000fe200088e06ff */
[----:B------:R-:W-:-:S04]  /*2b50*/  LEA R2, P1, R3, UR14, 0x2 ;  /* 0x0000000e03027c11 */ /* 0x000fc8000f8210ff */
[----:B------:R-:W-:-:S05]  /*2b60*/  LEA.HI.X R3, R3, UR15, R8, 0x2, P1 ;  /* 0x0000000f03037c11 */ /* 0x000fca00088f1408 */
[----:B------:R-:W2:Y:S04]  /*2b70*/  LDG.E R11, desc[UR18][R2.64] ;  /* 0x00000012020b7981 */ /* 0x000ea8000c1e1900 */
[----:B------:R-:W3:Y:S04]  /*2b80*/  LDG.E R8, desc[UR18][R2.64+0x800] ;  /* 0x0008001202087981 */ /* 0x000ee8000c1e1900 */
[----:B------:R-:W4:Y:S04]  /*2b90*/  LDG.E R9, desc[UR18][R2.64+0x1000] ;  /* 0x0010001202097981 */ /* 0x000f28000c1e1900 */
[----:B------:R-:W5:Y:S01]  /*2ba0*/  LDG.E R10, desc[UR18][R2.64+0x1800] ;  /* 0x00180012020a7981 */ /* 0x000f62000c1e1900 */
[----:B------:R-:W-:Y:S01]  /*2bb0*/  VIADD R7, R7, 0x800 ;  /* 0x0000080007077836 */ /* 0x000fe20000000000 */
[----:B--2---:R-:W-:-:S02]  /*2bc0*/  ISETP.NE.AND P1, PT, R11, UR12, PT ;  /* 0x0000000c0b007c0c */ /* 0x004fc4000bf25270 */
[----:B---3--:R-:W-:Y:S02]  /*2bd0*/  ISETP.NE.AND P2, PT, R8, UR12, PT ;  /* 0x0000000c08007c0c */ /* 0x008fe4000bf45270 */
[----:B----4-:R-:W-:Y:S02]  /*2be0*/  ISETP.NE.AND P3, PT, R9, UR12, PT ;  /* 0x0000000c09007c0c */ /* 0x010fe4000bf65270 */
[----:B------:R-:W-:Y:S02]  /*2bf0*/  SEL R9, RZ, 0x1, P1 ;  /* 0x00000001ff097807 */ /* 0x000fe40000800000 */
[----:B-----5:R-:W-:Y:S02]  /*2c00*/  ISETP.NE.AND P4, PT, R10, UR12, PT ;  /* 0x0000000c0a007c0c */ /* 0x020fe4000bf85270 */
[----:B------:R-:W-:Y:S02]  /*2c10*/  SEL R8, RZ, 0x1, P2 ;  /* 0x00000001ff087807 */ /* 0x000fe40001000000 */
[----:B------:R-:W-:-:S02]  /*2c20*/  SEL R11, RZ, 0x1, P3 ;  /* 0x00000001ff0b7807 */ /* 0x000fc40001800000 */
[----:B------:R-:W-:Y:S02]  /*2c30*/  SEL R10, RZ, 0x1, P4 ;  /* 0x00000001ff0a7807 */ /* 0x000fe40002000000 */
[----:B------:R-:W-:-:S04]  /*2c40*/  IADD3 R0, P1, P2, R8, R0, R9 ;  /* 0x0000000008007210 */ /* 0x000fc80007a3e009 */
[----:B------:R-:W-:Y:S02]  /*2c50*/  IADD3 R0, P3, P4, R10, R0, R11 ;  /* 0x000000000a007210 */ /* 0x000fe40007c7e00b */
[----:B------:R-:W-:-:S04]  /*2c60*/  IADD3.X R5, PT, PT, RZ, R5, RZ, P1, P2 ;  /* 0x00000005ff057210 */ /* 0x000fc80000fe44ff */
[----:B------:R-:W-:-:S07]  /*2c70*/  IADD3.X R5, PT, PT, RZ, R5, RZ, P3, P4 ;  /* 0x00000005ff057210 */ /* 0x000fce0001fe84ff */
.L_x_56:
[----:B------:R-:W-:Y:S05]  /*2c80*/  BSYNC.RECONVERGENT B2 ;  /* 0x0000000000027941 */ /* 0x000fea0003800200 */
.L_x_55:
[----:B------:R-:W-:Y:S05]  /*2c90*/  @!P0 BRA `(.L_x_49) ;  /* 0x0000000000508947 */ /* 0x000fea0003800000 */
[----:B------:R-:W-:Y:S02]  /*2ca0*/  LOP3.LUT R2, R6, 0xffff, RZ, 0xc0, !PT ;  /* 0x0000ffff06027812 */ /* 0x000fe400078ec0ff */
[----:B------:R-:W-:Y:S02]  /*2cb0*/  IADD3 R9, P0, PT, R7, UR9, RZ ;  /* 0x0000000907097c10 */ /* 0x000fe4000ff1e0ff */
[----:B------:R-:W-:Y:S02]  /*2cc0*/  LEA.HI R2, R2, 0x1, RZ, 0x17 ;  /* 0x0000000102027811 */ /* 0x000fe400078fb8ff */
[----:B------:R-:W-:Y:S01]  /*2cd0*/  LEA R8, P1, R9, UR14, 0x2 ;  /* 0x0000000e09087c11 */ /* 0x000fe2000f8210ff */
[----:B------:R-:W-:Y:S01]  /*2ce0*/  IMAD.X R6, RZ, RZ, UR10, P0 ;  /* 0x0000000aff067e24 */ /* 0x000fe200080e06ff */
[----:B------:R-:W-:-:S04]  /*2cf0*/  LOP3.LUT R2, R2, 0x3, RZ, 0xc0, !PT ;  /* 0x0000000302027812 */ /* 0x000fc800078ec0ff */
[----:B------:R-:W-:Y:S01]  /*2d00*/  LEA.HI.X R9, R9, UR15, R6, 0x2, P1 ;  /* 0x0000000f09097c11 */ /* 0x000fe200088f1406 */
[----:B------:R-:W-:-:S07]  /*2d10*/  IMAD.MOV R6, RZ, RZ, -R2 ;  /* 0x000000ffff067224 */ /* 0x000fce00078e0a02 */
.L_x_57:
[----:B------:R-:W-:Y:S02]  /*2d20*/  IMAD.MOV.U32 R2, RZ, RZ, R8 ;  /* 0x000000ffff027224 */ /* 0x000fe400078e0008 */
[----:B------:R-:W-:-:S05]  /*2d30*/  IMAD.MOV.U32 R3, RZ, RZ, R9 ;  /* 0x000000ffff037224 */ /* 0x000fca00078e0009 */
[----:B------:R-:W2:Y:S01]  /*2d40*/  LDG.E R2, desc[UR18][R2.64] ;  /* 0x0000001202027981 */ /* 0x000ea2000c1e1900 */
[----:B------:R-:W-:Y:S01]  /*2d50*/  VIADD R6, R6, 0x1 ;  /* 0x0000000106067836 */ /* 0x000fe20000000000 */
[----:B------:R-:W-:-:S05]  /*2d60*/  IADD3 R8, P2, PT, R8, 0x800, RZ ;  /* 0x0000080008087810 */ /* 0x000fca0007f5e0ff */
[----:B------:R-:W-:Y:S01]  /*2d70*/  IMAD.X R9, RZ, RZ, R9, P2 ;  /* 0x000000ffff097224 */ /* 0x000fe200010e0609 */
[----:B--2---:R-:W-:-:S04]  /*2d80*/  ISETP.NE.AND P0, PT, R2, UR12, PT ;  /* 0x0000000c02007c0c */ /* 0x004fc8000bf05270 */
[----:B------:R-:W-:Y:S02]  /*2d90*/  SEL R7, RZ, 0x1, P0 ;  /* 0x00000001ff077807 */ /* 0x000fe40000000000 */
[----:B------:R-:W-:Y:S02]  /*2da0*/  ISETP.NE.AND P0, PT, R6, RZ, PT ;  /* 0x000000ff0600720c */ /* 0x000fe40003f05270 */
[----:B------:R-:W-:-:S05]  /*2db0*/  IADD3 R0, P1, PT, R0, R7, RZ ;  /* 0x0000000700007210 */ /* 0x000fca0007f3e0ff */
[----:B------:R-:W-:-:S06]  /*2dc0*/  IMAD.X R5, RZ, RZ, R5, P1 ;  /* 0x000000ffff057224 */ /* 0x000fcc00008e0605 */
[----:B------:R-:W-:Y:S05]  /*2dd0*/  @P0 BRA `(.L_x_57) ;  /* 0xfffffffc00d00947 */ /* 0x000fea000383ffff */
.L_x_49:
[----:B------:R-:W-:Y:S05]  /*2de0*/  BSYNC.RECONVERGENT B1 ;  /* 0x0000000000017941 */ /* 0x000fea0003800200 */
.L_x_46:
        /* <DEDUP_REMOVED lines=18> */
[----:B------:R-:W-:Y:S01]  /*2f10*/  IMAD.X R5, R3, 0x1, R6, P0 ;  /* 0x0000000103057824 */ /* 0x000fe200000e0606 */
[----:B------:R-:W-:-:S04]  /*2f20*/  @!P2 MOV R6, 0x400 ;  /* 0x000004000006a802 */ /* 0x000fc80000000f00 */
[----:B------:R-:W1:Y:S01]  /*2f30*/  SHFL.DOWN PT, R2, R5, 0x4, 0x1f ;  /* 0x08801f0005027f89 */ /* 0x000e6200000e0000 */
[----:B--2---:R-:W-:Y:S02]  /*2f40*/  @!P2 LEA R11, R11, R6, 0x18 ;  /* 0x000000060b0ba211 */ /* 0x004fe400078ec0ff */
        /* <DEDUP_REMOVED lines=9> */
[----:B------:R-:W-:Y:S02]  /*2fe0*/  @!P2 SHF.R.U32.HI R3, RZ, 0x2, R4 ;  /* 0x00000002ff03a819 */ /* 0x000fe40000011604 */
[----:B-1----:R-:W-:Y:S01]  /*2ff0*/  SEL R2, R2, RZ, !P1 ;  /* 0x000000ff02027207 */ /* 0x002fe20004800000 */
[----:B------:R-:W0:Y:S01]  /*3000*/  SHFL.DOWN PT, R0, R5, 0x10, 0x1f ;  /* 0x0a001f0005007f89 */ /* 0x000e2200000e0000 */
[----:B------:R-:W-:Y:S02]  /*3010*/  ISETP.GT.AND P1, PT, R8, 0xf, PT ;  /* 0x0000000f0800780c */ /* 0x000fe40003f24270 */
[----:B------:R-:W-:Y:S01]  /*3020*/  @!P2 LOP3.LUT R6, R3, 0xf8, RZ, 0xc0, !PT ;  /* 0x000000f80306a812 */ /* 0x000fe200078ec0ff */
[----:B------:R-:W-:-:S04]  /*3030*/  IMAD.X R7, R2, 0x1, R9, P0 ;  /* 0x0000000102077824 */ /* 0x000fc800000e0609 */
[----:B------:R-:W-:Y:S01]  /*3040*/  @!P2 IMAD.IADD R11, R6, 0x1, R11 ;  /* 0x00000001060ba824 */ /* 0x000fe200078e020b */
[----:B------:R-:W1:Y:S01]  /*3050*/  SHFL.DOWN PT, R2, R7, 0x10, 0x1f ;  /* 0x0a001f0007027f89 */ /* 0x000e6200000e0000 */
[----:B0-----:R-:W-:-:S04]  /*3060*/  SEL R0, R0, RZ, !P1 ;  /* 0x000000ff00007207 */ /* 0x001fc80004800000 */
[----:B------:R-:W-:Y:S02]  /*3070*/  IADD3 R0, P0, PT, R0, R5, RZ ;  /* 0x0000000500007210 */ /* 0x000fe40007f1e0ff */
[----:B-1----:R-:W-:-:S05]  /*3080*/  SEL R2, R2, RZ, !P1 ;  /* 0x000000ff02027207 */ /* 0x002fca0004800000 */
[----:B------:R-:W-:Y:S01]  /*3090*/  IMAD.X R3, R2, 0x1, R7, P0 ;  /* 0x0000000102037824 */ /* 0x000fe200000e0607 */
[----:B------:R-:W-:Y:S01]  /*30a0*/  ISETP.NE.AND P0, PT, R4, RZ, PT ;  /* 0x000000ff0400720c */ /* 0x000fe20003f05270 */
[----:B------:R-:W-:-:S05]  /*30b0*/  @!P2 IMAD.MOV.U32 R2, RZ, RZ, R0 ;  /* 0x000000ffff02a224 */ /* 0x000fca00078e0000 */
[----:B------:R0:W-:Y:S01]  /*30c0*/  @!P2 STS.64 [R11+0x10], R2 ;  /* 0x000010020b00a388 */ /* 0x0001e20000000a00 */
[----:B------:R-:W-:Y:S06]  /*30d0*/  BAR.SYNC.DEFER_BLOCKING 0x0 ;  /* 0x0000000000007b1d */ /* 0x000fec0000010000 */
[----:B------:R-:W-:Y:S05]  /*30e0*/  @P0 BRA `(.L_x_45) ;  /* 0x00000000006c0947 */ /* 0x000fea0003800000 */
[----:B------:R-:W1:Y:S01]  /*30f0*/  S2UR UR5, SR_CgaCtaId ;  /* 0x00000000000579c3 */ /* 0x000e620000008800 */
[----:B------:R-:W-:Y:S02]  /*3100*/  UMOV UR4, 0x400 ;  /* 0x0000040000047882 */ /* 0x000fe40000000000 */
[----:B-1----:R-:W-:-:S09]  /*3110*/  ULEA UR4, UR5, UR4, 0x18 ;  /* 0x0000000405047291 */ /* 0x002fd2000f8ec0ff */
[----:B------:R-:W-:Y:S04]  /*3120*/  LDS.64 R8, [UR4+0x18] ;  /* 0x00001804ff087984 */ /* 0x000fe80008000a00 */
[----:B------:R-:W0:Y:S04]  /*3130*/  LDS.128 R24, [UR4+0x20] ;  /* 0x00002004ff187984 */ /* 0x000e280008000c00 */
[----:B------:R-:W1:Y:S04]  /*3140*/  LDS.128 R4, [UR4+0x30] ;  /* 0x00003004ff047984 */ /* 0x000e680008000c00 */
        /* <DEDUP_REMOVED lines=20> */
[----:B------:R-:W-:-:S07]  /*3290*/  IMAD.X R3, R3, 0x1, R27, P3 ;  /* 0x0000000103037824 */ /* 0x000fce00018e061b */
.L_x_45:
[----:B------:R-:W-:Y:S05]  /*32a0*/  BSYNC.RECONVERGENT B0 ;  /* 0x0000000000007941 */ /* 0x000fea0003800200 */
.L_x_30:
[----:B------:R-:W-:Y:S05]  /*32b0*/  @P0 EXIT ;  /* 0x000000000000094d */ /* 0x000fea0003800000 */
[----:B------:R-:W3:Y:S01]  /*32c0*/  LDCU.64 UR4, c[0x0][0x390] ;  /* 0x00007200ff0477ac */ /* 0x000ee20008000a00 */
[----:B0-2---:R-:W-:Y:S01]  /*32d0*/  IMAD.MOV.U32 R2, RZ, RZ, R0 ;  /* 0x000000ffff027224 */ /* 0x005fe200078e0000 */
[----:B---3--:R-:W-:-:S06]  /*32e0*/  UIMAD.WIDE.U32 UR4, UR17, 0x8, UR4 ;  /* 0x00000008110478a5 */ /* 0x008fcc000f8e0004 */
[----:B-1----:R-:W-:Y:S02]  /*32f0*/  IMAD.U32 R4, RZ, RZ, UR4 ;  /* 0x00000004ff047e24 */ /* 0x002fe4000f8e00ff */
[----:B------:R-:W-:-:S05]  /*3300*/  IMAD.U32 R5, RZ, RZ, UR5 ;  /* 0x00000005ff057e24 */ /* 0x000fca000f8e00ff */
[----:B------:R-:W-:Y:S01]  /*3310*/  STG.E.64 desc[UR18][R4.64], R2 ;  /* 0x0000000204007986 */ /* 0x000fe2000c101b12 */
[----:B------:R-:W-:Y:S05]  /*3320*/  EXIT ;  /* 0x000000000000794d */ /* 0x000fea0003800000 */
.L_x_58:
        /* <DEDUP_REMOVED lines=13> */
.L_x_219:


//--------------------- .text._ZN3cub18CUB_300001_SM_10006detail6reduce28DeviceReduceSingleTileKernelINS2_10policy_hubIlyN4cuda3std3__44plusIlEEE10Policy1000EN6thrust24THRUST_300001_SM_1000_NS18transform_iteratorINSD_6detail14equal_to_valueIiEENSD_10device_ptrIiEEllEEPlyS9_llNS7_10__identityEEEvT0_T1_T2_T3_T4_T6_ --------------------------
	.section	.text._ZN3cub18CUB_300001_SM_10006detail6reduce28DeviceReduceSingleTileKernelINS2_10policy_hubIlyN4cuda3std3__44plusIlEEE10Policy1000EN6thrust24THRUST_300001_SM_1000_NS18transform_iteratorINSD_6detail14equal_to_valueIiEENSD_10device_ptrIiEEllEEPlyS9_llNS7_10__identityEEEvT0_T1_T2_T3_T4_T6_,"ax",@progbits
	.align	128
        .global         _ZN3cub18CUB_300001_SM_10006detail6reduce28DeviceReduceSingleTileKernelINS2_10policy_hubIlyN4cuda3std3__44plusIlEEE10Policy1000EN6thrust24THRUST_300001_SM_1000_NS18transform_iteratorINSD_6detail14equal_to_valueIiEENSD_10device_ptrIiEEllEEPlyS9_llNS7_10__identityEEEvT0_T1_T2_T3_T4_T6_
        .type           _ZN3cub18CUB_300001_SM_10006detail6reduce28DeviceReduceSingleTileKernelINS2_10policy_hubIlyN4cuda3std3__44plusIlEEE10Policy1000EN6thrust24THRUST_300001_SM_1000_NS18transform_iteratorINSD_6detail14equal_to_valueIiEENSD_10device_ptrIiEEllEEPlyS9_llNS7_10__identityEEEvT0_T1_T2_T3_T4_T6_,@function
        .size           _ZN3cub18CUB_300001_SM_10006detail6reduce28DeviceReduceSingleTileKernelINS2_10policy_hubIlyN4cuda3std3__44plusIlEEE10Policy1000EN6thrust24THRUST_300001_SM_1000_NS18transform_iteratorINSD_6detail14equal_to_valueIiEENSD_10device_ptrIiEEllEEPlyS9_llNS7_10__identityEEEvT0_T1_T2_T3_T4_T6_,(.L_x_220 - _ZN3cub18CUB_300001_SM_10006detail6reduce28DeviceReduceSingleTileKernelINS2_10policy_hubIlyN4cuda3std3__44plusIlEEE10Policy1000EN6thrust24THRUST_300001_SM_1000_NS18transform_iteratorINSD_6detail14equal_to_valueIiEENSD_10device_ptrIiEEllEEPlyS9_llNS7_10__identityEEEvT0_T1_T2_T3_T4_T6_)
        .other          _ZN3cub18CUB_300001_SM_10006detail6reduce28DeviceReduceSingleTileKernelINS2_10policy_hubIlyN4cuda3std3__44plusIlEEE10Policy1000EN6thrust24THRUST_300001_SM_1000_NS18transform_iteratorINSD_6detail14equal_to_valueIiEENSD_10device_ptrIiEEllEEPlyS9_llNS7_10__identityEEEvT0_T1_T2_T3_T4_T6_,@"STO_CUDA_ENTRY STV_DEFAULT"
_ZN3cub18CUB_300001_SM_10006detail6reduce28DeviceReduceSingleTileKernelINS2_10policy_hubIlyN4cuda3std3__44plusIlEEE10Policy1000EN6thrust24THRUST_300001_SM_1000_NS18transform_iteratorINSD_6detail14equal_to_valueIiEENSD_10device_ptrIiEEllEEPlyS9_llNS7_10__identityEEEvT0_T1_T2_T3_T4_T6_:
.text._ZN3cub18CUB_300001_SM_10006detail6reduce28DeviceReduceSingleTileKernelINS2_10policy_hubIlyN4cuda3std3__44plusIlEEE10Policy1000EN6thrust24THRUST_300001_SM_1000_NS18transform_iteratorINSD_6detail14equal_to_valueIiEENSD_10device_ptrIiEEllEEPlyS9_llNS7_10__identityEEEvT0_T1_T2_T3_T4_T6_:
[----:B------:R-:W-:Y:S01]  /*0000*/  LDC R1, c[0x0][0x37c] ;  /* 0x0000df00ff017b82 */ /* 0x000fe20000000800 */
[----:B------:R-:W0:Y:S01]  /*0010*/  LDCU.64 UR4, c[0x0][0x398] ;  /* 0x00007300ff0477ac */ /* 0x000e220008000a00 */
[----:B------:R-:W1:Y:S01]  /*0020*/  LDCU.64 UR6, c[0x0][0x358] ;  /* 0x00006b00ff0677ac */ /* 0x000e620008000a00 */
[----:B0-----:R-:W-:Y:S02]  /*0030*/  IMAD.U32 R16, RZ, RZ, UR4 ;  /* 0x00000004ff107e24 */ /* 0x001fe4000f8e00ff */
[----:B------:R-:W-:-:S03]  /*0040*/  IMAD.U32 R0, RZ, RZ, UR5 ;  /* 0x00000005ff007e24 */ /* 0x000fc6000f8e00ff */
[----:B------:R-:W-:-:S04]  /*0050*/  ISETP.NE.U32.AND P0, PT, R16, RZ, PT ;  /* 0x000000ff1000720c */ /* 0x000fc80003f05070 */
[----:B------:R-:W-:-:S13]  /*0060*/  ISETP.NE.AND.EX P0, PT, R0, RZ, PT, P0 ;  /* 0x000000ff0000720c */ /* 0x000fda0003f05300 */
        /* <DEDUP_REMOVED lines=8> */
.L_x_59:
[----:B------:R-:W-:Y:S01]  /*00f0*/  ISETP.GT.U32.AND P0, PT, R16, 0xdff, PT ;  /* 0x00000dff1000780c */ /* 0x000fe20003f04070 */
[----:B------:R-:W-:Y:S03]  /*0100*/  BSSY.RECONVERGENT B0, `(.L_x_60) ;  /* 0x00002f9000007945 */ /* 0x000fe60003800200 */
[----:B------:R-:W-:-:S13]  /*0110*/  ISETP.GT.U32.AND.EX P0, PT, R0, RZ, PT, P0 ;  /* 0x000000ff0000720c */ /* 0x000fda0003f04100 */
[----:B------:R-:W-:Y:S05]  /*0120*/  @P0 BRA `(.L_x_61) ;  /* 0x0000001800700947 */ /* 0x000fea0003800000 */
[----:B------:R-:W0:Y:S01]  /*0130*/  S2R R5, SR_TID.X ;  /* 0x0000000000057919 */ /* 0x000e220000002100 */
[----:B------:R-:W1:Y:S01]  /*0140*/  LDCU UR5, c[0x0][0x388] ;  /* 0x00007100ff0577ac */ /* 0x000e620008000800 */
[----:B------:R-:W-:Y:S01]  /*0150*/  BSSY.RECONVERGENT B1, `(.L_x_62) ;  /* 0x000000d000017945 */ /* 0x000fe20003800200 */
[----:B------:R-:W-:Y:S02]  /*0160*/  CS2R R2, SRZ ;  /* 0x0000000000027805 */ /* 0x000fe4000001ff00 */
[----:B0-----:R-:W-:Y:S01]  /*0170*/  ISETP.GE.U32.AND P0, PT, R5, R16, PT ;  /* 0x000000100500720c */ /* 0x001fe20003f06070 */
[----:B------:R-:W-:-:S12]  /*0180*/  IMAD.MOV.U32 R7, RZ, RZ, R5 ;  /* 0x000000ffff077224 */ /* 0x000fd800078e0005 */
[----:B-1----:R-:W-:Y:S05]  /*0190*/  @P0 BRA `(.L_x_63) ;  /* 0x0000000000200947 */ /* 0x002fea0003800000 */
[----:B------:R-:W0:Y:S01]  /*01a0*/  LDC.64 R8, c[0x0][0x380] ;  /* 0x0000e000ff087b82 */ /* 0x000e220000000a00 */
[----:B------:R-:W1:Y:S01]  /*01b0*/  LDCU UR4, c[0x0][0x388] ;  /* 0x00007100ff0477ac */ /* 0x000e620008000800 */
[----:B0-----:R-:W-:-:S06]  /*01c0*/  IMAD.WIDE.U32 R8, R5, 0x4, R8 ;  /* 0x0000000405087825 */ /* 0x001fcc00078e0008 */
[----:B------:R-:W1:Y:S01]  /*01d0*/  LDG.E R8, desc[UR6][R8.64] ;  /* 0x0000000608087981 */ /* 0x000e62000c1e1900 */
[----:B------:R-:W-:Y:S02]  /*01e0*/  VIADD R7, R5, 0x200 ;  /* 0x0000020005077836 */ /* 0x000fe40000000000 */
[----:B------:R-:W-:Y:S01]  /*01f0*/  IMAD.MOV.U32 R3, RZ, RZ, RZ ;  /* 0x000000ffff037224 */ /* 0x000fe200078e00ff */
[----:B-1----:R-:W-:-:S04]  /*0200*/  ISETP.NE.AND P0, PT, R8, UR4, PT ;  /* 0x0000000408007c0c */ /* 0x002fc8000bf05270 */
[----:B------:R-:W-:-:S09]  /*0210*/  SEL R2, RZ, 0x1, P0 ;  /* 0x00000001ff027807 */ /* 0x000fd20000000000 */
.L_x_63:
[----:B------:R-:W-:Y:S05]  /*0220*/  BSYNC.RECONVERGENT B1 ;  /* 0x0000000000017941 */ /* 0x000fea0003800200 */
.L_x_62:
[----:B------:R-:W-:Y:S01]  /*0230*/  ISETP.GE.U32.AND P0, PT, R7, R16, PT ;  /* 0x000000100700720c */ /* 0x000fe20003f06070 */
[----:B------:R-:W-:-:S12]  /*0240*/  BSSY.RECONVERGENT B1, `(.L_x_64) ;  /* 0x00000ab000017945 */ /* 0x000fd80003800200 */
[----:B------:R-:W-:Y:S05]  /*0250*/  @P0 BRA `(.L_x_65) ;  /* 0x0000000800a40947 */ /* 0x000fea0003800000 */
[----:B------:R-:W-:Y:S01]  /*0260*/  LOP3.LUT R9, RZ, R7, RZ, 0x33, !PT ;  /* 0x00000007ff097212 */ /* 0x000fe200078e33ff */
[----:B------:R-:W-:Y:S04]  /*0270*/  BSSY.RECONVERGENT B2, `(.L_x_66) ;  /* 0x0000053000027945 */ /* 0x000fe80003800200 */
[----:B------:R-:W-:-:S05]  /*0280*/  IMAD.IADD R9, R9, 0x1, R16 ;  /* 0x0000000109097824 */ /* 0x000fca00078e0210 */
[C---:B------:R-:W-:Y:S02]  /*0290*/  ISETP.GE.U32.AND P1, PT, R9.reuse, 0x1e00, PT ;  /* 0x00001e000900780c */ /* 0x040fe40003f26070 */
[----:B------:R-:W-:-:S04]  /*02a0*/  LEA.HI R4, R9, 0x1, RZ, 0x17 ;  /* 0x0000000109047811 */ /* 0x000fc800078fb8ff */
[----:B------:R-:W-:-:S04]  /*02b0*/  LOP3.LUT R26, R4, 0xf, RZ, 0xc0, !PT ;  /* 0x0000000f041a7812 */ /* 0x000fc800078ec0ff */
[----:B------:R-:W-:-:S03]  /*02c0*/  ISETP.NE.AND P0, PT, R26, RZ, PT ;  /* 0x000000ff1a00720c */ /* 0x000fc60003f05270 */
[----:B------:R-:W-:Y:S10]  /*02d0*/  @!P1 BRA `(.L_x_67) ;  /* 0x0000000400309947 */ /* 0x000ff40003800000 */
[----:B------:R-:W0:Y:S01]  /*02e0*/  LDC.64 R8, c[0x0][0x380] ;  /* 0x0000e000ff087b82 */ /* 0x000e220000000a00 */
[----:B------:R-:W-:-:S05]  /*02f0*/  LOP3.LUT R6, R4, 0xfffff0, RZ, 0xc0, !PT ;  /* 0x00fffff004067812 */ /* 0x000fca00078ec0ff */
[----:B------:R-:W-:Y:S02]  /*0300*/  IMAD.MOV R6, RZ, RZ, -R6 ;  /* 0x000000ffff067224 */ /* 0x000fe400078e0a06 */
[----:B0-----:R-:W-:-:S03]  /*0310*/  IMAD.WIDE.U32 R8, R7, 0x4, R8 ;  /* 0x0000000407087825 */ /* 0x001fc600078e0008 */
[----:B------:R-:W-:-:S05]  /*0320*/  IADD3 R8, P1, PT, R8, 0x4000, RZ ;  /* 0x0000400008087810 */ /* 0x000fca0007f3e0ff */
[----:B------:R-:W-:-:S08]  /*0330*/  IMAD.X R9, RZ, RZ, R9, P1 ;  /* 0x000000ffff097224 */ /* 0x000fd000008e0609 */
.L_x_68:
        /* <DEDUP_REMOVED lines=70> */
.L_x_67:
[----:B------:R-:W-:Y:S05]  /*07a0*/  BSYNC.RECONVERGENT B2 ;  /* 0x0000000000027941 */ /* 0x000fea0003800200 */
.L_x_66:
[----:B------:R-:W-:Y:S05]  /*07b0*/  @!P0 BRA `(.L_x_65) ;  /* 0x00000004004c8947 */ /* 0x000fea0003800000 */
[----:B------:R-:W-:Y:S01]  /*07c0*/  ISETP.GE.U32.AND P1, PT, R26, 0x8, PT ;  /* 0x000000081a00780c */ /* 0x000fe20003f26070 */
[----:B------:R-:W-:Y:S01]  /*07d0*/  BSSY.RECONVERGENT B2, `(.L_x_69) ;  /* 0x0000028000027945 */ /* 0x000fe20003800200 */
[----:B------:R-:W-:-:S04]  /*07e0*/  LOP3.LUT R18, R4, 0x7, RZ, 0xc0, !PT ;  /* 0x0000000704127812 */ /* 0x000fc800078ec0ff */
[----:B------:R-:W-:-:S07]  /*07f0*/  ISETP.NE.AND P0, PT, R18, RZ, PT ;  /* 0x000000ff1200720c */ /* 0x000fce0003f05270 */
[----:B------:R-:W-:Y:S06]  /*0800*/  @!P1 BRA `(.L_x_70) ;  /* 0x0000000000909947 */ /* 0x000fec0003800000 */
[----:B------:R-:W0:Y:S01]  /*0810*/  LDC.64 R8, c[0x0][0x380] ;  /* 0x0000e000ff087b82 */ /* 0x000e220000000a00 */
[----:B------:R-:W1:Y:S01]  /*0820*/  LDCU UR4, c[0x0][0x388] ;  /* 0x00007100ff0477ac */ /* 0x000e620008000800 */
[----:B0-----:R-:W-:-:S05]  /*0830*/  IMAD.WIDE R8, R7, 0x4, R8 ;  /* 0x0000000407087825 */ /* 0x001fca00078e0208 */
[----:B------:R-:W1:Y:S04]  /*0840*/  LDG.E R17, desc[UR6][R8.64] ;  /* 0x0000000608117981 */ /* 0x000e68000c1e1900 */
        /* <DEDUP_REMOVED lines=8> */
[----:B-1----:R-:W-:-:S02]  /*08d0*/  ISETP.NE.AND P1, PT, R17, UR4, PT ;  /* 0x0000000411007c0c */ /* 0x002fc4000bf25270 */
        /* <DEDUP_REMOVED lines=23> */
.L_x_70:
[----:B------:R-:W-:Y:S05]  /*0a50*/  BSYNC.RECONVERGENT B2 ;  /* 0x0000000000027941 */ /* 0x000fea0003800200 */
.L_x_69:
        /* <DEDUP_REMOVED lines=12> */
[----:B------:R-:W4:Y:S01]  /*0b20*/  LDG.E R10, desc[UR6][R8.64+0x1000] ;  /* 0x00100006080a7981 */ /* 0x000f22000c1e1900 */
[----:B------:R-:W-:Y:S01]  /*0b30*/  VIADD R7, R7, 0x800 ;  /* 0x0000080007077836 */ /* 0x000fe20000000000 */
[----:B-1----:R-:W-:-:S02]  /*0b40*/  ISETP.NE.AND P1, PT, R12, UR4, PT ;  /* 0x000000040c007c0c */ /* 0x002fc4000bf25270 */
        /* <DEDUP_REMOVED lines=11> */
.L_x_72:
[----:B------:R-:W-:Y:S05]  /*0c00*/  BSYNC.RECONVERGENT B2 ;  /* 0x0000000000027941 */ /* 0x000fea0003800200 */
.L_x_71:
[----:B------:R-:W-:Y:S05]  /*0c10*/  @!P0 BRA `(.L_x_65) ;  /* 0x0000000000348947 */ /* 0x000fea0003800000 */
[----:B------:R-:W0:Y:S01]  /*0c20*/  LDC.64 R10, c[0x0][0x380] ;  /* 0x0000e000ff0a7b82 */ /* 0x000e220000000a00 */
[----:B------:R-:W-:-:S07]  /*0c30*/  IMAD.MOV R4, RZ, RZ, -R4 ;  /* 0x000000ffff047224 */ /* 0x000fce00078e0a04 */
.L_x_73:
[C---:B0-----:R-:W-:Y:S01]  /*0c40*/  IMAD.WIDE R8, R7.reuse, 0x4, R10 ;  /* 0x0000000407087825 */ /* 0x041fe200078e020a */
        /* <DEDUP_REMOVED lines=10> */
.L_x_65:
[----:B------:R-:W-:Y:S05]  /*0cf0*/  BSYNC.RECONVERGENT B1 ;  /* 0x0000000000017941 */ /* 0x000fea0003800200 */
.L_x_64:
[----:B------:R-:W-:-:S04]  /*0d00*/  ISETP.GE.U32.AND P0, PT, R16, 0x200, PT ;  /* 0x000002001000780c */ /* 0x000fc80003f06070 */
[----:B------:R-:W-:-:S13]  /*0d10*/  ISETP.GE.U32.AND.EX P0, PT, R0, RZ, PT, P0 ;  /* 0x000000ff0000720c */ /* 0x000fda0003f06100 */
[----:B------:R-:W-:Y:S05]  /*0d20*/  @!P0 BRA `(.L_x_74) ;  /* 0x00000004002c8947 */ /* 0x000fea0003800000 */
[----:B------:R-:W0:Y:S01]  /*0d30*/  S2R R8, SR_LANEID ;  /* 0x0000000000087919 */ /* 0x000e220000000000 */
[----:B------:R-:W-:Y:S01]  /*0d40*/  ISETP.NE.AND P5, PT, R5, RZ, PT ;  /* 0x000000ff0500720c */ /* 0x000fe20003fa5270 */
        /* <DEDUP_REMOVED lines=39> */
[----:B-1----:R-:W-:-:S03]  /*0fc0*/  SEL R3, R3, RZ, !P0 ;  /* 0x000000ff03037207 */ /* 0x002fc60004000000 */
        /* <DEDUP_REMOVED lines=9> */
[----:B-1----:R-:W0:Y:S04]  /*1060*/  LDS.128 R4, [UR4+0x20] ;  /* 0x00002004ff047984 */ /* 0x002e280008000c00 */
[----:B------:R-:W1:Y:S04]  /*1070*/  LDS.128 R8, [UR4+0x30] ;  /* 0x00003004ff087984 */ /* 0x000e680008000c00 */
[----:B------:R-:W2:Y:S04]  /*1080*/  LDS.128 R12, [UR4+0x40] ;  /* 0x00004004ff0c7984 */ /* 0x000ea80008000c00 */
[----:B------:R-:W3:Y:S04]  /*1090*/  LDS.128 R16, [UR4+0x50] ;  /* 0x00005004ff107984 */ /* 0x000ee80008000c00 */
[----:B------:R-:W4:Y:S04]  /*10a0*/  LDS.128 R20, [UR4+0x60] ;  /* 0x00006004ff147984 */ /* 0x000f280008000c00 */
[----:B------:R-:W5:Y:S04]  /*10b0*/  LDS.128 R24, [UR4+0x70] ;  /* 0x00007004ff187984 */ /* 0x000f680008000c00 */
[----:B------:R-:W5:Y:S01]  /*10c0*/  LDS.128 R28, [UR4+0x80] ;  /* 0x00008004ff1c7984 */ /* 0x000f620008000c00 */
[----:B0-----:R-:W-:-:S04]  /*10d0*/  IADD3 R35, P0, P1, R4, R32, R2 ;  /* 0x0000002004237210 */ /* 0x001fc8000791e002 */
[----:B-1----:R-:W-:Y:S02]  /*10e0*/  IADD3 R35, P2, P3, R8, R35, R6 ;  /* 0x0000002308237210 */ /* 0x002fe40007b5e006 */
[----:B------:R-:W-:Y:S02]  /*10f0*/  IADD3.X R5, PT, PT, R5, R33, R3, P0, P1 ;  /* 0x0000002105057210 */ /* 0x000fe400007e2403 */
[----:B--2---:R-:W-:Y:S02]  /*1100*/  IADD3 R3, P0, P1, R12, R35, R10 ;  /* 0x000000230c037210 */ /* 0x004fe4000791e00a */
[----:B------:R-:W-:Y:S02]  /*1110*/  IADD3.X R7, PT, PT, R9, R5, R7, P2, P3 ;  /* 0x0000000509077210 */ /* 0x000fe400017e6407 */
[----:B---3--:R-:W-:Y:S02]  /*1120*/  IADD3 R3, P2, P3, R16, R3, R14 ;  /* 0x0000000310037210 */ /* 0x008fe40007b5e00e */
[----:B------:R-:W-:-:S02]  /*1130*/  IADD3.X R11, PT, PT, R13, R7, R11, P0, P1 ;  /* 0x000000070d0b7210 */ /* 0x000fc400007e240b */
[----:B----4-:R-:W-:Y:S02]  /*1140*/  IADD3 R3, P0, P1, R20, R3, R18 ;  /* 0x0000000314037210 */ /* 0x010fe4000791e012 */
[----:B------:R-:W-:Y:S02]  /*1150*/  IADD3.X R15, PT, PT, R17, R11, R15, P2, P3 ;  /* 0x0000000b110f7210 */ /* 0x000fe400017e640f */
[----:B-----5:R-:W-:Y:S02]  /*1160*/  IADD3 R3, P2, P3, R24, R3, R22 ;  /* 0x0000000318037210 */ /* 0x020fe40007b5e016 */
[----:B------:R-:W-:Y:S02]  /*1170*/  IADD3.X R19, PT, PT, R21, R15, R19, P0, P1 ;  /* 0x0000000f15137210 */ /* 0x000fe400007e2413 */
[----:B------:R-:W-:Y:S02]  /*1180*/  IADD3 R3, P0, P1, R28, R3, R26 ;  /* 0x000000031c037210 */ /* 0x000fe4000791e01a */
[----:B------:R-:W-:-:S02]  /*1190*/  IADD3.X R23, PT, PT, R25, R19, R23, P2, P3 ;  /* 0x0000001319177210 */ /* 0x000fc400017e6417 */
[----:B------:R-:W-:Y:S02]  /*11a0*/  IADD3 R2, P2, PT, R3, R30, RZ ;  /* 0x0000001e03027210 */ /* 0x000fe40007f5e0ff */
[----:B------:R-:W-:-:S05]  /*11b0*/  IADD3.X R3, PT, PT, R29, R23, R27, P0, P1 ;  /* 0x000000171d037210 */ /* 0x000fca00007e241b */
[----:B------:R-:W-:Y:S01]  /*11c0*/  IMAD.X R3, R3, 0x1, R31, P2 ;  /* 0x0000000103037824 */ /* 0x000fe200010e061f */
[----:B------:R-:W-:Y:S06]  /*11d0*/  BRA `(.L_x_75) ;  /* 0x0000001c00ac7947 */ /* 0x000fec0003800000 */
.L_x_74:
[C---:B------:R-:W-:Y:S02]  /*11e0*/  LOP3.LUT R4, R5.reuse, 0x3e0, RZ, 0xc0, !PT ;  /* 0x000003e005047812 */ /* 0x040fe400078ec0ff */
[----:B------:R-:W-:Y:S02]  /*11f0*/  ISETP.NE.AND P5, PT, R5, RZ, PT ;  /* 0x000000ff0500720c */ /* 0x000fe40003fa5270 */
[----:B------:R-:W-:Y:S01]  /*1200*/  LOP3.LUT R9, RZ, R4, RZ, 0x33, !PT ;  /* 0x00000004ff097212 */ /* 0x000fe200078e33ff */
[----:B------:R-:W-:Y:S02]  /*1210*/  VIADD R7, R4, 0x20 ;  /* 0x0000002004077836 */ /* 0x000fe40000000000 */
[----:B------:R-:W0:Y:S03]  /*1220*/  S2R R4, SR_LANEID ;  /* 0x0000000000047919 */ /* 0x000e260000000000 */
[----:B------:R-:W-:Y:S01]  /*1230*/  ISETP.GT.U32.AND P0, PT, R7, R16, PT ;  /* 0x000000100700720c */ /* 0x000fe20003f04070 */
        /* <DEDUP_REMOVED lines=46> */
[----:B-1----:R-:W-:-:S05]  /*1520*/  SEL R3, R3, RZ, !P0 ;  /* 0x000000ff03037207 */ /* 0x002fca0004000000 */
[----:B------:R-:W-:-:S05]  /*1530*/  IMAD.X R3, R3, 0x1, R8, P1 ;  /* 0x0000000103037824 */ /* 0x000fca00008e0608 */
[----:B------:R0:W-:Y:S01]  /*1540*/  @!P2 STS.64 [R9+0x10], R2 ;  /* 0x000010020900a388 */ /* 0x0001e20000000a00 */
[----:B------:R-:W-:Y:S06]  /*1550*/  BAR.SYNC.DEFER_BLOCKING 0x0 ;  /* 0x0000000000007b1d */ /* 0x000fec0000010000 */
[----:B------:R-:W-:Y:S05]  /*1560*/  @P5 BRA `(.L_x_75) ;  /* 0x0000001800c85947 */ /* 0x000fea0003800000 */
[----:B------:R-:W1:Y:S01]  /*1570*/  S2UR UR5, SR_CgaCtaId ;  /* 0x00000000000579c3 */ /* 0x000e620000008800 */
[----:B------:R-:W-:Y:S01]  /*1580*/  UMOV UR4, 0x400 ;  /* 0x0000040000047882 */ /* 0x000fe20000000000 */
[C---:B------:R-:W-:Y:S02]  /*1590*/  ISETP.GT.U32.AND P0, PT, R16.reuse, 0x20, PT ;  /* 0x000000201000780c */ /* 0x040fe40003f04070 */
[----:B------:R-:W-:Y:S02]  /*15a0*/  ISETP.GT.U32.AND P1, PT, R16, 0x40, PT ;  /* 0x000000401000780c */ /* 0x000fe40003f24070 */
[----:B------:R-:W-:Y:S02]  /*15b0*/  ISETP.GT.U32.AND.EX P0, PT, R0, RZ, PT, P0 ;  /* 0x000000ff0000720c */ /* 0x000fe40003f04100 */
[----:B------:R-:W-:Y:S02]  /*15c0*/  ISETP.GT.U32.AND P2, PT, R16, 0x60, PT ;  /* 0x000000601000780c */ /* 0x000fe40003f44070 */
[----:B------:R-:W-:-:S02]  /*15d0*/  ISETP.GT.U32.AND.EX P1, PT, R0, RZ, PT, P1 ;  /* 0x000000ff0000720c */ /* 0x000fc40003f24110 */
[----:B------:R-:W-:-:S04]  /*15e0*/  ISETP.GT.U32.AND P6, PT, R16, 0x140, PT ;  /* 0x000001401000780c */ /* 0x000fc80003fc4070 */
[----:B------:R-:W-:Y:S01]  /*15f0*/  ISETP.GT.U32.AND.EX P6, PT, R0, RZ, PT, P6 ;  /* 0x000000ff0000720c */ /* 0x000fe20003fc4160 */
[----:B-1----:R-:W-:-:S09]  /*1600*/  ULEA UR4, UR5, UR4, 0x18 ;  /* 0x0000000405047291 */ /* 0x002fd2000f8ec0ff */
[----:B------:R-:W1:Y:S04]  /*1610*/  LDS.64 R18, [UR4+0x18] ;  /* 0x00001804ff127984 */ /* 0x000e680008000a00 */
[----:B------:R-:W2:Y:S04]  /*1620*/  LDS.128 R20, [UR4+0x20] ;  /* 0x00002004ff147984 */ /* 0x000ea80008000c00 */
[----:B------:R-:W3:Y:S04]  /*1630*/  LDS.128 R4, [UR4+0x30] ;  /* 0x00003004ff047984 */ /* 0x000ee80008000c00 */
[----:B0-----:R-:W0:Y:S04]  /*1640*/  LDS.128 R8, [UR4+0x40] ;  /* 0x00004004ff087984 */ /* 0x001e280008000c00 */
[----:B------:R-:W4:Y:S01]  /*1650*/  LDS.128 R12, [UR4+0x50] ;  /* 0x00005004ff0c7984 */ /* 0x000f220008000c00 */
[----:B-1----:R-:W-:-:S02]  /*1660*/  SEL R25, R18, RZ, P0 ;  /* 0x000000ff12197207 */ /* 0x002fc40000000000 */
[----:B------:R-:W-:Y:S02]  /*1670*/  SEL R29, R19, RZ, P0 ;  /* 0x000000ff131d7207 */ /* 0x000fe40000000000 */
[----:B------:R-:W-:Y:S02]  /*1680*/  ISETP.GT.U32.AND.EX P0, PT, R0, RZ, PT, P2 ;  /* 0x000000ff0000720c */ /* 0x000fe40003f04120 */
[----:B--2---:R-:W-:Y:S02]  /*1690*/  SEL R19, R20, RZ, P1 ;  /* 0x000000ff14137207 */ /* 0x004fe40000800000 */
[----:B------:R-:W-:Y:S02]  /*16a0*/  SEL R24, R21, RZ, P1 ;  /* 0x000000ff15187207 */ /* 0x000fe40000800000 */
[----:B------:R-:W-:Y:S02]  /*16b0*/  ISETP.GT.U32.AND P1, PT, R16, 0x80, PT ;  /* 0x000000801000780c */ /* 0x000fe40003f24070 */
[----:B------:R-:W-:-:S02]  /*16c0*/  SEL R18, R22, RZ, P0 ;  /* 0x000000ff16127207 */ /* 0x000fc40000000000 */
[----:B------:R-:W-:Y:S02]  /*16d0*/  SEL R17, R23, RZ, P0 ;  /* 0x000000ff17117207 */ /* 0x000fe40000000000 */
[----:B------:R-:W-:Y:S01]  /*16e0*/  IADD3 R2, P2, P3, R19, R25, R2 ;  /* 0x0000001913027210 */ /* 0x000fe20007b5e002 */
[----:B------:R-:W1:Y:S01]  /*16f0*/  LDS.128 R20, [UR4+0x60] ;  /* 0x00006004ff147984 */ /* 0x000e620008000c00 */
[----:B------:R-:W-:Y:S02]  /*1700*/  ISETP.GT.U32.AND.EX P0, PT, R0, RZ, PT, P1 ;  /* 0x000000ff0000720c */ /* 0x000fe40003f04110 */
[----:B------:R-:W-:Y:S02]  /*1710*/  ISETP.GT.U32.AND P1, PT, R16, 0xa0, PT ;  /* 0x000000a01000780c */ /* 0x000fe40003f24070 */
[----:B------:R-:W-:Y:S02]  /*1720*/  IADD3.X R29, PT, PT, R24, R29, R3, P2, P3 ;  /* 0x0000001d181d7210 */ /* 0x000fe400017e6403 */
[----:B---3--:R-:W-:Y:S01]  /*1730*/  SEL R19, R4, RZ, P0 ;  /* 0x000000ff04137207 */ /* 0x008fe20000000000 */
[----:B------:R-:W2:Y:S01]  /*1740*/  LDS.128 R24, [UR4+0x70] ;  /* 0x00007004ff187984 */ /* 0x000ea20008000c00 */
[----:B------:R-:W-:-:S02]  /*1750*/  SEL R28, R5, RZ, P0 ;  /* 0x000000ff051c7207 */ /* 0x000fc40000000000 */
[----:B------:R-:W-:Y:S02]  /*1760*/  ISETP.GT.U32.AND.EX P0, PT, R0, RZ, PT, P1 ;  /* 0x000000ff0000720c */ /* 0x000fe40003f04110 */
[----:B------:R-:W-:Y:S02]  /*1770*/  IADD3 R19, P2, P3, R19, R2, R18 ;  /* 0x0000000213137210 */ /* 0x000fe40007b5e012 */
[----:B------:R-:W-:Y:S02]  /*1780*/  SEL R3, R6, RZ, P0 ;  /* 0x000000ff06037207 */ /* 0x000fe40000000000 */
[----:B------:R-:W-:Y:S02]  /*1790*/  SEL R18, R7, RZ, P0 ;  /* 0x000000ff07127207 */ /* 0x000fe40000000000 */
[----:B------:R-:W3:Y:S01]  /*17a0*/  LDS.128 R4, [UR4+0x80] ;  /* 0x00008004ff047984 */ /* 0x000ee20008000c00 */
[----:B------:R-:W-:Y:S02]  /*17b0*/  ISETP.GT.U32.AND P1, PT, R16, 0xc0, PT ;  /* 0x000000c01000780c */ /* 0x000fe40003f24070 */
[----:B------:R-:W-:-:S02]  /*17c0*/  IADD3.X R28, PT, PT, R28, R29, R17, P2, P3 ;  /* 0x0000001d1c1c7210 */ /* 0x000fc400017e6411 */
[----:B------:R-:W-:Y:S02]  /*17d0*/  ISETP.GT.U32.AND.EX P0, PT, R0, RZ, PT, P1 ;  /* 0x000000ff0000720c */ /* 0x000fe40003f04110 */
[C---:B------:R-:W-:Y:S02]  /*17e0*/  ISETP.GT.U32.AND P1, PT, R16.reuse, 0xe0, PT ;  /* 0x000000e01000780c */ /* 0x040fe40003f24070 */
[----:B------:R-:W-:Y:S02]  /*17f0*/  ISETP.GT.U32.AND P2, PT, R16, 0x100, PT ;  /* 0x000001001000780c */ /* 0x000fe40003f44070 */
[----:B0-----:R-:W-:Y:S02]  /*1800*/  SEL R2, R8, RZ, P0 ;  /* 0x000000ff08027207 */ /* 0x001fe40000000000 */
[----:B------:R-:W-:Y:S02]  /*1810*/  SEL R17, R9, RZ, P0 ;  /* 0x000000ff09117207 */ /* 0x000fe40000000000 */
[----:B------:R-:W-:-:S02]  /*1820*/  ISETP.GT.U32.AND.EX P0, PT, R0, RZ, PT, P1 ;  /* 0x000000ff0000720c */ /* 0x000fc40003f04110 */
[----:B------:R-:W-:Y:S02]  /*1830*/  ISETP.GT.U32.AND.EX P1, PT, R0, RZ, PT, P2 ;  /* 0x000000ff0000720c */ /* 0x000fe40003f24120 */
[----:B------:R-:W-:Y:S02]  /*1840*/  ISETP.GT.U32.AND P2, PT, R16, 0x120, PT ;  /* 0x000001201000780c */ /* 0x000fe40003f44070 */
[----:B------:R-:W-:Y:S02]  /*1850*/  IADD3 R2, P3, P4, R2, R19, R3 ;  /* 0x0000001302027210 */ /* 0x000fe40007c7e003 */
[----:B------:R-:W-:Y:S02]  /*1860*/  SEL R3, R10, RZ, P0 ;  /* 0x000000ff0a037207 */ /* 0x000fe40000000000 */
[----:B------:R-:W-:Y:S02]  /*1870*/  SEL R9, R11, RZ, P0 ;  /* 0x000000ff0b097207 */ /* 0x000fe40000000000 */
[----:B------:R-:W-:-:S02]  /*1880*/  ISETP.GT.U32.AND.EX P0, PT, R0, RZ, PT, P2 ;  /* 0x000000ff0000720c */ /* 0x000fc40003f04120 */
[----:B----4-:R-:W-:Y:S02]  /*1890*/  SEL R8, R12, RZ, P1 ;  /* 0x000000ff0c087207 */ /* 0x010fe40000800000 */
[----:B------:R-:W-:Y:S02]  /*18a0*/  IADD3.X R12, PT, PT, R17, R28, R18, P3, P4 ;  /* 0x0000001c110c7210 */ /* 0x000fe40001fe8412 */
[----:B------:R-:W-:Y:S02]  /*18b0*/  SEL R11, R14, RZ, P0 ;  /* 0x000000ff0e0b7207 */ /* 0x000fe40000000000 */
[----:B------:R-:W-:Y:S02]  /*18c0*/  ISETP.GT.U32.AND P4, PT, R16, 0x160, PT ;  /* 0x000001601000780c */ /* 0x000fe40003f84070 */
[----:B------:R-:W-:Y:S02]  /*18d0*/  SEL R10, R13, RZ, P1 ;  /* 0x000000ff0d0a7207 */ /* 0x000fe40000800000 */
[----:B------:R-:W-:-:S02]  /*18e0*/  SEL R14, R15, RZ, P0 ;  /* 0x000000ff0f0e7207 */ /* 0x000fc40000000000 */
[----:B------:R-:W-:Y:S02]  /*18f0*/  IADD3 R8, P1, P2, R8, R2, R3 ;  /* 0x0000000208087210 */ /* 0x000fe40007a3e003 */
[----:B------:R-:W-:Y:S02]  /*1900*/  ISETP.GT.U32.AND P0, PT, R16, 0x180, PT ;  /* 0x000001801000780c */ /* 0x000fe40003f04070 */
[----:B------:R-:W-:Y:S02]  /*1910*/  ISETP.GT.U32.AND.EX P4, PT, R0, RZ, PT, P4 ;  /* 0x000000ff0000720c */ /* 0x000fe40003f84140 */
[----:B-1----:R-:W-:Y:S02]  /*1920*/  SEL R2, R20, RZ, P6 ;  /* 0x000000ff14027207 */ /* 0x002fe40003000000 */
[----:B------:R-:W-:Y:S02]  /*1930*/  IADD3.X R10, PT, PT, R10, R12, R9, P1, P2 ;  /* 0x0000000c0a0a7210 */ /* 0x000fe40000fe4409 */
[----:B------:R-:W-:-:S02]  /*1940*/  ISETP.GT.U32.AND.EX P0, PT, R0, RZ, PT, P0 ;  /* 0x000000ff0000720c */ /* 0x000fc40003f04100 */
[C---:B------:R-:W-:Y:S02]  /*1950*/  ISETP.GT.U32.AND P3, PT, R16.reuse, 0x1a0, PT ;  /* 0x000001a01000780c */ /* 0x040fe40003f64070 */
[----:B------:R-:W-:Y:S02]  /*1960*/  ISETP.GT.U32.AND P1, PT, R16, 0x1c0, PT ;  /* 0x000001c01000780c */ /* 0x000fe40003f24070 */
[----:B------:R-:W-:Y:S02]  /*1970*/  SEL R9, R21, RZ, P6 ;  /* 0x000000ff15097207 */ /* 0x000fe40003000000 */
[----:B------:R-:W-:Y:S02]  /*1980*/  SEL R3, R22, RZ, P4 ;  /* 0x000000ff16037207 */ /* 0x000fe40002000000 */
[----:B------:R-:W-:Y:S02]  /*1990*/  SEL R23, R23, RZ, P4 ;  /* 0x000000ff17177207 */ /* 0x000fe40002000000 */
[----:B------:R-:W-:-:S02]  /*19a0*/  IADD3 R2, P6, P4, R2, R8, R11 ;  /* 0x0000000802027210 */ /* 0x000fc40007cde00b */
[----:B--2---:R-:W-:Y:S02]  /*19b0*/  SEL R8, R24, RZ, P0 ;  /* 0x000000ff18087207 */ /* 0x004fe40000000000 */
[C---:B------:R-:W-:Y:S02]  /*19c0*/  ISETP.GT.U32.AND.EX P3, PT, R0.reuse, RZ, PT, P3 ;  /* 0x000000ff0000720c */ /* 0x040fe40003f64130 */
[----:B------:R-:W-:Y:S02]  /*19d0*/  ISETP.GT.U32.AND.EX P1, PT, R0, RZ, PT, P1 ;  /* 0x000000ff0000720c */ /* 0x000fe40003f24110 */
[----:B------:R-:W-:Y:S02]  /*19e0*/  ISETP.GT.U32.AND P2, PT, R16, 0x1e0, PT ;  /* 0x000001e01000780c */ /* 0x000fe40003f44070 */
[----:B------:R-:W-:Y:S02]  /*19f0*/  IADD3.X R9, PT, PT, R9, R10, R14, P6, P4 ;  /* 0x0000000a09097210 */ /* 0x000fe400037e840e */
[----:B------:R-:W-:-:S02]  /*1a00*/  IADD3 R8, P6, P4, R8, R2, R3 ;  /* 0x0000000208087210 */ /* 0x000fc40007cde003 */
[----:B------:R-:W-:Y:S02]  /*1a10*/  SEL R2, R26, RZ, P3 ;  /* 0x000000ff1a027207 */ /* 0x000fe40001800000 */
[----:B---3--:R-:W-:Y:S02]  /*1a20*/  SEL R3, R4, RZ, P1 ;  /* 0x000000ff04037207 */ /* 0x008fe40000800000 */
[----:B------:R-:W-:Y:S02]  /*1a30*/  ISETP.GT.U32.AND.EX P2, PT, R0, RZ, PT, P2 ;  /* 0x000000ff0000720c */ /* 0x000fe40003f44120 */
[----:B------:R-:W-:Y:S02]  /*1a40*/  SEL R4, R25, RZ, P0 ;  /* 0x000000ff19047207 */ /* 0x000fe40000000000 */
[----:B------:R-:W-:Y:S02]  /*1a50*/  SEL R27, R27, RZ, P3 ;  /* 0x000000ff1b1b7207 */ /* 0x000fe40001800000 */
[----:B------:R-:W-:-:S02]  /*1a60*/  IADD3 R3, P0, P3, R3, R8, R2 ;  /* 0x0000000803037210 */ /* 0x000fc40007b1e002 */
[----:B------:R-:W-:Y:S02]  /*1a70*/  SEL R2, R6, RZ, P2 ;  /* 0x000000ff06027207 */ /* 0x000fe40001000000 */
[----:B------:R-:W-:Y:S02]  /*1a80*/  IADD3.X R4, PT, PT, R4, R9, R23, P6, P4 ;  /* 0x0000000904047210 */ /* 0x000fe400037e8417 */
[----:B------:R-:W-:Y:S02]  /*1a90*/  SEL R0, R5, RZ, P1 ;  /* 0x000000ff05007207 */ /* 0x000fe40000800000 */
[----:B------:R-:W-:Y:S02]  /*1aa0*/  IADD3 R2, P1, PT, R2, R3, RZ ;  /* 0x0000000302027210 */ /* 0x000fe40007f3e0ff */
[----:B------:R-:W-:Y:S02]  /*1ab0*/  SEL R3, R7, RZ, P2 ;  /* 0x000000ff07037207 */ /* 0x000fe40001000000 */
[----:B------:R-:W-:-:S05]  /*1ac0*/  IADD3.X R0, PT, PT, R0, R4, R27, P0, P3 ;  /* 0x0000000400007210 */ /* 0x000fca00007e641b */
[----:B------:R-:W-:Y:S01]  /*1ad0*/  IMAD.X R3, R3, 0x1, R0, P1 ;  /* 0x0000000103037824 */ /* 0x000fe200008e0600 */
[----:B------:R-:W-:Y:S06]  /*1ae0*/  BRA `(.L_x_75) ;  /* 0x0000001400687947 */ /* 0x000fec0003800000 */
.L_x_61:
[----:B------:R-:W0:Y:S01]  /*1af0*/  S2R R4, SR_TID.X ;  /* 0x0000000000047919 */ /* 0x000e220000002100 */
[----:B------:R-:W0:Y:S01]  /*1b00*/  LDC.64 R2, c[0x0][0x380] ;  /* 0x0000e000ff027b82 */ /* 0x000e220000000a00 */
[----:B------:R-:W1:Y:S01]  /*1b10*/  LDCU UR4, c[0x0][0x388] ;  /* 0x00007100ff0477ac */ /* 0x000e620008000800 */
[----:B0-----:R-:W-:-:S05]  /*1b20*/  IMAD.WIDE.U32 R2, R4, 0x4, R2 ;  /* 0x0000000404027825 */ /* 0x001fca00078e0002 */
[----:B------:R-:W1:Y:S04]  /*1b30*/  LDG.E R11, desc[UR6][R2.64] ;  /* 0x00000006020b7981 */ /* 0x000e68000c1e1900 */
[----:B------:R-:W2:Y:S04]  /*1b40*/  LDG.E R5, desc[UR6][R2.64+0x800] ;  /* 0x0008000602057981 */ /* 0x000ea8000c1e1900 */
[----:B------:R-:W3:Y:S04]  /*1b50*/  LDG.E R7, desc[UR6][R2.64+0x1800] ;  /* 0x0018000602077981 */ /* 0x000ee8000c1e1900 */
[----:B------:R-:W4:Y:S04]  /*1b60*/  LDG.E R8, desc[UR6][R2.64+0x2000] ;  /* 0x0020000602087981 */ /* 0x000f28000c1e1900 */
[----:B------:R-:W5:Y:S04]  /*1b70*/  LDG.E R9, desc[UR6][R2.64+0x2800] ;  /* 0x0028000602097981 */ /* 0x000f68000c1e1900 */
[----:B------:R-:W5:Y:S04]  /*1b80*/  LDG.E R6, desc[UR6][R2.64+0x1000] ;  /* 0x0010000602067981 */ /* 0x000f68000c1e1900 */
[----:B------:R-:W5:Y:S01]  /*1b90*/  LDG.E R10, desc[UR6][R2.64+0x3000] ;  /* 0x00300006020a7981 */ /* 0x000f62000c1e1900 */
[----:B-1----:R-:W-:-:S04]  /*1ba0*/  ISETP.NE.AND P0, PT, R11, UR4, PT ;  /* 0x000000040b007c0c */ /* 0x002fc8000bf05270 */
[----:B------:R-:W-:Y:S02]  /*1bb0*/  SEL R11, RZ, 0x1, P0 ;  /* 0x00000001ff0b7807 */ /* 0x000fe40000000000 */
[----:B--2---:R-:W-:Y:S02]  /*1bc0*/  ISETP.NE.AND P1, PT, R5, UR4, PT ;  /* 0x0000000405007c0c */ /* 0x004fe4000bf25270 */
[----:B---3--:R-:W-:Y:S02]  /*1bd0*/  ISETP.NE.AND P0, PT, R7, UR4, PT ;  /* 0x0000000407007c0c */ /* 0x008fe4000bf05270 */
[----:B------:R-:W-:Y:S02]  /*1be0*/  SEL R5, RZ, 0x1, P1 ;  /* 0x00000001ff057807 */ /* 0x000fe40000800000 */
[----:B------:R-:W-:Y:S02]  /*1bf0*/  SEL R7, RZ, 0x1, P0 ;  /* 0x00000001ff077807 */ /* 0x000fe40000000000 */
[----:B----4-:R-:W-:-:S02]  /*1c00*/  ISETP.NE.AND P1, PT, R8, UR4, PT ;  /* 0x0000000408007c0c */ /* 0x010fc4000bf25270 */
[----:B-----5:R-:W-:Y:S02]  /*1c10*/  ISETP.NE.AND P0, PT, R9, UR4, PT ;  /* 0x0000000409007c0c */ /* 0x020fe4000bf05270 */
[----:B------:R-:W-:Y:S02]  /*1c20*/  IADD3 R8, P5, PT, R16, -0xe00, RZ ;  /* 0xfffff20010087810 */ /* 0x000fe40007fbe0ff */
[----:B------:R-:W-:Y:S02]  /*1c30*/  ISETP.NE.AND P2, PT, R6, UR4, PT ;  /* 0x0000000406007c0c */ /* 0x000fe4000bf45270 */
[----:B------:R-:W-:Y:S02]  /*1c40*/  SEL R9, RZ, 0x1, P0 ;  /* 0x00000001ff097807 */ /* 0x000fe40000000000 */
[----:B------:R-:W-:Y:S02]  /*1c50*/  ISETP.NE.AND P6, PT, R10, UR4, PT ;  /* 0x000000040a007c0c */ /* 0x000fe4000bfc5270 */
[----:B------:R-:W-:-:S02]  /*1c60*/  ISETP.GE.U32.AND P0, PT, R8, 0xe00, PT ;  /* 0x00000e000800780c */ /* 0x000fc40003f06070 */
[----:B------:R-:W-:Y:S02]  /*1c70*/  IADD3.X R10, PT, PT, R0, -0x1, RZ, P5, !PT ;  /* 0xffffffff000a7810 */ /* 0x000fe40002ffe4ff */
[----:B------:R-:W-:Y:S02]  /*1c80*/  SEL R6, RZ, 0x1, P2 ;  /* 0x00000001ff067807 */ /* 0x000fe40001000000 */
[----:B------:R-:W-:Y:S02]  /*1c90*/  ISETP.GE.U32.AND.EX P0, PT, R10, RZ, PT, P0 ;  /* 0x000000ff0a00720c */ /* 0x000fe40003f06100 */
[----:B------:R-:W-:Y:S02]  /*1ca0*/  IADD3 R6, P3, P4, R6, R5, R11 ;  /* 0x0000000506067210 */ /* 0x000fe40007c7e00b */
[----:B------:R-:W-:-:S04]  /*1cb0*/  SEL R5, RZ, 0x1, P1 ;  /* 0x00000001ff057807 */ /* 0x000fc80000800000 */
[----:B------:R-:W-:Y:S02]  /*1cc0*/  IADD3 R6, P1, P2, R5, R6, R7 ;  /* 0x0000000605067210 */ /* 0x000fe40007a3e007 */
[----:B------:R-:W-:Y:S02]  /*1cd0*/  SEL R7, RZ, 0x1, P6 ;  /* 0x00000001ff077807 */ /* 0x000fe40003000000 */
[----:B------:R-:W-:Y:S02]  /*1ce0*/  IADD3.X R5, PT, PT, RZ, RZ, RZ, P3, P4 ;  /* 0x000000ffff057210 */ /* 0x000fe40001fe84ff */
[----:B------:R-:W-:Y:S02]  /*1cf0*/  IADD3 R6, P3, P4, R7, R6, R9 ;  /* 0x0000000607067210 */ /* 0x000fe40007c7e009 */
[----:B------:R-:W-:Y:S01]  /*1d00*/  IADD3.X R5, PT, PT, RZ, R5, RZ, P1, P2 ;  /* 0x00000005ff057210 */ /* 0x000fe20000fe44ff */
[----:B------:R-:W-:Y:S02]  /*1d10*/  IMAD.MOV.U32 R7, RZ, RZ, 0xe00 ;  /* 0x00000e00ff077424 */ /* 0x000fe400078e00ff */
[----:B------:R-:W-:Y:S01]  /*1d20*/  IMAD.MOV.U32 R9, RZ, RZ, RZ ;  /* 0x000000ffff097224 */ /* 0x000fe200078e00ff */
[----:B------:R-:W-:Y:S01]  /*1d30*/  IADD3.X R5, PT, PT, RZ, R5, RZ, P3, P4 ;  /* 0x00000005ff057210 */ /* 0x000fe20001fe84ff */
[----:B------:R-:W-:Y:S06]  /*1d40*/  @!P0 BRA `(.L_x_76) ;  /* 0x0000000000b88947 */ /* 0x000fec0003800000 */
[----:B------:R-:W0:Y:S01]  /*1d50*/  LDC.64 R16, c[0x0][0x398] ;  /* 0x0000e600ff107b82 */ /* 0x000e220000000a00 */
[----:B------:R-:W-:Y:S01]  /*1d60*/  IMAD.MOV.U32 R7, RZ, RZ, 0xe00 ;  /* 0x00000e00ff077424 */ /* 0x000fe200078e00ff */
[----:B------:R-:W1:Y:S01]  /*1d70*/  LDCU UR4, c[0x0][0x388] ;  /* 0x00007100ff0477ac */ /* 0x000e620008000800 */
[----:B------:R-:W-:-:S07]  /*1d80*/  IMAD.MOV.U32 R9, RZ, RZ, RZ ;  /* 0x000000ffff097224 */ /* 0x000fce00078e00ff */
.L_x_78:
[----:B------:R-:W-:-:S04]  /*1d90*/  LEA R12, P0, R7, R2, 0x2 ;  /* 0x00000002070c7211 */ /* 0x000fc800078010ff */
[----:B------:R-:W-:-:S05]  /*1da0*/  LEA.HI.X R13, R7, R3, R9, 0x2, P0 ;  /* 0x00000003070d7211 */ /* 0x000fca00000f1409 */
[----:B------:R-:W1:Y:S04]  /*1db0*/  LDG.E R20, desc[UR6][R12.64] ;  /* 0x000000060c147981 */ /* 0x000e68000c1e1900 */
[----:B------:R-:W2:Y:S04]  /*1dc0*/  LDG.E R0, desc[UR6][R12.64+0x800] ;  /* 0x000800060c007981 */ /* 0x000ea8000c1e1900 */
[----:B------:R-:W3:Y:S04]  /*1dd0*/  LDG.E R11, desc[UR6][R12.64+0x1000] ;  /* 0x001000060c0b7981 */ /* 0x000ee8000c1e1900 */
[----:B------:R-:W4:Y:S04]  /*1de0*/  LDG.E R14, desc[UR6][R12.64+0x1800] ;  /* 0x001800060c0e7981 */ /* 0x000f28000c1e1900 */
[----:B------:R-:W5:Y:S04]  /*1df0*/  LDG.E R15, desc[UR6][R12.64+0x2000] ;  /* 0x002000060c0f7981 */ /* 0x000f68000c1e1900 */
[----:B------:R-:W5:Y:S04]  /*1e00*/  LDG.E R18, desc[UR6][R12.64+0x2800] ;  /* 0x002800060c127981 */ /* 0x000f68000c1e1900 */
[----:B------:R0:W5:Y:S02]  /*1e10*/  LDG.E R19, desc[UR6][R12.64+0x3000] ;  /* 0x003000060c137981 */ /* 0x000164000c1e1900 */
[----:B0-----:R-:W-:-:S02]  /*1e20*/  IADD3 R12, P3, PT, -R7, R16, RZ ;  /* 0x00000010070c7210 */ /* 0x001fc40007f7e1ff */
[----:B-1----:R-:W-:Y:S02]  /*1e30*/  ISETP.NE.AND P0, PT, R20, UR4, PT ;  /* 0x0000000414007c0c */ /* 0x002fe4000bf05270 */
[----:B--2---:R-:W-:Y:S02]  /*1e40*/  ISETP.NE.AND P1, PT, R0, UR4, PT ;  /* 0x0000000400007c0c */ /* 0x004fe4000bf25270 */
[----:B------:R-:W-:Y:S02]  /*1e50*/  SEL R0, RZ, 0x1, P0 ;  /* 0x00000001ff007807 */ /* 0x000fe40000000000 */
[----:B------:R-:W-:Y:S02]  /*1e60*/  SEL R21, RZ, 0x1, P1 ;  /* 0x00000001ff157807 */ /* 0x000fe40000800000 */
[----:B---3--:R-:W-:Y:S02]  /*1e70*/  ISETP.NE.AND P0, PT, R11, UR4, PT ;  /* 0x000000040b007c0c */ /* 0x008fe4000bf05270 */
[----:B----4-:R-:W-:-:S02]  /*1e80*/  ISETP.NE.AND P5, PT, R14, UR4, PT ;  /* 0x000000040e007c0c */ /* 0x010fc4000bfa5270 */
[----:B------:R-:W-:Y:S02]  /*1e90*/  IADD3 R6, P2, P1, R21, R6, R0 ;  /* 0x0000000615067210 */ /* 0x000fe4000795e000 */
[----:B-----5:R-:W-:Y:S02]  /*1ea0*/  ISETP.NE.AND P4, PT, R15, UR4, PT ;  /* 0x000000040f007c0c */ /* 0x020fe4000bf85270 */
[----:B------:R-:W-:Y:S02]  /*1eb0*/  SEL R0, RZ, 0x1, P0 ;  /* 0x00000001ff007807 */ /* 0x000fe40000000000 */
[----:B------:R-:W-:Y:S02]  /*1ec0*/  SEL R11, RZ, 0x1, P5 ;  /* 0x00000001ff0b7807 */ /* 0x000fe40002800000 */
[----:B------:R-:W-:Y:S02]  /*1ed0*/  ISETP.NE.AND P6, PT, R18, UR4, PT ;  /* 0x0000000412007c0c */ /* 0x000fe4000bfc5270 */
[----:B------:R-:W-:-:S02]  /*1ee0*/  ISETP.GE.U32.AND P0, PT, R12, 0xe00, PT ;  /* 0x00000e000c00780c */ /* 0x000fc40003f06070 */
[----:B------:R-:W-:Y:S02]  /*1ef0*/  SEL R12, RZ, 0x1, P4 ;  /* 0x00000001ff0c7807 */ /* 0x000fe40002000000 */
[----:B------:R-:W-:Y:S01]  /*1f00*/  IADD3 R6, P4, P5, R11, R6, R0 ;  /* 0x000000060b067210 */ /* 0x000fe20007d9e000 */
[----:B------:R-:W-:Y:S01]  /*1f10*/  IMAD.MOV.U32 R0, RZ, RZ, R17 ;  /* 0x000000ffff007224 */ /* 0x000fe200078e0011 */
[----:B------:R-:W-:Y:S02]  /*1f20*/  SEL R11, RZ, 0x1, P6 ;  /* 0x00000001ff0b7807 */ /* 0x000fe40003000000 */
[----:B------:R-:W-:Y:S02]  /*1f30*/  IADD3.X R5, PT, PT, RZ, R5, RZ, P2, P1 ;  /* 0x00000005ff057210 */ /* 0x000fe400017e24ff */
[----:B------:R-:W-:Y:S01]  /*1f40*/  IADD3 R6, P1, P2, R11, R6, R12 ;  /* 0x000000060b067210 */ /* 0x000fe20007a3e00c */
[----:B------:R-:W-:Y:S01]  /*1f50*/  IMAD.X R12, R0, 0x1, ~R9, P3 ;  /* 0x00000001000c7824 */ /* 0x000fe200018e0e09 */
[----:B------:R-:W-:-:S02]  /*1f60*/  ISETP.NE.AND P6, PT, R19, UR4, PT ;  /* 0x0000000413007c0c */ /* 0x000fc4000bfc5270 */
[----:B------:R-:W-:Y:S02]  /*1f70*/  IADD3.X R5, PT, PT, RZ, R5, RZ, P4, P5 ;  /* 0x00000005ff057210 */ /* 0x000fe400027ea4ff */
[----:B------:R-:W-:Y:S02]  /*1f80*/  ISETP.GE.U32.AND.EX P0, PT, R12, RZ, PT, P0 ;  /* 0x000000ff0c00720c */ /* 0x000fe40003f06100 */
[----:B------:R-:W-:Y:S02]  /*1f90*/  SEL R11, RZ, 0x1, P6 ;  /* 0x00000001ff0b7807 */ /* 0x000fe40003000000 */
[----:B------:R-:W-:Y:S02]  /*1fa0*/  IADD3.X R5, PT, PT, RZ, R5, RZ, P1, P2 ;  /* 0x00000005ff057210 */ /* 0x000fe40000fe44ff */
[----:B------:R-:W-:-:S05]  /*1fb0*/  IADD3 R6, P3, PT, R6, R11, RZ ;  /* 0x0000000b06067210 */ /* 0x000fca0007f7e0ff */
[----:B------:R-:W-:Y:S02]  /*1fc0*/  IMAD.X R5, RZ, RZ, R5, P3 ;  /* 0x000000ffff057224 */ /* 0x000fe400018e0605 */
[----:B------:R-:W-:Y:S06]  /*1fd0*/  @!P0 BRA `(.L_x_77) ;  /* 0x0000000c00048947 */ /* 0x000fec0003800000 */
[----:B------:R-:W-:-:S05]  /*1fe0*/  IADD3 R7, P0, PT, R7, 0xe00, RZ ;  /* 0x00000e0007077810 */ /* 0x000fca0007f1e0ff */
[----:B------:R-:W-:Y:S01]  /*1ff0*/  IMAD.X R9, RZ, RZ, R9, P0 ;  /* 0x000000ffff097224 */ /* 0x000fe200000e0609 */
[----:B------:R-:W-:-:S04]  /*2000*/  ISETP.GT.U32.AND P0, PT, R7, R8, PT ;  /* 0x000000080700720c */ /* 0x000fc80003f04070 */
[----:B------:R-:W-:-:S13]  /*2010*/  ISETP.GT.U32.AND.EX P0, PT, R9, R10, PT, P0 ;  /* 0x0000000a0900720c */ /* 0x000fda0003f04100 */
[----:B------:R-:W-:Y:S05]  /*2020*/  @!P0 BRA `(.L_x_78) ;  /* 0xfffffffc00588947 */ /* 0x000fea000383ffff */
.L_x_76:
[----:B------:R-:W-:Y:S01]  /*2030*/  IMAD.IADD R3, R16, 0x1, -R7 ;  /* 0x0000000110037824 */ /* 0x000fe200078e0a07 */
[----:B------:R-:W-:Y:S01]  /*2040*/  ISETP.GE.U32.AND P1, PT, R7, R16, PT ;  /* 0x000000100700720c */ /* 0x000fe20003f26070 */
[----:B------:R-:W-:Y:S03]  /*2050*/  BSSY.RECONVERGENT B1, `(.L_x_77) ;  /* 0x00000b9000017945 */ /* 0x000fe60003800200 */
[----:B------:R-:W-:-:S04]  /*2060*/  ISETP.GE.AND P0, PT, R4, R3, PT ;  /* 0x000000030400720c */ /* 0x000fc80003f06270 */
[----:B------:R-:W-:-:S13]  /*2070*/  ISETP.GE.U32.OR.EX P0, PT, R9, R0, P0, P1 ;  /* 0x000000000900720c */ /* 0x000fda0000706510 */
[----:B------:R-:W-:Y:S05]  /*2080*/  @P0 BRA `(.L_x_79) ;  /* 0x0000000800d40947 */ /* 0x000fea0003800000 */
[----:B------:R-:W-:Y:S01]  /*2090*/  LOP3.LUT R0, RZ, R4, RZ, 0x33, !PT ;  /* 0x00000004ff007212 */ /* 0x000fe200078e33ff */
[----:B------:R-:W-:Y:S03]  /*20a0*/  BSSY.RECONVERGENT B2, `(.L_x_80) ;  /* 0x0000058000027945 */ /* 0x000fe60003800200 */
[----:B------:R-:W-:-:S04]  /*20b0*/  IADD3 R0, PT, PT, -R7, R16, R0 ;  /* 0x0000001007007210 */ /* 0x000fc80007ffe100 */
[C---:B------:R-:W-:Y:S02]  /*20c0*/  ISETP.GE.U32.AND P1, PT, R0.reuse, 0x1e00, PT ;  /* 0x00001e000000780c */ /* 0x040fe40003f26070 */
[----:B------:R-:W-:Y:S01]  /*20d0*/  LEA.HI R8, R0, 0x1, RZ, 0x17 ;  /* 0x0000000100087811 */ /* 0x000fe200078fb8ff */
[----:B------:R-:W-:-:S03]  /*20e0*/  IMAD.MOV.U32 R0, RZ, RZ, R4 ;  /* 0x000000ffff007224 */ /* 0x000fc600078e0004 */
[----:B------:R-:W-:-:S04]  /*20f0*/  LOP3.LUT R26, R8, 0xf, RZ, 0xc0, !PT ;  /* 0x0000000f081a7812 */ /* 0x000fc800078ec0ff */
[----:B------:R-:W-:-:S03]  /*2100*/  ISETP.NE.AND P0, PT, R26, RZ, PT ;  /* 0x000000ff1a00720c */ /* 0x000fc60003f05270 */
[----:B------:R-:W-:Y:S10]  /*2110*/  @!P1 BRA `(.L_x_81) ;  /* 0x0000000400409947 */ /* 0x000ff40003800000 */
[----:B------:R-:W0:Y:S01]  /*2120*/  LDCU.64 UR8, c[0x0][0x380] ;  /* 0x00007000ff0877ac */ /* 0x000e220008000a00 */
[----:B------:R-:W-:Y:S02]  /*2130*/  IADD3 R3, P1, PT, R4, R7, RZ ;  /* 0x0000000704037210 */ /* 0x000fe40007f3e0ff */
[----:B------:R-:W-:-:S03]  /*2140*/  LOP3.LUT R10, R8, 0xfffff0, RZ, 0xc0, !PT ;  /* 0x00fffff0080a7812 */ /* 0x000fc600078ec0ff */
[----:B------:R-:W-:Y:S02]  /*2150*/  IMAD.X R0, RZ, RZ, R9, P1 ;  /* 0x000000ffff007224 */ /* 0x000fe400008e0609 */
[----:B------:R-:W-:Y:S01]  /*2160*/  IMAD.MOV R10, RZ, RZ, -R10 ;  /* 0x000000ffff0a7224 */ /* 0x000fe200078e0a0a */
[----:B0-----:R-:W-:-:S04]  /*2170*/  LEA R2, P2, R3, UR8, 0x2 ;  /* 0x0000000803027c11 */ /* 0x001fc8000f8410ff */
[----:B------:R-:W-:Y:S02]  /*2180*/  IADD3 R2, P1, PT, R2, 0x4000, RZ ;  /* 0x0000400002027810 */ /* 0x000fe40007f3e0ff */
[----:B------:R-:W-:Y:S01]  /*2190*/  LEA.HI.X R3, R3, UR9, R0, 0x2, P2 ;  /* 0x0000000903037c11 */ /* 0x000fe200090f1400 */
[----:B------:R-:W-:-:S04]  /*21a0*/  IMAD.MOV.U32 R0, RZ, RZ, R4 ;  /* 0x000000ffff007224 */ /* 0x000fc800078e0004 */
[----:B------:R-:W-:-:S07]  /*21b0*/  IMAD.X R3, RZ, RZ, R3, P1 ;  /* 0x000000ffff037224 */ /* 0x000fce00008e0603 */
.L_x_82:
        /* <DEDUP_REMOVED lines=70> */
.L_x_81:
[----:B------:R-:W-:Y:S05]  /*2620*/  BSYNC.RECONVERGENT B2 ;  /* 0x0000000000027941 */ /* 0x000fea0003800200 */
.L_x_80:
[----:B------:R-:W-:Y:S05]  /*2630*/  @!P0 BRA `(.L_x_79) ;  /* 0x0000000400688947 */ /* 0x000fea0003800000 */
[----:B------:R-:W-:Y:S01]  /*2640*/  ISETP.GE.U32.AND P1, PT, R26, 0x8, PT ;  /* 0x000000081a00780c */ /* 0x000fe20003f26070 */
[----:B------:R-:W-:Y:S01]  /*2650*/  BSSY.RECONVERGENT B2, `(.L_x_83) ;  /* 0x000002a000027945 */ /* 0x000fe20003800200 */
[----:B------:R-:W-:-:S04]  /*2660*/  LOP3.LUT R18, R8, 0x7, RZ, 0xc0, !PT ;  /* 0x0000000708127812 */ /* 0x000fc800078ec0ff */
[----:B------:R-:W-:-:S07]  /*2670*/  ISETP.NE.AND P0, PT, R18, RZ, PT ;  /* 0x000000ff1200720c */ /* 0x000fce0003f05270 */
[----:B------:R-:W-:Y:S06]  /*2680*/  @!P1 BRA `(.L_x_84) ;  /* 0x0000000000989947 */ /* 0x000fec0003800000 */
[----:B------:R-:W0:Y:S01]  /*2690*/  LDCU.64 UR8, c[0x0][0x380] ;  /* 0x00007000ff0877ac */ /* 0x000e220008000a00 */
[----:B------:R-:W-:-:S05]  /*26a0*/  IADD3 R3, P1, PT, R0, R7, RZ ;  /* 0x0000000700037210 */ /* 0x000fca0007f3e0ff */
[----:B------:R-:W-:Y:S01]  /*26b0*/  IMAD.X R10, RZ, RZ, R9, P1 ;  /* 0x000000ffff0a7224 */ /* 0x000fe200008e0609 */
[----:B0-----:R-:W-:-:S04]  /*26c0*/  LEA R2, P1, R3, UR8, 0x2 ;  /* 0x0000000803027c11 */ /* 0x001fc8000f8210ff */
        /* <DEDUP_REMOVED lines=34> */
.L_x_84:
[----:B------:R-:W-:Y:S05]  /*28f0*/  BSYNC.RECONVERGENT B2 ;  /* 0x0000000000027941 */ /* 0x000fea0003800200 */
.L_x_83:
        /* <DEDUP_REMOVED lines=28> */
.L_x_86:
[----:B------:R-:W-:Y:S05]  /*2ac0*/  BSYNC.RECONVERGENT B2 ;  /* 0x0000000000027941 */ /* 0x000fea0003800200 */
.L_x_85:
[----:B------:R-:W-:Y:S05]  /*2ad0*/  @!P0 BRA `(.L_x_79) ;  /* 0x0000000000408947 */ /* 0x000fea0003800000 */
[----:B------:R-:W0:Y:S01]  /*2ae0*/  LDCU.64 UR8, c[0x0][0x380] ;  /* 0x00007000ff0877ac */ /* 0x000e220008000a00 */
[----:B------:R-:W-:Y:S01]  /*2af0*/  IADD3 R3, P0, PT, R0, R7, RZ ;  /* 0x0000000700037210 */ /* 0x000fe20007f1e0ff */
[----:B------:R-:W-:-:S04]  /*2b00*/  IMAD.MOV R0, RZ, RZ, -R10 ;  /* 0x000000ffff007224 */ /* 0x000fc800078e0a0a */
[----:B------:R-:W-:Y:S01]  /*2b10*/  IMAD.X R8, RZ, RZ, R9, P0 ;  /* 0x000000ffff087224 */ /* 0x000fe200000e0609 */
[----:B0-----:R-:W-:-:S04]  /*2b20*/  LEA R2, P1, R3, UR8, 0x2 ;  /* 0x0000000803027c11 */ /* 0x001fc8000f8210ff */
[----:B------:R-:W-:-:S09]  /*2b30*/  LEA.HI.X R3, R3, UR9, R8, 0x2, P1 ;  /* 0x0000000903037c11 */ /* 0x000fd200088f1408 */
.L_x_87:
[----:B------:R0:W2:Y:S01]  /*2b40*/  LDG.E R7, desc[UR6][R2.64] ;  /* 0x0000000602077981 */ /* 0x0000a2000c1e1900 */
[----:B------:R-:W-:Y:S01]  /*2b50*/  VIADD R0, R0, 0x1 ;  /* 0x0000000100007836 */ /* 0x000fe20000000000 */
[----:B0-----:R-:W-:-:S05]  /*2b60*/  IADD3 R2, P2, PT, R2, 0x800, RZ ;  /* 0x0000080002027810 */ /* 0x001fca0007f5e0ff */
[----:B------:R-:W-:Y:S01]  /*2b70*/  IMAD.X R3, RZ, RZ, R3, P2 ;  /* 0x000000ffff037224 */ /* 0x000fe200010e0603 */
[----:B--2---:R-:W-:-:S04]  /*2b80*/  ISETP.NE.AND P0, PT, R7, UR4, PT ;  /* 0x0000000407007c0c */ /* 0x004fc8000bf05270 */
[----:B------:R-:W-:Y:S02]  /*2b90*/  SEL R7, RZ, 0x1, P0 ;  /* 0x00000001ff077807 */ /* 0x000fe40000000000 */
[----:B------:R-:W-:Y:S02]  /*2ba0*/  ISETP.NE.AND P0, PT, R0, RZ, PT ;  /* 0x000000ff0000720c */ /* 0x000fe40003f05270 */
[----:B------:R-:W-:-:S05]  /*2bb0*/  IADD3 R6, P1, PT, R6, R7, RZ ;  /* 0x0000000706067210 */ /* 0x000fca0007f3e0ff */
[----:B------:R-:W-:-:S06]  /*2bc0*/  IMAD.X R5, RZ, RZ, R5, P1 ;  /* 0x000000ffff057224 */ /* 0x000fcc00008e0605 */
[----:B------:R-:W-:Y:S05]  /*2bd0*/  @P0 BRA `(.L_x_87) ;  /* 0xfffffffc00d80947 */ /* 0x000fea000383ffff */
.L_x_79:
[----:B------:R-:W-:Y:S05]  /*2be0*/  BSYNC.RECONVERGENT B1 ;  /* 0x0000000000017941 */ /* 0x000fea0003800200 */
.L_x_77:
[----:B------:R-:W0:Y:S01]  /*2bf0*/  S2R R8, SR_LANEID ;  /* 0x0000000000087919 */ /* 0x000e220000000000 */
[----:B------:R-:W-:Y:S01]  /*2c00*/  ISETP.NE.AND P5, PT, R4, RZ, PT ;  /* 0x000000ff0400720c */ /* 0x000fe20003fa5270 */
        /* <DEDUP_REMOVED lines=33> */
[----:B------:R-:W-:Y:S01]  /*2e20*/  IMAD.X R6, R2, 0x1, R9, P0 ;  /* 0x0000000102067824 */ /* 0x000fe200000e0609 */
[----:B------:R-:W-:-:S04]  /*2e30*/  @!P2 MOV R2, 0x400 ;  /* 0x000004000002a802 */ /* 0x000fc80000000f00 */
[----:B------:R-:W1:Y:S01]  /*2e40*/  SHFL.DOWN PT, R3, R6, 0x10, 0x1f ;  /* 0x0a001f0006037f89 */ /* 0x000e6200000e0000 */
[----:B--2---:R-:W-:-:S05]  /*2e50*/  @!P2 LEA R8, R11, R2, 0x18 ;  /* 0x000000020b08a211 */ /* 0x004fca00078ec0ff */
        /* <DEDUP_REMOVED lines=12> */
[----:B--2---:R-:W0:Y:S04]  /*2f20*/  LDS.128 R4, [UR4+0x20] ;  /* 0x00002004ff047984 */ /* 0x004e280008000c00 */
        /* <DEDUP_REMOVED lines=21> */
[----:B------:R-:W-:-:S07]  /*3080*/  IMAD.X R3, R3, 0x1, R31, P2 ;  /* 0x0000000103037824 */ /* 0x000fce00010e061f */
.L_x_75:
[----:B------:R-:W-:Y:S05]  /*3090*/  BSYNC.RECONVERGENT B0 ;  /* 0x0000000000007941 */ /* 0x000fea0003800200 */
.L_x_60:
[----:B------:R-:W-:Y:S05]  /*30a0*/  @P5 EXIT ;  /* 0x000000000000594d */ /* 0x000fea0003800000 */
[----:B------:R-:W0:Y:S01]  /*30b0*/  LDCU.64 UR4, c[0x0][0x3a8] ;  /* 0x00007500ff0477ac */ /* 0x000e220008000a00 */
[----:B------:R-:W3:Y:S01]  /*30c0*/  LDC.64 R4, c[0x0][0x390] ;  /* 0x0000e400ff047b82 */ /* 0x000ee20000000a00 */
[----:B012---:R-:W-:-:S04]  /*30d0*/  IADD3 R2, P0, PT, R2, UR4, RZ ;  /* 0x0000000402027c10 */ /* 0x007fc8000ff1e0ff */
[----:B------:R-:W-:-:S05]  /*30e0*/  IADD3.X R3, PT, PT, R3, UR5, RZ, P0, !PT ;  /* 0x0000000503037c10 */ /* 0x000fca00087fe4ff */
[----:B---3--:R-:W-:Y:S01]  /*30f0*/  STG.E.64 desc[UR6][R4.64], R2 ;  /* 0x0000000204007986 */ /* 0x008fe2000c101b06 */
[----:B------:R-:W-:Y:S05]  /*3100*/  EXIT ;  /* 0x000000000000794d */ /* 0x000fea0003800000 */
.L_x_88:
        /* <DEDUP_REMOVED lines=15> */
.L_x_220:


//--------------------- .text._ZN3cub18CUB_300001_SM_10006detail6reduce28DeviceReduceSingleTileKernelINS2_10policy_hubIljN4cuda3std3__44plusIlEEE10Policy1000EPlSC_iS9_llNS7_10__identityEEEvT0_T1_T2_T3_T4_T6_ --------------------------
	.section	.text._ZN3cub18CUB_300001_SM_10006detail6reduce28DeviceReduceSingleTileKernelINS2_10policy_hubIljN4cuda3std3__44plusIlEEE10Policy1000EPlSC_iS9_llNS7_10__identityEEEvT0_T1_T2_T3_T4_T6_,"ax",@progbits
	.align	128
        .global         _ZN3cub18CUB_300001_SM_10006detail6reduce28DeviceReduceSingleTileKernelINS2_10policy_hubIljN4cuda3std3__44plusIlEEE10Policy1000EPlSC_iS9_llNS7_10__identityEEEvT0_T1_T2_T3_T4_T6_
        .type           _ZN3cub18CUB_300001_SM_10006detail6reduce28DeviceReduceSingleTileKernelINS2_10policy_hubIljN4cuda3std3__44plusIlEEE10Policy1000EPlSC_iS9_llNS7_10__identityEEEvT0_T1_T2_T3_T4_T6_,@function
        .size           _ZN3cub18CUB_300001_SM_10006detail6reduce28DeviceReduceSingleTileKernelINS2_10policy_hubIljN4cuda3std3__44plusIlEEE10Policy1000EPlSC_iS9_llNS7_10__identityEEEvT0_T1_T2_T3_T4_T6_,(.L_x_221 - _ZN3cub18CUB_300001_SM_10006detail6reduce28DeviceReduceSingleTileKernelINS2_10policy_hubIljN4cuda3std3__44plusIlEEE10Policy1000EPlSC_iS9_llNS7_10__identityEEEvT0_T1_T2_T3_T4_T6_)
        .other          _ZN3cub18CUB_300001_SM_10006detail6reduce28DeviceReduceSingleTileKernelINS2_10policy_hubIljN4cuda3std3__44plusIlEEE10Policy1000EPlSC_iS9_llNS7_10__identityEEEvT0_T1_T2_T3_T4_T6_,@"STO_CUDA_ENTRY STV_DEFAULT"
_ZN3cub18CUB_300001_SM_10006detail6reduce28DeviceReduceSingleTileKernelINS2_10policy_hubIljN4cuda3std3__44plusIlEEE10Policy1000EPlSC_iS9_llNS7_10__identityEEEvT0_T1_T2_T3_T4_T6_:
.text._ZN3cub18CUB_300001_SM_10006detail6reduce28DeviceReduceSingleTileKernelINS2_10policy_hubIljN4cuda3std3__44plusIlEEE10Policy1000EPlSC_iS9_llNS7_10__identityEEEvT0_T1_T2_T3_T4_T6_:
        /* <DEDUP_REMOVED lines=13> */
.L_x_89:
        /* <DEDUP_REMOVED lines=13> */
.L_x_93:
[----:B------:R-:W-:Y:S05]  /*01a0*/  BSYNC.RECONVERGENT B1 ;  /* 0x0000000000017941 */ /* 0x000fea0003800200 */
.L_x_92:
        /* <DEDUP_REMOVED lines=17> */
.L_x_98:
        /* <DEDUP_REMOVED lines=11> */
.L_x_97:
[----:B------:R-:W-:Y:S05]  /*0370*/  BSYNC.RECONVERGENT B2 ;  /* 0x0000000000027941 */ /* 0x000fea0003800200 */
.L_x_96:
        /* <DEDUP_REMOVED lines=8> */
.L_x_101:
        /* <DEDUP_REMOVED lines=43> */
.L_x_100:
[----:B------:R-:W-:Y:S05]  /*06b0*/  BSYNC.RECONVERGENT B2 ;  /* 0x0000000000027941 */ /* 0x000fea0003800200 */
.L_x_99:
        /* <DEDUP_REMOVED lines=26> */
.L_x_103:
[----:B------:R-:W-:Y:S05]  /*0860*/  BSYNC.RECONVERGENT B2 ;  /* 0x0000000000027941 */ /* 0x000fea0003800200 */
.L_x_102:
        /* <DEDUP_REMOVED lines=12> */
.L_x_95:
[----:B------:R-:W-:Y:S05]  /*0930*/  BSYNC.RECONVERGENT B1 ;  /* 0x0000000000017941 */ /* 0x000fea0003800200 */
.L_x_94:
        /* <DEDUP_REMOVED lines=77> */
.L_x_104:
        /* <DEDUP_REMOVED lines=130> */
.L_x_91:
        /* <DEDUP_REMOVED lines=25> */
.L_x_108:
        /* <DEDUP_REMOVED lines=24> */
.L_x_106:
        /* <DEDUP_REMOVED lines=19> */
.L_x_112:
        /* <DEDUP_REMOVED lines=9> */
.L_x_111:
[----:B------:R-:W-:Y:S05]  /*1b00*/  BSYNC.RECONVERGENT B2 ;  /* 0x0000000000027941 */ /* 0x000fea0003800200 */
.L_x_110:
        /* <DEDUP_REMOVED lines=16> */
.L_x_115:
        /* <DEDUP_REMOVED lines=45> */
.L_x_114:
[----:B------:R-:W-:Y:S05]  /*1ee0*/  BSYNC.RECONVERGENT B2 ;  /* 0x0000000000027941 */ /* 0x000fea0003800200 */
.L_x_113:
        /* <DEDUP_REMOVED lines=30> */
.L_x_117:
[----:B------:R-:W-:Y:S05]  /*20d0*/  BSYNC.RECONVERGENT B2 ;  /* 0x0000000000027941 */ /* 0x000fea0003800200 */
.L_x_116:
        /* <DEDUP_REMOVED lines=11> */
.L_x_109:
[----:B------:R-:W-:Y:S05]  /*2190*/  BSYNC.RECONVERGENT B1 ;  /* 0x0000000000017941 */ /* 0x000fea0003800200 */
.L_x_107:
        /* <DEDUP_REMOVED lines=74> */
.L_x_105:
[----:B------:R-:W-:Y:S05]  /*2640*/  BSYNC.RECONVERGENT B0 ;  /* 0x0000000000007941 */ /* 0x000fea0003800200 */
.L_x_90:
[----:B------:R-:W-:Y:S05]  /*2650*/  @P0 EXIT ;  /* 0x000000000000094d */ /* 0x000fea0003800000 */
[----:B------:R-:W0:Y:S01]  /*2660*/  LDCU.64 UR4, c[0x0][0x398] ;  /* 0x00007300ff0477ac */ /* 0x000e220008000a00 */
[----:B------:R-:W3:Y:S01]  /*2670*/  LDC.64 R4, c[0x0][0x388] ;  /* 0x0000e200ff047b82 */ /* 0x000ee20000000a00 */
[----:B012---:R-:W-:-:S04]  /*2680*/  IADD3 R2, P0, PT, R2, UR4, RZ ;  /* 0x0000000402027c10 */ /* 0x007fc8000ff1e0ff */
[----:B------:R-:W-:-:S05]  /*2690*/  IADD3.X R3, PT, PT, R3, UR5, RZ, P0, !PT ;  /* 0x0000000503037c10 */ /* 0x000fca00087fe4ff */
[----:B---3--:R-:W-:Y:S01]  /*26a0*/  STG.E.64 desc[UR6][R4.64], R2 ;  /* 0x0000000204007986 */ /* 0x008fe2000c101b06 */
[----:B------:R-:W-:Y:S05]  /*26b0*/  EXIT ;  /* 0x000000000000794d */ /* 0x000fea0003800000 */
.L_x_118:
        /* <DEDUP_REMOVED lines=12> */
.L_x_221:


//--------------------- .text._ZN3cub18CUB_300001_SM_10006detail6reduce18DeviceReduceKernelINS2_10policy_hubIljN4cuda3std3__44plusIlEEE10Policy1000EN6thrust24THRUST_300001_SM_1000_NS18transform_iteratorINSD_6detail14equal_to_valueIiEENSD_10device_ptrIiEEllEEjS9_lNS7_10__identityEEEvT0_PT3_T1_NS0_13GridEvenShareISP_EET2_T4_ --------------------------
	.section	.text._ZN3cub18CUB_300001_SM_10006detail6reduce18DeviceReduceKernelINS2_10policy_hubIljN4cuda3std3__44plusIlEEE10Policy1000EN6thrust24THRUST_300001_SM_1000_NS18transform_iteratorINSD_6detail14equal_to_valueIiEENSD_10device_ptrIiEEllEEjS9_lNS7_10__identityEEEvT0_PT3_T1_NS0_13GridEvenShareISP_EET2_T4_,"ax",@progbits
	.align	128
        .global         _ZN3cub18CUB_300001_SM_10006detail6reduce18DeviceReduceKernelINS2_10policy_hubIljN4cuda3std3__44plusIlEEE10Policy1000EN6thrust24THRUST_300001_SM_1000_NS18transform_iteratorINSD_6detail14equal_to_valueIiEENSD_10device_ptrIiEEllEEjS9_lNS7_10__identityEEEvT0_PT3_T1_NS0_13GridEvenShareISP_EET2_T4_
        .type           _ZN3cub18CUB_300001_SM_10006detail6reduce18DeviceReduceKernelINS2_10policy_hubIljN4cuda3std3__44plusIlEEE10Policy1000EN6thrust24THRUST_300001_SM_1000_NS18transform_iteratorINSD_6detail14equal_to_valueIiEENSD_10device_ptrIiEEllEEjS9_lNS7_10__identityEEEvT0_PT3_T1_NS0_13GridEvenShareISP_EET2_T4_,@function
        .size           _ZN3cub18CUB_300001_SM_10006detail6reduce18DeviceReduceKernelINS2_10policy_hubIljN4cuda3std3__44plusIlEEE10Policy1000EN6thrust24THRUST_300001_SM_1000_NS18transform_iteratorINSD_6detail14equal_to_valueIiEENSD_10device_ptrIiEEllEEjS9_lNS7_10__identityEEEvT0_PT3_T1_NS0_13GridEvenShareISP_EET2_T4_,(.L_x_222 - _ZN3cub18CUB_300001_SM_10006detail6reduce18DeviceReduceKernelINS2_10policy_hubIljN4cuda3std3__44plusIlEEE10Policy1000EN6thrust24THRUST_300001_SM_1000_NS18transform_iteratorINSD_6detail14equal_to_valueIiEENSD_10device_ptrIiEEllEEjS9_lNS7_10__identityEEEvT0_PT3_T1_NS0_13GridEvenShareISP_EET2_T4_)
        .other          _ZN3cub18CUB_300001_SM_10006detail6reduce18DeviceReduceKernelINS2_10policy_hubIljN4cuda3std3__44plusIlEEE10Policy1000EN6thrust24THRUST_300001_SM_1000_NS18transform_iteratorINSD_6detail14equal_to_valueIiEENSD_10device_ptrIiEEllEEjS9_lNS7_10__identityEEEvT0_PT3_T1_NS0_13GridEvenShareISP_EET2_T4_,@"STO_CUDA_ENTRY STV_DEFAULT"
_ZN3cub18CUB_300001_SM_10006detail6reduce18DeviceReduceKernelINS2_10policy_hubIljN4cuda3std3__44plusIlEEE10Policy1000EN6thrust24THRUST_300001_SM_1000_NS18transform_iteratorINSD_6detail14equal_to_valueIiEENSD_10device_ptrIiEEllEEjS9_lNS7_10__identityEEEvT0_PT3_T1_NS0_13GridEvenShareISP_EET2_T4_:
.text._ZN3cub18CUB_300001_SM_10006detail6reduce18DeviceReduceKernelINS2_10policy_hubIljN4cuda3std3__44plusIlEEE10Policy1000EN6thrust24THRUST_300001_SM_1000_NS18transform_iteratorINSD_6detail14equal_to_valueIiEENSD_10device_ptrIiEEllEEjS9_lNS7_10__identityEEEvT0_PT3_T1_NS0_13GridEvenShareISP_EET2_T4_:
[----:B------:R-:W-:Y:S01]  /*0000*/  LDC R1, c[0x0][0x37c] ;  /* 0x0000df00ff017b82 */ /* 0x000fe20000000800 */
[----:B------:R-:W0:Y:S07]  /*0010*/  S2R R0, SR_CTAID.X ;  /* 0x0000000000007919 */ /* 0x000e2e0000002500 */
[----:B------:R-:W1:Y:S01]  /*0020*/  LDC.64 R6, c[0x0][0x3b0] ;  /* 0x0000ec00ff067b82 */ /* 0x000e620000000a00 */
[----:B------:R-:W2:Y:S01]  /*0030*/  LDCU.64 UR8, c[0x0][0x358] ;  /* 0x00006b00ff0877ac */ /* 0x000ea20008000a00 */
[----:B------:R-:W-:Y:S01]  /*0040*/  BSSY.RECONVERGENT B0, `(.L_x_119) ;  /* 0x000035c000007945 */ /* 0x000fe20003800200 */
[----:B-1----:R-:W-:-:S02]  /*0050*/  IMAD R2, R7, 0xe00, RZ ;  /* 0x00000e0007027824 */ /* 0x002fc400078e02ff */
[----:B0-----:R-:W-:-:S05]  /*0060*/  IMAD R28, R0, -0xe00, R6 ;  /* 0xfffff200001c7824 */ /* 0x001fca00078e0206 */
[----:B------:R-:W-:-:S13]  /*0070*/  ISETP.GT.U32.AND P0, PT, R28, 0xdff, PT ;  /* 0x00000dff1c00780c */ /* 0x000fda0003f04070 */
[----:B--2---:R-:W-:Y:S05]  /*0080*/  @P0 BRA `(.L_x_120) ;  /* 0x0000001c00180947 */ /* 0x004fea0003800000 */
[----:B------:R-:W0:Y:S01]  /*0090*/  S2R R5, SR_TID.X ;  /* 0x0000000000057919 */ /* 0x000e220000002100 */
[----:B------:R-:W1:Y:S01]  /*00a0*/  LDCU UR5, c[0x0][0x388] ;  /* 0x00007100ff0577ac */ /* 0x000e620008000800 */
[----:B------:R-:W-:Y:S01]  /*00b0*/  BSSY.RECONVERGENT B1, `(.L_x_121) ;  /* 0x000000f000017945 */ /* 0x000fe20003800200 */
[----:B------:R-:W-:Y:S02]  /*00c0*/  IMAD.MOV.U32 R22, RZ, RZ, RZ ;  /* 0x000000ffff167224 */ /* 0x000fe400078e00ff */
[----:B------:R-:W-:Y:S01]  /*00d0*/  IMAD.MOV.U32 R25, RZ, RZ, RZ ;  /* 0x000000ffff197224 */ /* 0x000fe200078e00ff */
[----:B0-----:R-:W-:Y:S01]  /*00e0*/  ISETP.GE.U32.AND P0, PT, R5, R28, PT ;  /* 0x0000001c0500720c */ /* 0x001fe20003f06070 */
[----:B------:R-:W-:-:S12]  /*00f0*/  IMAD.MOV.U32 R7, RZ, RZ, R5 ;  /* 0x000000ffff077224 */ /* 0x000fd800078e0005 */
[----:B-1----:R-:W-:Y:S05]  /*0100*/  @P0 BRA `(.L_x_122) ;  /* 0x0000000000240947 */ /* 0x002fea0003800000 */
[----:B------:R-:W0:Y:S01]  /*0110*/  LDC.64 R2, c[0x0][0x380] ;  /* 0x0000e000ff027b82 */ /* 0x000e220000000a00 */
[----:B------:R-:W-:Y:S01]  /*0120*/  IMAD R7, R0, 0xe00, R5 ;  /* 0x00000e0000077824 */ /* 0x000fe200078e0205 */
[----:B------:R-:W1:Y:S03]  /*0130*/  LDCU UR4, c[0x0][0x388] ;  /* 0x00007100ff0477ac */ /* 0x000e660008000800 */
[----:B0-----:R-:W-:-:S06]  /*0140*/  IMAD.WIDE.U32 R2, R7, 0x4, R2 ;  /* 0x0000000407027825 */ /* 0x001fcc00078e0002 */
[----:B------:R-:W1:Y:S01]  /*0150*/  LDG.E R2, desc[UR8][R2.64] ;  /* 0x0000000802027981 */ /* 0x000e62000c1e1900 */
[----:B------:R-:W-:Y:S02]  /*0160*/  VIADD R7, R5, 0x200 ;  /* 0x0000020005077836 */ /* 0x000fe40000000000 */
[----:B------:R-:W-:Y:S01]  /*0170*/  IMAD.MOV.U32 R25, RZ, RZ, RZ ;  /* 0x000000ffff197224 */ /* 0x000fe200078e00ff */
[----:B-1----:R-:W-:-:S04]  /*0180*/  ISETP.NE.AND P0, PT, R2, UR4, PT ;  /* 0x0000000402007c0c */ /* 0x002fc8000bf05270 */
[----:B------:R-:W-:-:S09]  /*0190*/  SEL R22, RZ, 0x1, P0 ;  /* 0x00000001ff167807 */ /* 0x000fd20000000000 */
.L_x_122:
[----:B------:R-:W-:Y:S05]  /*01a0*/  BSYNC.RECONVERGENT B1 ;  /* 0x0000000000017941 */ /* 0x000fea0003800200 */
.L_x_121:
[----:B------:R-:W-:Y:S01]  /*01b0*/  ISETP.GE.U32.AND P0, PT, R7, R28, PT ;  /* 0x0000001c0700720c */ /* 0x000fe20003f06070 */
[----:B------:R-:W-:-:S12]  /*01c0*/  BSSY.RECONVERGENT B1, `(.L_x_123) ;  /* 0x00000e3000017945 */ /* 0x000fd80003800200 */
[----:B------:R-:W-:Y:S05]  /*01d0*/  @P0 BRA `(.L_x_124) ;  /* 0x0000000c00840947 */ /* 0x000fea0003800000 */
[----:B------:R-:W-:Y:S01]  /*01e0*/  LOP3.LUT R3, RZ, R7, RZ, 0x33, !PT ;  /* 0x00000007ff037212 */ /* 0x000fe200078e33ff */
[----:B------:R-:W-:Y:S04]  /*01f0*/  BSSY.RECONVERGENT B2, `(.L_x_125) ;  /* 0x0000073000027945 */ /* 0x000fe80003800200 */
[----:B------:R-:W-:-:S04]  /*0200*/  IMAD.IADD R3, R3, 0x1, R6 ;  /* 0x0000000103037824 */ /* 0x000fc800078e0206 */
[----:B------:R-:W-:-:S05]  /*0210*/  IMAD R3, R0, -0xe00, R3 ;  /* 0xfffff20000037824 */ /* 0x000fca00078e0203 */
[C---:B------:R-:W-:Y:S02]  /*0220*/  ISETP.GE.U32.AND P0, PT, R3.reuse, 0x1e00, PT ;  /* 0x00001e000300780c */ /* 0x040fe40003f06070 */
[----:B------:R-:W-:-:S04]  /*0230*/  LEA.HI R4, R3, 0x1, RZ, 0x17 ;  /* 0x0000000103047811 */ /* 0x000fc800078fb8ff */
[----:B------:R-:W-:-:S07]  /*0240*/  LOP3.LUT R6, R4, 0xf, RZ, 0xc0, !PT ;  /* 0x0000000f04067812 */ /* 0x000fce00078ec0ff */
[----:B------:R-:W-:Y:S05]  /*0250*/  @!P0 BRA `(.L_x_126) ;  /* 0x0000000400b08947 */ /* 0x000fea0003800000 */
[----:B------:R-:W0:Y:S01]  /*0260*/  LDC.64 R12, c[0x0][0x380] ;  /* 0x0000e000ff0c7b82 */ /* 0x000e220000000a00 */
[----:B------:R-:W-:Y:S01]  /*0270*/  LOP3.LUT R2, R4, 0xfffff0, RZ, 0xc0, !PT ;  /* 0x00fffff004027812 */ /* 0x000fe200078ec0ff */
[----:B------:R-:W-:Y:S01]  /*0280*/  BSSY.RECONVERGENT B3, `(.L_x_127) ;  /* 0x0000068000037945 */ /* 0x000fe20003800200 */
[----:B------:R-:W-:Y:S01]  /*0290*/  LOP3.LUT R8, R7, 0x1000, RZ, 0xfc, !PT ;  /* 0x0000100007087812 */ /* 0x000fe200078efcff */
[----:B------:R-:W-:Y:S02]  /*02a0*/  IMAD R7, R0, 0xe00, R7 ;  /* 0x00000e0000077824 */ /* 0x000fe400078e0207 */
[----:B------:R-:W-:-:S07]  /*02b0*/  IMAD.MOV R2, RZ, RZ, -R2 ;  /* 0x000000ffff027224 */ /* 0x000fce00078e0a02 */
.L_x_128:
[C---:B------:R-:W-:Y:S02]  /*02c0*/  VIADD R27, R7.reuse, 0x200 ;  /* 0x00000200071b7836 */ /* 0x040fe40000000000 */
[----:B0-----:R-:W-:-:S04]  /*02d0*/  IMAD.WIDE.U32 R14, R7, 0x4, R12 ;  /* 0x00000004070e7825 */ /* 0x001fc800078e000c */
[----:B------:R-:W-:Y:S01]  /*02e0*/  IMAD.WIDE.U32 R26, R27, 0x4, R12 ;  /* 0x000000041b1a7825 */ /* 0x000fe200078e000c */
[----:B------:R0:W2:Y:S04]  /*02f0*/  LDG.E R3, desc[UR8][R14.64] ;  /* 0x000000080e037981 */ /* 0x0000a8000c1e1900 */
[----:B------:R-:W3:Y:S01]  /*0300*/  LDG.E R17, desc[UR8][R26.64] ;  /* 0x000000081a117981 */ /* 0x000ee2000c1e1900 */
[----:B------:R-:W-:-:S04]  /*0310*/  VIADD R19, R7, 0x400 ;  /* 0x0000040007137836 */ /* 0x000fc80000000000 */
[----:B------:R-:W-:-:S05]  /*0320*/  IMAD.WIDE.U32 R18, R19, 0x4, R12 ;  /* 0x0000000413127825 */ /* 0x000fca00078e000c */
[----:B------:R1:W4:Y:S01]  /*0330*/  LDG.E R16, desc[UR8][R18.64] ;  /* 0x0000000812107981 */ /* 0x000322000c1e1900 */
[C---:B------:R-:W-:Y:S02]  /*0340*/  VIADD R11, R7.reuse, 0x600 ;  /* 0x00000600070b7836 */ /* 0x040fe40000000000 */
[----:B------:R-:W-:Y:S02]  /*0350*/  VIADD R21, R7, 0x800 ;  /* 0x0000080007157836 */ /* 0x000fe40000000000 */
[----:B------:R-:W-:-:S04]  /*0360*/  IMAD.WIDE.U32 R10, R11, 0x4, R12 ;  /* 0x000000040b0a7825 */ /* 0x000fc800078e000c */
[C---:B------:R-:W-:Y:S02]  /*0370*/  VIADD R23, R7.reuse, 0xc00 ;  /* 0x00000c0007177836 */ /* 0x040fe40000000000 */
[----:B------:R-:W-:Y:S01]  /*0380*/  VIADD R9, R7, 0xa00 ;  /* 0x00000a0007097836 */ /* 0x000fe20000000000 */
[----:B------:R5:W4:Y:S01]  /*0390*/  LDG.E R10, desc[UR8][R10.64] ;  /* 0x000000080a0a7981 */ /* 0x000b22000c1e1900 */
[----:B------:R-:W-:-:S04]  /*03a0*/  IMAD.WIDE.U32 R20, R21, 0x4, R12 ;  /* 0x0000000415147825 */ /* 0x000fc800078e000c */
[----:B0-----:R-:W-:-:S04]  /*03b0*/  IMAD.WIDE.U32 R14, R23, 0x4, R12 ;  /* 0x00000004170e7825 */ /* 0x001fc800078e000c */
[--C-:B-1----:R-:W-:Y:S01]  /*03c0*/  IMAD.WIDE.U32 R18, R9, 0x4, R12.reuse ;  /* 0x0000000409127825 */ /* 0x102fe200078e000c */
[----:B------:R-:W4:Y:S03]  /*03d0*/  LDG.E R24, desc[UR8][R14.64] ;  /* 0x000000080e187981 */ /* 0x000f26000c1e1900 */
[C---:B------:R-:W-:Y:S01]  /*03e0*/  VIADD R27, R7.reuse, 0xe00 ;  /* 0x00000e00071b7836 */ /* 0x040fe20000000000 */
[----:B------:R0:W4:Y:S01]  /*03f0*/  LDG.E R9, desc[UR8][R20.64] ;  /* 0x0000000814097981 */ /* 0x000122000c1e1900 */
[----:B-----5:R-:W-:Y:S02]  /*0400*/  VIADD R11, R7, 0x1200 ;  /* 0x00001200070b7836 */ /* 0x020fe40000000000 */
[----:B------:R-:W-:Y:S01]  /*0410*/  IMAD.WIDE.U32 R26, R27, 0x4, R12 ;  /* 0x000000041b1a7825 */ /* 0x000fe200078e000c */
[----:B------:R1:W5:Y:S05]  /*0420*/  LDG.E R23, desc[UR8][R18.64] ;  /* 0x0000000812177981 */ /* 0x00036a000c1e1900 */
[----:B------:R-:W5:Y:S01]  /*0430*/  LDG.E R26, desc[UR8][R26.64] ;  /* 0x000000081a1a7981 */ /* 0x000f62000c1e1900 */
[----:B0-----:R-:W-:-:S02]  /*0440*/  VIADD R21, R7, 0x1400 ;  /* 0x0000140007157836 */ /* 0x001fc40000000000 */
[----:B-1----:R-:W-:-:S04]  /*0450*/  IMAD.WIDE.U32 R18, R11, 0x4, R12 ;  /* 0x000000040b127825 */ /* 0x002fc800078e000c */
[----:B------:R-:W-:Y:S01]  /*0460*/  IMAD.WIDE.U32 R20, R21, 0x4, R12 ;  /* 0x0000000415147825 */ /* 0x000fe200078e000c */
[----:B------:R0:W5:Y:S04]  /*0470*/  LDG.E R11, desc[UR8][R18.64] ;  /* 0x00000008120b7981 */ /* 0x000168000c1e1900 */
[----:B------:R1:W5:Y:S01]  /*0480*/  LDG.E R27, desc[UR8][R20.64] ;  /* 0x00000008141b7981 */ /* 0x000362000c1e1900 */
[C---:B0-----:R-:W-:Y:S02]  /*0490*/  VIADD R19, R7.reuse, 0x1a00 ;  /* 0x00001a0007137836 */ /* 0x041fe40000000000 */
[----:B-1----:R-:W-:-:S04]  /*04a0*/  VIADD R21, R7, 0x1e00 ;  /* 0x00001e0007157836 */ /* 0x002fc80000000000 */
[----:B------:R-:W-:-:S06]  /*04b0*/  IMAD.WIDE.U32 R20, R21, 0x4, R12 ;  /* 0x0000000415147825 */ /* 0x000fcc00078e000c */
[----:B------:R-:W5:Y:S01]  /*04c0*/  LDG.E R20, desc[UR8][R20.64] ;  /* 0x0000000814147981 */ /* 0x000f62000c1e1900 */
[----:B--2---:R-:W-:Y:S01]  /*04d0*/  ISETP.NE.AND P0, PT, R3, UR5, PT ;  /* 0x0000000503007c0c */ /* 0x004fe2000bf05270 */
[----:B------:R-:W-:Y:S01]  /*04e0*/  VIADD R3, R7, 0x1000 ;  /* 0x0000100007037836 */ /* 0x000fe20000000000 */
[----:B---3--:R-:W-:Y:S02]  /*04f0*/  ISETP.NE.AND P1, PT, R17, UR5, PT ;  /* 0x0000000511007c0c */ /* 0x008fe4000bf25270 */
[----:B------:R-:W-:Y:S02]  /*0500*/  SEL R29, RZ, 0x1, P0 ;  /* 0x00000001ff1d7807 */ /* 0x000fe40000000000 */
[----:B------:R-:W-:Y:S01]  /*0510*/  SEL R17, RZ, 0x1, P1 ;  /* 0x00000001ff117807 */ /* 0x000fe20000800000 */
[----:B------:R-:W-:-:S03]  /*0520*/  IMAD.WIDE.U32 R14, R3, 0x4, R12 ;  /* 0x00000004030e7825 */ /* 0x000fc600078e000c */
[----:B------:R-:W-:Y:S01]  /*0530*/  IADD3 R22, P3, P2, R17, R22, R29 ;  /* 0x0000001611167210 */ /* 0x000fe20007a7e01d */
[----:B------:R-:W-:Y:S01]  /*0540*/  VIADD R17, R7, 0x1600 ;  /* 0x0000160007117836 */ /* 0x000fe20000000000 */
[----:B------:R0:W2:Y:S01]  /*0550*/  LDG.E R3, desc[UR8][R14.64] ;  /* 0x000000080e037981 */ /* 0x0000a2000c1e1900 */
[----:B----4-:R-:W-:Y:S02]  /*0560*/  ISETP.NE.AND P1, PT, R16, UR5, PT ;  /* 0x0000000510007c0c */ /* 0x010fe4000bf25270 */
[----:B0-----:R-:W-:-:S04]  /*0570*/  IMAD.WIDE.U32 R14, R17, 0x4, R12 ;  /* 0x00000004110e7825 */ /* 0x001fc800078e000c */
[----:B------:R-:W-:Y:S01]  /*0580*/  VIADD R17, R7, 0x1800 ;  /* 0x0000180007117836 */ /* 0x000fe20000000000 */
[----:B------:R0:W3:Y:S03]  /*0590*/  LDG.E R29, desc[UR8][R14.64] ;  /* 0x000000080e1d7981 */ /* 0x0000e6000c1e1900 */
[----:B0-----:R-:W-:-:S04]  /*05a0*/  IMAD.WIDE.U32 R14, R17, 0x4, R12 ;  /* 0x00000004110e7825 */ /* 0x001fc800078e000c */
[--C-:B------:R-:W-:Y:S02]  /*05b0*/  IMAD.WIDE.U32 R16, R19, 0x4, R12.reuse ;  /* 0x0000000413107825 */ /* 0x100fe400078e000c */
[----:B------:R0:W4:Y:S02]  /*05c0*/  LDG.E R14, desc[UR8][R14.64] ;  /* 0x000000080e0e7981 */ /* 0x000124000c1e1900 */
[----:B------:R-:W-:Y:S02]  /*05d0*/  VIADD R19, R7, 0x1c00 ;  /* 0x00001c0007137836 */ /* 0x000fe40000000000 */
[----:B------:R-:W4:Y:S02]  /*05e0*/  LDG.E R16, desc[UR8][R16.64] ;  /* 0x0000000810107981 */ /* 0x000f24000c1e1900 */
[----:B------:R-:W-:-:S06]  /*05f0*/  IMAD.WIDE.U32 R18, R19, 0x4, R12 ;  /* 0x0000000413127825 */ /* 0x000fcc00078e000c */
[----:B------:R-:W4:Y:S01]  /*0600*/  LDG.E R18, desc[UR8][R18.64] ;  /* 0x0000000812127981 */ /* 0x000f22000c1e1900 */
[----:B------:R-:W-:Y:S02]  /*0610*/  ISETP.NE.AND P4, PT, R10, UR5, PT ;  /* 0x000000050a007c0c */ /* 0x000fe4000bf85270 */
[----:B------:R-:W-:Y:S02]  /*0620*/  ISETP.NE.AND P0, PT, R9, UR5, PT ;  /* 0x0000000509007c0c */ /* 0x000fe4000bf05270 */
[----:B------:R-:W-:Y:S02]  /*0630*/  SEL R10, RZ, 0x1, P1 ;  /* 0x00000001ff0a7807 */ /* 0x000fe40000800000 */
[----:B------:R-:W-:Y:S02]  /*0640*/  SEL R9, RZ, 0x1, P4 ;  /* 0x00000001ff097807 */ /* 0x000fe40002000000 */
[----:B-----5:R-:W-:Y:S02]  /*0650*/  ISETP.NE.AND P5, PT, R23, UR5, PT ;  /* 0x0000000517007c0c */ /* 0x020fe4000bfa5270 */
[----:B0-----:R-:W-:-:S02]  /*0660*/  IADD3 R15, P4, P6, R9, R22, R10 ;  /* 0x00000016090f7210 */ /* 0x001fc40007e9e00a */
[----:B------:R-:W-:Y:S02]  /*0670*/  ISETP.NE.AND P1, PT, R24, UR5, PT ;  /* 0x0000000518007c0c */ /* 0x000fe4000bf25270 */
[----:B------:R-:W-:Y:S02]  /*0680*/  SEL R22, RZ, 0x1, P0 ;  /* 0x00000001ff167807 */ /* 0x000fe40000000000 */
[----:B------:R-:W-:Y:S02]  /*0690*/  SEL R9, RZ, 0x1, P5 ;  /* 0x00000001ff097807 */ /* 0x000fe40002800000 */
[----:B------:R-:W-:Y:S02]  /*06a0*/  ISETP.NE.AND P5, PT, R26, UR5, PT ;  /* 0x000000051a007c0c */ /* 0x000fe4000bfa5270 */
[----:B------:R-:W-:Y:S02]  /*06b0*/  SEL R10, RZ, 0x1, P1 ;  /* 0x00000001ff0a7807 */ /* 0x000fe40000800000 */
[----:B------:R-:W-:-:S02]  /*06c0*/  IADD3.X R25, PT, PT, RZ, R25, RZ, P3, P2 ;  /* 0x00000019ff197210 */ /* 0x000fc40001fe44ff */
[----:B------:R-:W-:Y:S02]  /*06d0*/  IADD3 R9, P1, P0, R9, R15, R22 ;  /* 0x0000000f09097210 */ /* 0x000fe4000783e016 */
[----:B------:R-:W-:Y:S02]  /*06e0*/  SEL R15, RZ, 0x1, P5 ;  /* 0x00000001ff0f7807 */ /* 0x000fe40002800000 */
[----:B------:R-:W-:Y:S02]  /*06f0*/  IADD3.X R25, PT, PT, RZ, R25, RZ, P4, P6 ;  /* 0x00000019ff197210 */ /* 0x000fe400027ec4ff */
[----:B------:R-:W-:Y:S02]  /*0700*/  ISETP.NE.AND P6, PT, R11, UR5, PT ;  /* 0x000000050b007c0c */ /* 0x000fe4000bfc5270 */
[----:B------:R-:W-:Y:S02]  /*0710*/  IADD3 R15, P3, P2, R15, R9, R10 ;  /* 0x000000090f0f7210 */ /* 0x000fe40007a7e00a */
[----:B------:R-:W-:-:S02]  /*0720*/  ISETP.NE.AND P4, PT, R27, UR5, PT ;  /* 0x000000051b007c0c */ /* 0x000fc4000bf85270 */
[----:B------:R-:W-:Y:S02]  /*0730*/  SEL R9, RZ, 0x1, P6 ;  /* 0x00000001ff097807 */ /* 0x000fe40003000000 */
[----:B------:R-:W-:Y:S01]  /*0740*/  IADD3.X R25, PT, PT, RZ, R25, RZ, P1, P0 ;  /* 0x00000019ff197210 */ /* 0x000fe20000fe04ff */
[----:B------:R-:W-:-:S03]  /*0750*/  VIADD R2, R2, 0x10 ;  /* 0x0000001002027836 */ /* 0x000fc60000000000 */
[----:B------:R-:W-:Y:S02]  /*0760*/  IADD3.X R25, PT, PT, RZ, R25, RZ, P3, P2 ;  /* 0x00000019ff197210 */ /* 0x000fe40001fe44ff */
[----:B------:R-:W-:-:S04]  /*0770*/  ISETP.NE.AND P2, PT, R20, UR5, PT ;  /* 0x0000000514007c0c */ /* 0x000fc8000bf45270 */
[----:B------:R-:W-:Y:S01]  /*0780*/  SEL R22, RZ, 0x1, P2 ;  /* 0x00000001ff167807 */ /* 0x000fe20001000000 */
[----:B------:R-:W-:Y:S02]  /*0790*/  VIADD R8, R8, 0x2000 ;  /* 0x0000200008087836 */ /* 0x000fe40000000000 */
[----:B------:R-:W-:Y:S01]  /*07a0*/  VIADD R7, R7, 0x2000 ;  /* 0x0000200007077836 */ /* 0x000fe20000000000 */
[----:B--2---:R-:W-:-:S04]  /*07b0*/  ISETP.NE.AND P5, PT, R3, UR5, PT ;  /* 0x0000000503007c0c */ /* 0x004fc8000bfa5270 */
[----:B------:R-:W-:Y:S02]  /*07c0*/  SEL R10, RZ, 0x1, P5 ;  /* 0x00000001ff0a7807 */ /* 0x000fe40002800000 */
[----:B---3--:R-:W-:-:S04]  /*07d0*/  ISETP.NE.AND P5, PT, R29, UR5, PT ;  /* 0x000000051d007c0c */ /* 0x008fc8000bfa5270 */
[----:B------:R-:W-:Y:S02]  /*07e0*/  SEL R3, RZ, 0x1, P5 ;  /* 0x00000001ff037807 */ /* 0x000fe40002800000 */
[----:B----4-:R-:W-:Y:S02]  /*07f0*/  ISETP.NE.AND P6, PT, R14, UR5, PT ;  /* 0x000000050e007c0c */ /* 0x010fe4000bfc5270 */
[----:B------:R-:W-:Y:S02]  /*0800*/  SEL R14, RZ, 0x1, P4 ;  /* 0x00000001ff0e7807 */ /* 0x000fe40002000000 */
[----:B------:R-:W-:Y:S02]  /*0810*/  IADD3 R9, P4, P5, R9, R15, R10 ;  /* 0x0000000f09097210 */ /* 0x000fe40007d9e00a */
[----:B------:R-:W-:Y:S02]  /*0820*/  ISETP.NE.AND P0, PT, R16, UR5, PT ;  /* 0x0000000510007c0c */ /* 0x000fe4000bf05270 */
[----:B------:R-:W-:-:S02]  /*0830*/  SEL R10, RZ, 0x1, P6 ;  /* 0x00000001ff0a7807 */ /* 0x000fc40003000000 */
[----:B------:R-:W-:Y:S02]  /*0840*/  IADD3 R3, P1, P6, R3, R9, R14 ;  /* 0x0000000903037210 */ /* 0x000fe40007e3e00e */
[----:B------:R-:W-:Y:S02]  /*0850*/  SEL R9, RZ, 0x1, P0 ;  /* 0x00000001ff097807 */ /* 0x000fe40000000000 */
[----:B------:R-:W-:Y:S02]  /*0860*/  ISETP.NE.AND P0, PT, R18, UR5, PT ;  /* 0x0000000512007c0c */ /* 0x000fe4000bf05270 */
[----:B------:R-:W-:Y:S02]  /*0870*/  IADD3.X R25, PT, PT, RZ, R25, RZ, P4, P5 ;  /* 0x00000019ff197210 */ /* 0x000fe400027ea4ff */
[----:B------:R-:W-:Y:S02]  /*0880*/  IADD3 R9, P3, P4, R9, R3, R10 ;  /* 0x0000000309097210 */ /* 0x000fe40007c7e00a */
[----:B------:R-:W-:-:S02]  /*0890*/  SEL R3, RZ, 0x1, P0 ;  /* 0x00000001ff037807 */ /* 0x000fc40000000000 */
[----:B------:R-:W-:Y:S02]  /*08a0*/  ISETP.NE.AND P0, PT, R2, RZ, PT ;  /* 0x000000ff0200720c */ /* 0x000fe40003f05270 */
[----:B------:R-:W-:Y:S02]  /*08b0*/  IADD3.X R25, PT, PT, RZ, R25, RZ, P1, P6 ;  /* 0x00000019ff197210 */ /* 0x000fe40000fec4ff */
[----:B------:R-:W-:Y:S02]  /*08c0*/  IADD3 R22, P1, P2, R22, R9, R3 ;  /* 0x0000000916167210 */ /* 0x000fe40007a3e003 */
[----:B------:R-:W-:-:S04]  /*08d0*/  IADD3.X R25, PT, PT, RZ, R25, RZ, P3, P4 ;  /* 0x00000019ff197210 */ /* 0x000fc80001fe84ff */
[----:B------:R-:W-:-:S03]  /*08e0*/  IADD3.X R25, PT, PT, RZ, R25, RZ, P1, P2 ;  /* 0x00000019ff197210 */ /* 0x000fc60000fe44ff */
[----:B------:R-:W-:Y:S05]  /*08f0*/  @P0 BRA `(.L_x_128) ;  /* 0xfffffff800700947 */ /* 0x000fea000383ffff */
[----:B------:R-:W-:Y:S05]  /*0900*/  BSYNC.RECONVERGENT B3 ;  /* 0x0000000000037941 */ /* 0x000fea0003800200 */
.L_x_127:
[----:B------:R-:W-:-:S07]  /*0910*/  VIADD R7, R8, 0xfffff000 ;  /* 0xfffff00008077836 */ /* 0x000fce0000000000 */
.L_x_126:
[----:B------:R-:W-:Y:S05]  /*0920*/  BSYNC.RECONVERGENT B2 ;  /* 0x0000000000027941 */ /* 0x000fea0003800200 */
.L_x_125:
[----:B------:R-:W-:-:S13]  /*0930*/  ISETP.NE.AND P0, PT, R6, RZ, PT ;  /* 0x000000ff0600720c */ /* 0x000fda0003f05270 */
[----:B------:R-:W-:Y:S05]  /*0940*/  @!P0 BRA `(.L_x_124) ;  /* 0x0000000400a88947 */ /* 0x000fea0003800000 */
[----:B------:R-:W-:Y:S01]  /*0950*/  ISETP.GE.U32.AND P1, PT, R6, 0x8, PT ;  /* 0x000000080600780c */ /* 0x000fe20003f26070 */
[----:B------:R-:W-:Y:S01]  /*0960*/  BSSY.RECONVERGENT B2, `(.L_x_129) ;  /* 0x0000037000027945 */ /* 0x000fe20003800200 */
[----:B------:R-:W-:-:S04]  /*0970*/  LOP3.LUT R20, R4, 0x7, RZ, 0xc0, !PT ;  /* 0x0000000704147812 */ /* 0x000fc800078ec0ff */
[----:B------:R-:W-:-:S07]  /*0980*/  ISETP.NE.AND P0, PT, R20, RZ, PT ;  /* 0x000000ff1400720c */ /* 0x000fce0003f05270 */
[----:B------:R-:W-:Y:S06]  /*0990*/  @!P1 BRA `(.L_x_130) ;  /* 0x0000000000cc9947 */ /* 0x000fec0003800000 */
[----:B------:R-:W0:Y:S01]  /*09a0*/  LDC.64 R2, c[0x0][0x380] ;  /* 0x0000e000ff027b82 */ /* 0x000e220000000a00 */
[----:B------:R-:W-:Y:S01]  /*09b0*/  IMAD R17, R0, 0xe00, R7 ;  /* 0x00000e0000117824 */ /* 0x000fe200078e0207 */
[----:B------:R-:W1:Y:S03]  /*09c0*/  LDCU UR4, c[0x0][0x388] ;  /* 0x00007100ff0477ac */ /* 0x000e660008000800 */
[C---:B------:R-:W-:Y:S02]  /*09d0*/  VIADD R15, R17.reuse, 0x200 ;  /* 0x00000200110f7836 */ /* 0x040fe40000000000 */
[C---:B------:R-:W-:Y:S02]  /*09e0*/  VIADD R27, R17.reuse, 0x400 ;  /* 0x00000400111b7836 */ /* 0x040fe40000000000 */
[C---:B------:R-:W-:Y:S02]  /*09f0*/  VIADD R9, R17.reuse, 0x600 ;  /* 0x0000060011097836 */ /* 0x040fe40000000000 */
[----:B------:R-:W-:-:S02]  /*0a00*/  VIADD R11, R17, 0x800 ;  /* 0x00000800110b7836 */ /* 0x000fc40000000000 */
[C---:B------:R-:W-:Y:S02]  /*0a10*/  VIADD R13, R17.reuse, 0xa00 ;  /* 0x00000a00110d7836 */ /* 0x040fe40000000000 */
[C---:B------:R-:W-:Y:S02]  /*0a20*/  VIADD R21, R17.reuse, 0xc00 ;  /* 0x00000c0011157836 */ /* 0x040fe40000000000 */
[----:B0-----:R-:W-:-:S04]  /*0a30*/  IMAD.WIDE.U32 R18, R17, 0x4, R2 ;  /* 0x0000000411127825 */ /* 0x001fc800078e0002 */
[--C-:B------:R-:W-:Y:S01]  /*0a40*/  IMAD.WIDE.U32 R14, R15, 0x4, R2.reuse ;  /* 0x000000040f0e7825 */ /* 0x100fe200078e0002 */
[----:B------:R-:W1:Y:S03]  /*0a50*/  LDG.E R6, desc[UR8][R18.64] ;  /* 0x0000000812067981 */ /* 0x000e66000c1e1900 */
[--C-:B------:R-:W-:Y:S01]  /*0a60*/  IMAD.WIDE.U32 R26, R27, 0x4, R2.reuse ;  /* 0x000000041b1a7825 */ /* 0x100fe200078e0002 */
[----:B------:R0:W2:Y:S03]  /*0a70*/  LDG.E R16, desc[UR8][R14.64] ;  /* 0x000000080e107981 */ /* 0x0000a6000c1e1900 */
[--C-:B------:R-:W-:Y:S02]  /*0a80*/  IMAD.WIDE.U32 R8, R9, 0x4, R2.reuse ;  /* 0x0000000409087825 */ /* 0x100fe400078e0002 */
[----:B------:R-:W3:Y:S02]  /*0a90*/  LDG.E R26, desc[UR8][R26.64] ;  /* 0x000000081a1a7981 */ /* 0x000ee4000c1e1900 */
[----:B------:R-:W-:-:S02]  /*0aa0*/  IMAD.WIDE.U32 R10, R11, 0x4, R2 ;  /* 0x000000040b0a7825 */ /* 0x000fc400078e0002 */
[----:B------:R4:W5:Y:S02]  /*0ab0*/  LDG.E R8, desc[UR8][R8.64] ;  /* 0x0000000808087981 */ /* 0x000964000c1e1900 */
[--C-:B------:R-:W-:Y:S02]  /*0ac0*/  IMAD.WIDE.U32 R12, R13, 0x4, R2.reuse ;  /* 0x000000040d0c7825 */ /* 0x100fe400078e0002 */
[----:B------:R-:W5:Y:S02]  /*0ad0*/  LDG.E R10, desc[UR8][R10.64] ;  /* 0x000000080a0a7981 */ /* 0x000f64000c1e1900 */
[----:B------:R-:W-:Y:S02]  /*0ae0*/  VIADD R17, R17, 0xe00 ;  /* 0x00000e0011117836 */ /* 0x000fe40000000000 */
[--C-:B0-----:R-:W-:Y:S01]  /*0af0*/  IMAD.WIDE.U32 R14, R21, 0x4, R2.reuse ;  /* 0x00000004150e7825 */ /* 0x101fe200078e0002 */
[----:B------:R-:W5:Y:S03]  /*0b00*/  LDG.E R12, desc[UR8][R12.64] ;  /* 0x000000080c0c7981 */ /* 0x000f66000c1e1900 */
[----:B------:R-:W-:-:S02]  /*0b10*/  IMAD.WIDE.U32 R2, R17, 0x4, R2 ;  /* 0x0000000411027825 */ /* 0x000fc400078e0002 */
[----:B------:R-:W5:Y:S04]  /*0b20*/  LDG.E R14, desc[UR8][R14.64] ;  /* 0x000000080e0e7981 */ /* 0x000f68000c1e1900 */
[----:B------:R0:W5:Y:S01]  /*0b30*/  LDG.E R2, desc[UR8][R2.64] ;  /* 0x0000000802027981 */ /* 0x000162000c1e1900 */
[----:B------:R-:W-:Y:S01]  /*0b40*/  VIADD R7, R7, 0x1000 ;  /* 0x0000100007077836 */ /* 0x000fe20000000000 */
[----:B-1----:R-:W-:Y:S02]  /*0b50*/  ISETP.NE.AND P1, PT, R6, UR4, PT ;  /* 0x0000000406007c0c */ /* 0x002fe4000bf25270 */
[----:B--2---:R-:W-:Y:S02]  /*0b60*/  ISETP.NE.AND P2, PT, R16, UR4, PT ;  /* 0x0000000410007c0c */ /* 0x004fe4000bf45270 */
[----:B------:R-:W-:-:S02]  /*0b70*/  SEL R6, RZ, 0x1, P1 ;  /* 0x00000001ff067807 */ /* 0x000fc40000800000 */
[----:B----4-:R-:W-:Y:S02]  /*0b80*/  SEL R9, RZ, 0x1, P2 ;  /* 0x00000001ff097807 */ /* 0x010fe40001000000 */
[----:B---3--:R-:W-:Y:S02]  /*0b90*/  ISETP.NE.AND P1, PT, R26, UR4, PT ;  /* 0x000000041a007c0c */ /* 0x008fe4000bf25270 */
[----:B-----5:R-:W-:Y:S02]  /*0ba0*/  ISETP.NE.AND P2, PT, R8, UR4, PT ;  /* 0x0000000408007c0c */ /* 0x020fe4000bf45270 */
[----:B------:R-:W-:Y:S02]  /*0bb0*/  IADD3 R22, P5, P6, R9, R22, R6 ;  /* 0x0000001609167210 */ /* 0x000fe40007ebe006 */
[----:B------:R-:W-:Y:S02]  /*0bc0*/  SEL R9, RZ, 0x1, P1 ;  /* 0x00000001ff097807 */ /* 0x000fe40000800000 */
[----:B------:R-:W-:-:S02]  /*0bd0*/  SEL R8, RZ, 0x1, P2 ;  /* 0x00000001ff087807 */ /* 0x000fc40001000000 */
[----:B------:R-:W-:Y:S02]  /*0be0*/  ISETP.NE.AND P3, PT, R10, UR4, PT ;  /* 0x000000040a007c0c */ /* 0x000fe4000bf65270 */
[----:B------:R-:W-:Y:S02]  /*0bf0*/  ISETP.NE.AND P4, PT, R12, UR4, PT ;  /* 0x000000040c007c0c */ /* 0x000fe4000bf85270 */
[----:B------:R-:W-:Y:S02]  /*0c00*/  IADD3 R8, P1, P2, R8, R22, R9 ;  /* 0x0000001608087210 */ /* 0x000fe40007a3e009 */
[----:B------:R-:W-:Y:S02]  /*0c10*/  SEL R6, RZ, 0x1, P3 ;  /* 0x00000001ff067807 */ /* 0x000fe40001800000 */
[----:B0-----:R-:W-:Y:S02]  /*0c20*/  SEL R3, RZ, 0x1, P4 ;  /* 0x00000001ff037807 */ /* 0x001fe40002000000 */
[----:B------:R-:W-:-:S02]  /*0c30*/  ISETP.NE.AND P4, PT, R14, UR4, PT ;  /* 0x000000040e007c0c */ /* 0x000fc4000bf85270 */
[----:B------:R-:W-:Y:S02]  /*0c40*/  ISETP.NE.AND P3, PT, R2, UR4, PT ;  /* 0x0000000402007c0c */ /* 0x000fe4000bf65270 */
[----:B------:R-:W-:Y:S02]  /*0c50*/  IADD3.X R25, PT, PT, RZ, R25, RZ, P5, P6 ;  /* 0x00000019ff197210 */ /* 0x000fe40002fec4ff */
[----:B------:R-:W-:Y:S02]  /*0c60*/  IADD3 R2, P5, P6, R3, R8, R6 ;  /* 0x0000000803027210 */ /* 0x000fe40007ebe006 */
[----:B------:R-:W-:Y:S02]  /*0c70*/  SEL R3, RZ, 0x1, P4 ;  /* 0x00000001ff037807 */ /* 0x000fe40002000000 */
[----:B------:R-:W-:Y:S02]  /*0c80*/  SEL R22, RZ, 0x1, P3 ;  /* 0x00000001ff167807 */ /* 0x000fe40001800000 */
[----:B------:R-:W-:-:S02]  /*0c90*/  IADD3.X R25, PT, PT, RZ, R25, RZ, P1, P2 ;  /* 0x00000019ff197210 */ /* 0x000fc40000fe44ff */
[----:B------:R-:W-:Y:S02]  /*0ca0*/  IADD3 R22, P1, P2, R22, R2, R3 ;  /* 0x0000000216167210 */ /* 0x000fe40007a3e003 */
[----:B------:R-:W-:-:S04]  /*0cb0*/  IADD3.X R25, PT, PT, RZ, R25, RZ, P5, P6 ;  /* 0x00000019ff197210 */ /* 0x000fc80002fec4ff */
[----:B------:R-:W-:-:S07]  /*0cc0*/  IADD3.X R25, PT, PT, RZ, R25, RZ, P1, P2 ;  /* 0x00000019ff197210 */ /* 0x000fce0000fe44ff */
.L_x_130:
[----:B------:R-:W-:Y:S05]  /*0cd0*/  BSYNC.RECONVERGENT B2 ;  /* 0x0000000000027941 */ /* 0x000fea0003800200 */
.L_x_129:
        /* <DEDUP_REMOVED lines=12> */
[----:B0-----:R-:W-:-:S04]  /*0da0*/  IMAD.WIDE.U32 R8, R9, 0x4, R2 ;  /* 0x0000000409087825 */ /* 0x001fc800078e0002 */
[--C-:B------:R-:W-:Y:S02]  /*0db0*/  IMAD.WIDE.U32 R10, R11, 0x4, R2.reuse ;  /* 0x000000040b0a7825 */ /* 0x100fe400078e0002 */
[----:B------:R-:W1:Y:S02]  /*0dc0*/  LDG.E R8, desc[UR8][R8.64] ;  /* 0x0000000808087981 */ /* 0x000e64000c1e1900 */
[--C-:B------:R-:W-:Y:S02]  /*0dd0*/  IMAD.WIDE.U32 R12, R13, 0x4, R2.reuse ;  /* 0x000000040d0c7825 */ /* 0x100fe400078e0002 */
[----:B------:R-:W2:Y:S02]  /*0de0*/  LDG.E R10, desc[UR8][R10.64] ;  /* 0x000000080a0a7981 */ /* 0x000ea4000c1e1900 */
[----:B------:R-:W-:Y:S02]  /*0df0*/  IMAD.WIDE.U32 R2, R15, 0x4, R2 ;  /* 0x000000040f027825 */ /* 0x000fe400078e0002 */
[----:B------:R-:W3:Y:S04]  /*0e00*/  LDG.E R12, desc[UR8][R12.64] ;  /* 0x000000080c0c7981 */ /* 0x000ee8000c1e1900 */
[----:B------:R-:W4:Y:S01]  /*0e10*/  LDG.E R2, desc[UR8][R2.64] ;  /* 0x0000000802027981 */ /* 0x000f22000c1e1900 */
[----:B------:R-:W-:Y:S01]  /*0e20*/  VIADD R7, R7, 0x800 ;  /* 0x0000080007077836 */ /* 0x000fe20000000000 */
[----:B-1----:R-:W-:-:S02]  /*0e30*/  ISETP.NE.AND P1, PT, R8, UR4, PT ;  /* 0x0000000408007c0c */ /* 0x002fc4000bf25270 */
[----:B--2---:R-:W-:Y:S02]  /*0e40*/  ISETP.NE.AND P2, PT, R10, UR4, PT ;  /* 0x000000040a007c0c */ /* 0x004fe4000bf45270 */
[----:B------:R-:W-:Y:S02]  /*0e50*/  SEL R15, RZ, 0x1, P1 ;  /* 0x00000001ff0f7807 */ /* 0x000fe40000800000 */
[----:B---3--:R-:W-:Y:S02]  /*0e60*/  ISETP.NE.AND P3, PT, R12, UR4, PT ;  /* 0x000000040c007c0c */ /* 0x008fe4000bf65270 */
[----:B------:R-:W-:Y:S02]  /*0e70*/  SEL R6, RZ, 0x1, P2 ;  /* 0x00000001ff067807 */ /* 0x000fe40001000000 */
[----:B----4-:R-:W-:Y:S02]  /*0e80*/  ISETP.NE.AND P4, PT, R2, UR4, PT ;  /* 0x0000000402007c0c */ /* 0x010fe4000bf85270 */
[----:B------:R-:W-:-:S02]  /*0e90*/  SEL R9, RZ, 0x1, P3 ;  /* 0x00000001ff097807 */ /* 0x000fc40001800000 */
[----:B------:R-:W-:Y:S02]  /*0ea0*/  SEL R8, RZ, 0x1, P4 ;  /* 0x00000001ff087807 */ /* 0x000fe40002000000 */
[----:B------:R-:W-:-:S04]  /*0eb0*/  IADD3 R6, P1, P2, R6, R22, R15 ;  /* 0x0000001606067210 */ /* 0x000fc80007a3e00f */
[----:B------:R-:W-:Y:S02]  /*0ec0*/  IADD3 R22, P3, P4, R8, R6, R9 ;  /* 0x0000000608167210 */ /* 0x000fe40007c7e009 */
[----:B------:R-:W-:-:S04]  /*0ed0*/  IADD3.X R25, PT, PT, RZ, R25, RZ, P1, P2 ;  /* 0x00000019ff197210 */ /* 0x000fc80000fe44ff */
[----:B------:R-:W-:-:S07]  /*0ee0*/  IADD3.X R25, PT, PT, RZ, R25, RZ, P3, P4 ;  /* 0x00000019ff197210 */ /* 0x000fce0001fe84ff */
.L_x_132:
[----:B------:R-:W-:Y:S05]  /*0ef0*/  BSYNC.RECONVERGENT B2 ;  /* 0x0000000000027941 */ /* 0x000fea0003800200 */
.L_x_131:
[----:B------:R-:W-:Y:S05]  /*0f00*/  @!P0 BRA `(.L_x_124) ;  /* 0x0000000000388947 */ /* 0x000fea0003800000 */
[----:B------:R-:W0:Y:S01]  /*0f10*/  LDC.64 R8, c[0x0][0x380] ;  /* 0x0000e000ff087b82 */ /* 0x000e220000000a00 */
[----:B------:R-:W-:Y:S02]  /*0f20*/  IMAD R7, R0, 0xe00, R7 ;  /* 0x00000e0000077824 */ /* 0x000fe400078e0207 */
[----:B------:R-:W-:-:S07]  /*0f30*/  IMAD.MOV R4, RZ, RZ, -R4 ;  /* 0x000000ffff047224 */ /* 0x000fce00078e0a04 */
.L_x_133:
[C---:B0-----:R-:W-:Y:S01]  /*0f40*/  IMAD.WIDE.U32 R2, R7.reuse, 0x4, R8 ;  /* 0x0000000407027825 */ /* 0x041fe200078e0008 */
        /* <DEDUP_REMOVED lines=10> */
.L_x_124:
[----:B------:R-:W-:Y:S05]  /*0ff0*/  BSYNC.RECONVERGENT B1 ;  /* 0x0000000000017941 */ /* 0x000fea0003800200 */
.L_x_123:
[----:B------:R-:W-:-:S13]  /*1000*/  ISETP.GE.U32.AND P0, PT, R28, 0x200, PT ;  /* 0x000002001c00780c */ /* 0x000fda0003f06070 */
        /* <DEDUP_REMOVED lines=23> */
[C---:B------:R-:W-:Y:S01]  /*1180*/  ISETP.GT.AND P0, PT, R10.reuse, 0x17, PT ;  /* 0x000000170a00780c */ /* 0x040fe20003f04270 */
[----:B------:R-:W-:Y:S01]  /*1190*/  IMAD.X R4, R3, 0x1, R6, P1 ;  /* 0x0000000103047824 */ /* 0x000fe200008e0606 */
[----:B------:R-:W-:-:S04]  /*11a0*/  ISETP.NE.AND P1, PT, R10, RZ, PT ;  /* 0x000000ff0a00720c */ /* 0x000fc80003f25270 */
[----:B------:R-:W1:Y:S09]  /*11b0*/  SHFL.DOWN PT, R3, R4, 0x8, 0x1f ;  /* 0x09001f0004037f89 */ /* 0x000e7200000e0000 */
[----:B------:R-:W2:Y:S01]  /*11c0*/  @!P1 S2R R7, SR_CgaCtaId ;  /* 0x0000000000079919 */ /* 0x000ea20000008800 */
[----:B------:R-:W-:-:S02]  /*11d0*/  @!P1 MOV R6, 0x400 ;  /* 0x0000040000069802 */ /* 0x000fc40000000f00 */
[----:B0-----:R-:W-:-:S04]  /*11e0*/  SEL R2, R2, RZ, !P0 ;  /* 0x000000ff02027207 */ /* 0x001fc80004000000 */
[----:B------:R-:W-:Y:S02]  /*11f0*/  IADD3 R9, P2, PT, R2, R11, RZ ;  /* 0x0000000b02097210 */ /* 0x000fe40007f5e0ff */
[----:B-1----:R-:W-:-:S03]  /*1200*/  SEL R3, R3, RZ, !P0 ;  /* 0x000000ff03037207 */ /* 0x002fc60004000000 */
[----:B------:R-:W0:Y:S01]  /*1210*/  SHFL.DOWN PT, R2, R9, 0x10, 0x1f ;  /* 0x0a001f0009027f89 */ /* 0x000e2200000e0000 */
[----:B------:R-:W-:Y:S01]  /*1220*/  ISETP.GT.AND P0, PT, R10, 0xf, PT ;  /* 0x0000000f0a00780c */ /* 0x000fe20003f04270 */
[----:B------:R-:W-:Y:S01]  /*1230*/  IMAD.X R8, R3, 0x1, R4, P2 ;  /* 0x0000000103087824 */ /* 0x000fe200010e0604 */
[----:B------:R-:W-:-:S04]  /*1240*/  @!P1 SHF.R.U32.HI R4, RZ, 0x2, R5 ;  /* 0x00000002ff049819 */ /* 0x000fc80000011605 */
[----:B------:R-:W1:Y:S01]  /*1250*/  SHFL.DOWN PT, R3, R8, 0x10, 0x1f ;  /* 0x0a001f0008037f89 */ /* 0x000e6200000e0000 */
[----:B------:R-:W-:Y:S02]  /*1260*/  @!P1 LOP3.LUT R4, R4, 0xf8, RZ, 0xc0, !PT ;  /* 0x000000f804049812 */ /* 0x000fe400078ec0ff */
[----:B--2---:R-:W-:-:S05]  /*1270*/  @!P1 LEA R7, R7, R6, 0x18 ;  /* 0x0000000607079211 */ /* 0x004fca00078ec0ff */
[----:B------:R-:W-:Y:S01]  /*1280*/  @!P1 IMAD.IADD R7, R4, 0x1, R7 ;  /* 0x0000000104079824 */ /* 0x000fe200078e0207 */
[----:B0-----:R-:W-:-:S04]  /*1290*/  SEL R2, R2, RZ, !P0 ;  /* 0x000000ff02027207 */ /* 0x001fc80004000000 */
[----:B------:R-:W-:Y:S02]  /*12a0*/  IADD3 R2, P2, PT, R2, R9, RZ ;  /* 0x0000000902027210 */ /* 0x000fe40007f5e0ff */
[----:B-1----:R-:W-:Y:S02]  /*12b0*/  SEL R3, R3, RZ, !P0 ;  /* 0x000000ff03037207 */ /* 0x002fe40004000000 */
[----:B------:R-:W-:-:S03]  /*12c0*/  ISETP.NE.AND P0, PT, R5, RZ, PT ;  /* 0x000000ff0500720c */ /* 0x000fc60003f05270 */
        /* <DEDUP_REMOVED lines=9> */
[----:B-1----:R-:W1:Y:S04]  /*1360*/  LDS.128 R4, [UR4+0x30] ;  /* 0x00003004ff047984 */ /* 0x002e680008000c00 */
        /* <DEDUP_REMOVED lines=22> */
.L_x_134:
[----:B------:R-:W-:-:S04]  /*14d0*/  LOP3.LUT R2, R5, 0x3e0, RZ, 0xc0, !PT ;  /* 0x000003e005027812 */ /* 0x000fc800078ec0ff */
[----:B------:R-:W-:Y:S01]  /*14e0*/  LOP3.LUT R7, RZ, R2, RZ, 0x33, !PT ;  /* 0x00000002ff077212 */ /* 0x000fe200078e33ff */
[----:B------:R-:W-:Y:S02]  /*14f0*/  VIADD R3, R2, 0x20 ;  /* 0x0000002002037836 */ /* 0x000fe40000000000 */
[----:B------:R-:W0:Y:S02]  /*1500*/  S2R R2, SR_LANEID ;  /* 0x0000000000027919 */ /* 0x000e240000000000 */
[----:B------:R-:W-:Y:S01]  /*1510*/  IMAD.IADD R7, R28, 0x1, R7 ;  /* 0x000000011c077824 */ /* 0x000fe200078e0207 */
[----:B------:R-:W-:-:S04]  /*1520*/  ISETP.GT.U32.AND P0, PT, R3, R28, PT ;  /* 0x0000001c0300720c */ /* 0x000fc80003f04070 */
        /* <DEDUP_REMOVED lines=11> */
[----:B------:R-:W-:Y:S01]  /*15e0*/  ISETP.GT.AND P0, PT, R6, R7, PT ;  /* 0x000000070600720c */ /* 0x000fe20003f04270 */
[----:B------:R-:W-:Y:S02]  /*15f0*/  VIADD R6, R2, 0x4 ;  /* 0x0000000402067836 */ /* 0x000fe40000000000 */
[----:B------:R-:W1:Y:S01]  /*1600*/  SHFL.DOWN PT, R4, R9, 0x2, R7 ;  /* 0x0840000009047989 */ /* 0x000e6200000e0007 */
[----:B0-----:R-:W-:-:S04]  /*1610*/  SEL R3, R3, RZ, !P0 ;  /* 0x000000ff03037207 */ /* 0x001fc80004000000 */
[----:B------:R-:W-:Y:S02]  /*1620*/  IADD3 R8, P1, PT, R3, R10, RZ ;  /* 0x0000000a03087210 */ /* 0x000fe40007f3e0ff */
[----:B-1----:R-:W-:Y:S02]  /*1630*/  SEL R4, R4, RZ, !P0 ;  /* 0x000000ff04047207 */ /* 0x002fe40004000000 */
[----:B------:R-:W-:Y:S01]  /*1640*/  ISETP.GT.AND P0, PT, R6, R7, PT ;  /* 0x000000070600720c */ /* 0x000fe20003f04270 */
[----:B------:R-:W0:Y:S01]  /*1650*/  SHFL.DOWN PT, R3, R8, 0x4, R7 ;  /* 0x0880000008037989 */ /* 0x000e2200000e0007 */
[----:B------:R-:W-:Y:S02]  /*1660*/  VIADD R6, R2, 0x8 ;  /* 0x0000000802067836 */ /* 0x000fe40000000000 */
[----:B------:R-:W-:Y:S02]  /*1670*/  IMAD.X R11, R4, 0x1, R9, P1 ;  /* 0x00000001040b7824 */ /* 0x000fe400008e0609 */
[----:B------:R-:W-:-:S03]  /*1680*/  VIADD R2, R2, 0x10 ;  /* 0x0000001002027836 */ /* 0x000fc60000000000 */
[----:B------:R-:W1:Y:S01]  /*1690*/  SHFL.DOWN PT, R4, R11, 0x4, R7 ;  /* 0x088000000b047989 */ /* 0x000e6200000e0007 */
[----:B0-----:R-:W-:-:S04]  /*16a0*/  SEL R3, R3, RZ, !P0 ;  /* 0x000000ff03037207 */ /* 0x001fc80004000000 */
[----:B------:R-:W-:Y:S02]  /*16b0*/  IADD3 R10, P1, PT, R3, R8, RZ ;  /* 0x00000008030a7210 */ /* 0x000fe40007f3e0ff */
[----:B-1----:R-:W-:-:S03]  /*16c0*/  SEL R4, R4, RZ, !P0 ;  /* 0x000000ff04047207 */ /* 0x002fc60004000000 */
[----:B------:R-:W0:Y:S01]  /*16d0*/  SHFL.DOWN PT, R3, R10, 0x8, R7 ;  /* 0x090000000a037989 */ /* 0x000e2200000e0007 */
[----:B------:R-:W-:Y:S01]  /*16e0*/  ISETP.GT.AND P0, PT, R6, R7, PT ;  /* 0x000000070600720c */ /* 0x000fe20003f04270 */
[----:B------:R-:W-:Y:S02]  /*16f0*/  IMAD.X R9, R4, 0x1, R11, P1 ;  /* 0x0000000104097824 */ /* 0x000fe400008e060b */
[----:B------:R-:W1:Y:S03]  /*1700*/  @!P2 S2R R11, SR_CgaCtaId ;  /* 0x00000000000ba919 */ /* 0x000e660000008800 */
[----:B------:R-:W2:Y:S01]  /*1710*/  SHFL.DOWN PT, R4, R9, 0x8, R7 ;  /* 0x0900000009047989 */ /* 0x000ea200000e0007 */
[----:B0-----:R-:W-:-:S04]  /*1720*/  SEL R3, R3, RZ, !P0 ;  /* 0x000000ff03037207 */ /* 0x001fc80004000000 */
[----:B------:R-:W-:-:S05]  /*1730*/  IADD3 R6, P1, PT, R3, R10, RZ ;  /* 0x0000000a03067210 */ /* 0x000fca0007f3e0ff */
[----:B------:R-:W0:Y:S01]  /*1740*/  SHFL.DOWN PT, R3, R6, 0x10, R7 ;  /* 0x0a00000006037989 */ /* 0x000e2200000e0007 */
[----:B--2---:R-:W-:Y:S02]  /*1750*/  SEL R4, R4, RZ, !P0 ;  /* 0x000000ff04047207 */ /* 0x004fe40004000000 */
[----:B------:R-:W-:Y:S02]  /*1760*/  ISETP.GT.AND P0, PT, R2, R7, PT ;  /* 0x000000070200720c */ /* 0x000fe40003f04270 */
[----:B------:R-:W-:Y:S01]  /*1770*/  @!P2 MOV R2, 0x400 ;  /* 0x000004000002a802 */ /* 0x000fe20000000f00 */
[----:B------:R-:W-:Y:S01]  /*1780*/  IMAD.X R8, R4, 0x1, R9, P1 ;  /* 0x0000000104087824 */ /* 0x000fe200008e0609 */
[----:B------:R-:W-:Y:S02]  /*1790*/  @!P2 SHF.R.U32.HI R9, RZ, 0x2, R5 ;  /* 0x00000002ff09a819 */ /* 0x000fe40000011605 */
[----:B-1----:R-:W-:Y:S02]  /*17a0*/  @!P2 LEA R10, R11, R2, 0x18 ;  /* 0x000000020b0aa211 */ /* 0x002fe400078ec0ff */
[----:B------:R-:W1:Y:S01]  /*17b0*/  SHFL.DOWN PT, R4, R8, 0x10, R7 ;  /* 0x0a00000008047989 */ /* 0x000e6200000e0007 */
[----:B------:R-:W-:-:S05]  /*17c0*/  @!P2 LOP3.LUT R9, R9, 0xf8, RZ, 0xc0, !PT ;  /* 0x000000f80909a812 */ /* 0x000fca00078ec0ff */
        /* <DEDUP_REMOVED lines=9> */
[----:B------:R-:W1:Y:S01]  /*1860*/  S2UR UR5, SR_CgaCtaId ;  /* 0x00000000000579c3 */ /* 0x000e620000008800 */
[----:B------:R-:W-:Y:S01]  /*1870*/  UMOV UR4, 0x400 ;  /* 0x0000040000047882 */ /* 0x000fe20000000000 */
[C---:B------:R-:W-:Y:S02]  /*1880*/  ISETP.GT.U32.AND P1, PT, R28.reuse, 0x20, PT ;  /* 0x000000201c00780c */ /* 0x040fe40003f24070 */
[C---:B------:R-:W-:Y:S02]  /*1890*/  ISETP.GT.U32.AND P2, PT, R28.reuse, 0x40, PT ;  /* 0x000000401c00780c */ /* 0x040fe40003f44070 */
[C---:B------:R-:W-:Y:S02]  /*18a0*/  ISETP.GT.U32.AND P3, PT, R28.reuse, 0x80, PT ;  /* 0x000000801c00780c */ /* 0x040fe40003f64070 */
[C---:B------:R-:W-:Y:S02]  /*18b0*/  ISETP.GT.U32.AND P5, PT, R28.reuse, 0x180, PT ;  /* 0x000001801c00780c */ /* 0x040fe40003fa4070 */
[----:B------:R-:W-:Y:S01]  /*18c0*/  ISETP.GT.U32.AND P6, PT, R28, 0x1a0, PT ;  /* 0x000001a01c00780c */ /* 0x000fe20003fc4070 */
[----:B-1----:R-:W-:-:S09]  /*18d0*/  ULEA UR4, UR5, UR4, 0x18 ;  /* 0x0000000405047291 */ /* 0x002fd2000f8ec0ff */
[----:B------:R-:W1:Y:S04]  /*18e0*/  LDS.64 R12, [UR4+0x18] ;  /* 0x00001804ff0c7984 */ /* 0x000e680008000a00 */
[----:B------:R-:W2:Y:S04]  /*18f0*/  LDS.128 R16, [UR4+0x20] ;  /* 0x00002004ff107984 */ /* 0x000ea80008000c00 */
[----:B------:R-:W3:Y:S04]  /*1900*/  LDS.128 R4, [UR4+0x30] ;  /* 0x00003004ff047984 */ /* 0x000ee80008000c00 */
[----:B0-----:R-:W0:Y:S04]  /*1910*/  LDS.128 R8, [UR4+0x40] ;  /* 0x00004004ff087984 */ /* 0x001e280008000c00 */
[----:B------:R-:W-:Y:S01]  /*1920*/  LDS.128 R24, [UR4+0x80] ;  /* 0x00008004ff187984 */ /* 0x000fe20008000c00 */
[----:B-1----:R-:W-:-:S02]  /*1930*/  SEL R22, R12, RZ, P1 ;  /* 0x000000ff0c167207 */ /* 0x002fc40000800000 */
[----:B------:R-:W-:Y:S02]  /*1940*/  SEL R23, R13, RZ, P1 ;  /* 0x000000ff0d177207 */ /* 0x000fe40000800000 */
[----:B--2---:R-:W-:Y:S01]  /*1950*/  SEL R21, R16, RZ, P2 ;  /* 0x000000ff10157207 */ /* 0x004fe20001000000 */
[----:B------:R-:W1:Y:S01]  /*1960*/  LDS.128 R12, [UR4+0x50] ;  /* 0x00005004ff0c7984 */ /* 0x000e620008000c00 */
[----:B------:R-:W-:Y:S02]  /*1970*/  ISETP.GT.U32.AND P1, PT, R28, 0x60, PT ;  /* 0x000000601c00780c */ /* 0x000fe40003f24070 */
[----:B------:R-:W-:Y:S02]  /*1980*/  SEL R20, R17, RZ, P2 ;  /* 0x000000ff11147207 */ /* 0x000fe40001000000 */
[----:B------:R-:W-:Y:S02]  /*1990*/  IADD3 R16, P2, P4, R21, R22, R2 ;  /* 0x0000001615107210 */ /* 0x000fe40007c5e002 */
[----:B------:R-:W-:-:S02]  /*19a0*/  SEL R17, R18, RZ, P1 ;  /* 0x000000ff12117207 */ /* 0x000fc40000800000 */
[----:B---3--:R-:W-:Y:S02]  /*19b0*/  SEL R4, R4, RZ, P3 ;  /* 0x000000ff04047207 */ /* 0x008fe40001800000 */
[----:B------:R-:W-:Y:S02]  /*19c0*/  IADD3.X R20, PT, PT, R20, R23, R3, P2, P4 ;  /* 0x0000001714147210 */ /* 0x000fe400017e8403 */
[----:B------:R-:W-:Y:S02]  /*19d0*/  SEL R3, R5, RZ, P3 ;  /* 0x000000ff05037207 */ /* 0x000fe40001800000 */
[----:B------:R-:W-:Y:S02]  /*19e0*/  SEL R2, R19, RZ, P1 ;  /* 0x000000ff13027207 */ /* 0x000fe40000800000 */
[----:B------:R-:W-:Y:S02]  /*19f0*/  IADD3 R4, P3, P4, R4, R16, R17 ;  /* 0x0000001004047210 */ /* 0x000fe40007c7e011 */
[----:B------:R-:W2:Y:S01]  /*1a00*/  LDS.128 R16, [UR4+0x60] ;  /* 0x00006004ff107984 */ /* 0x000ea20008000c00 */
[----:B------:R-:W-:-:S02]  /*1a10*/  ISETP.GT.U32.AND P1, PT, R28, 0xa0, PT ;  /* 0x000000a01c00780c */ /* 0x000fc40003f24070 */
[----:B------:R-:W-:Y:S02]  /*1a20*/  IADD3.X R3, PT, PT, R3, R20, R2, P3, P4 ;  /* 0x0000001403037210 */ /* 0x000fe40001fe8402 */
[----:B------:R-:W3:Y:S01]  /*1a30*/  LDS.128 R20, [UR4+0x70] ;  /* 0x00007004ff147984 */ /* 0x000ee20008000c00 */
[----:B------:R-:W-:Y:S02]  /*1a40*/  ISETP.GT.U32.AND P2, PT, R28, 0xc0, PT ;  /* 0x000000c01c00780c */ /* 0x000fe40003f44070 */
[----:B------:R-:W-:Y:S02]  /*1a50*/  SEL R5, R6, RZ, P1 ;  /* 0x000000ff06057207 */ /* 0x000fe40000800000 */
[----:B0-----:R-:W-:Y:S02]  /*1a60*/  SEL R2, R8, RZ, P2 ;  /* 0x000000ff08027207 */ /* 0x001fe40001000000 */
[----:B------:R-:W-:Y:S02]  /*1a70*/  SEL R7, R7, RZ, P1 ;  /* 0x000000ff07077207 */ /* 0x000fe40000800000 */
[----:B------:R-:W-:-:S02]  /*1a80*/  ISETP.GT.U32.AND P1, PT, R28, 0xe0, PT ;  /* 0x000000e01c00780c */ /* 0x000fc40003f24070 */
[----:B------:R-:W-:Y:S02]  /*1a90*/  IADD3 R2, P3, P4, R2, R4, R5 ;  /* 0x0000000402027210 */ /* 0x000fe40007c7e005 */
[----:B------:R-:W-:Y:S02]  /*1aa0*/  SEL R6, R9, RZ, P2 ;  /* 0x000000ff09067207 */ /* 0x000fe40001000000 */
[----:B------:R-:W-:Y:S02]  /*1ab0*/  ISETP.GT.U32.AND P2, PT, R28, 0x100, PT ;  /* 0x000001001c00780c */ /* 0x000fe40003f44070 */
[----:B------:R-:W-:Y:S02]  /*1ac0*/  SEL R4, R10, RZ, P1 ;  /* 0x000000ff0a047207 */ /* 0x000fe40000800000 */
[----:B------:R-:W-:Y:S02]  /*1ad0*/  SEL R10, R11, RZ, P1 ;  /* 0x000000ff0b0a7207 */ /* 0x000fe40000800000 */
[----:B------:R-:W-:-:S02]  /*1ae0*/  ISETP.GT.U32.AND P1, PT, R28, 0x120, PT ;  /* 0x000001201c00780c */ /* 0x000fc40003f24070 */
[----:B------:R-:W-:Y:S02]  /*1af0*/  IADD3.X R6, PT, PT, R6, R3, R7, P3, P4 ;  /* 0x0000000306067210 */ /* 0x000fe40001fe8407 */
[----:B-1----:R-:W-:Y:S02]  /*1b00*/  SEL R3, R12, RZ, P2 ;  /* 0x000000ff0c037207 */ /* 0x002fe40001000000 */
[----:B------:R-:W-:Y:S02]  /*1b10*/  SEL R7, R13, RZ, P2 ;  /* 0x000000ff0d077207 */ /* 0x000fe40001000000 */
[----:B------:R-:W-:Y:S02]  /*1b20*/  ISETP.GT.U32.AND P2, PT, R28, 0x140, PT ;  /* 0x000001401c00780c */ /* 0x000fe40003f44070 */
[----:B------:R-:W-:Y:S02]  /*1b30*/  SEL R5, R14, RZ, P1 ;  /* 0x000000ff0e057207 */ /* 0x000fe40000800000 */
[----:B------:R-:W-:-:S02]  /*1b40*/  SEL R15, R15, RZ, P1 ;  /* 0x000000ff0f0f7207 */ /* 0x000fc40000800000 */
[----:B------:R-:W-:Y:S02]  /*1b50*/  ISETP.GT.U32.AND P1, PT, R28, 0x160, PT ;  /* 0x000001601c00780c */ /* 0x000fe40003f24070 */
[----:B------:R-:W-:Y:S02]  /*1b60*/  IADD3 R4, P3, P4, R3, R2, R4 ;  /* 0x0000000203047210 */ /* 0x000fe40007c7e004 */
[----:B--2---:R-:W-:Y:S02]  /*1b70*/  SEL R2, R16, RZ, P2 ;  /* 0x000000ff10027207 */ /* 0x004fe40001000000 */
[----:B------:R-:W-:Y:S02]  /*1b80*/  SEL R3, R18, RZ, P1 ;  /* 0x000000ff12037207 */ /* 0x000fe40000800000 */
[----:B------:R-:W-:Y:S02]  /*1b90*/  IADD3.X R7, PT, PT, R7, R6, R10, P3, P4 ;  /* 0x0000000607077210 */ /* 0x000fe40001fe840a */
[----:B------:R-:W-:-:S02]  /*1ba0*/  SEL R18, R19, RZ, P1 ;  /* 0x000000ff13127207 */ /* 0x000fc40000800000 */
[----:B------:R-:W-:Y:S02]  /*1bb0*/  SEL R6, R17, RZ, P2 ;  /* 0x000000ff11067207 */ /* 0x000fe40001000000 */
[----:B------:R-:W-:Y:S02]  /*1bc0*/  IADD3 R2, P1, P3, R2, R4, R5 ;  /* 0x0000000402027210 */ /* 0x000fe40007b3e005 */
[----:B---3--:R-:W-:Y:S02]  /*1bd0*/  SEL R4, R20, RZ, P5 ;  /* 0x000000ff14047207 */ /* 0x008fe40002800000 */
[----:B------:R-:W-:Y:S02]  /*1be0*/  ISETP.GT.U32.AND P2, PT, R28, 0x1c0, PT ;  /* 0x000001c01c00780c */ /* 0x000fe40003f44070 */
[----:B------:R-:W-:Y:S02]  /*1bf0*/  IADD3.X R6, PT, PT, R6, R7, R15, P1, P3 ;  /* 0x0000000706067210 */ /* 0x000fe40000fe640f */
[----:B------:R-:W-:-:S02]  /*1c00*/  IADD3 R4, P3, P4, R4, R2, R3 ;  /* 0x0000000204047210 */ /* 0x000fc40007c7e003 */
[----:B------:R-:W-:Y:S02]  /*1c10*/  SEL R2, R22, RZ, P6 ;  /* 0x000000ff16027207 */ /* 0x000fe40003000000 */
[----:B------:R-:W-:Y:S02]  /*1c20*/  SEL R3, R24, RZ, P2 ;  /* 0x000000ff18037207 */ /* 0x000fe40001000000 */
[----:B------:R-:W-:Y:S02]  /*1c30*/  ISETP.GT.U32.AND P1, PT, R28, 0x1e0, PT ;  /* 0x000001e01c00780c */ /* 0x000fe40003f24070 */
        /* <DEDUP_REMOVED lines=11> */
.L_x_120:
[----:B------:R-:W0:Y:S01]  /*1cf0*/  S2R R5, SR_TID.X ;  /* 0x0000000000057919 */ /* 0x000e220000002100 */
[----:B------:R-:W1:Y:S01]  /*1d00*/  LDC.64 R8, c[0x0][0x380] ;  /* 0x0000e000ff087b82 */ /* 0x000e620000000a00 */
[----:B------:R-:W2:Y:S01]  /*1d10*/  LDCU UR5, c[0x0][0x388] ;  /* 0x00007100ff0577ac */ /* 0x000ea20008000800 */
[----:B0-----:R-:W-:-:S04]  /*1d20*/  IMAD R3, R0, 0xe00, R5 ;  /* 0x00000e0000037824 */ /* 0x001fc800078e0205 */
[----:B-1----:R-:W-:-:S05]  /*1d30*/  IMAD.WIDE.U32 R8, R3, 0x4, R8 ;  /* 0x0000000403087825 */ /* 0x002fca00078e0008 */
[----:B------:R-:W2:Y:S04]  /*1d40*/  LDG.E R14, desc[UR8][R8.64] ;  /* 0x00000008080e7981 */ /* 0x000ea8000c1e1900 */
[----:B------:R-:W3:Y:S04]  /*1d50*/  LDG.E R3, desc[UR8][R8.64+0x800] ;  /* 0x0008000808037981 */ /* 0x000ee8000c1e1900 */
[----:B------:R-:W4:Y:S04]  /*1d60*/  LDG.E R4, desc[UR8][R8.64+0x1000] ;  /* 0x0010000808047981 */ /* 0x000f28000c1e1900 */
[----:B------:R-:W5:Y:S04]  /*1d70*/  LDG.E R10, desc[UR8][R8.64+0x1800] ;  /* 0x00180008080a7981 */ /* 0x000f68000c1e1900 */
[----:B------:R-:W5:Y:S04]  /*1d80*/  LDG.E R11, desc[UR8][R8.64+0x2000] ;  /* 0x00200008080b7981 */ /* 0x000f68000c1e1900 */
[----:B------:R-:W5:Y:S04]  /*1d90*/  LDG.E R12, desc[UR8][R8.64+0x2800] ;  /* 0x00280008080c7981 */ /* 0x000f68000c1e1900 */
[----:B------:R-:W5:Y:S01]  /*1da0*/  LDG.E R13, desc[UR8][R8.64+0x3000] ;  /* 0x00300008080d7981 */ /* 0x000f62000c1e1900 */
[----:B--2---:R-:W-:-:S02]  /*1db0*/  ISETP.NE.AND P0, PT, R14, UR5, PT ;  /* 0x000000050e007c0c */ /* 0x004fc4000bf05270 */
[----:B---3--:R-:W-:Y:S02]  /*1dc0*/  ISETP.NE.AND P1, PT, R3, UR5, PT ;  /* 0x0000000503007c0c */ /* 0x008fe4000bf25270 */
[----:B------:R-:W-:Y:S02]  /*1dd0*/  SEL R14, RZ, 0x1, P0 ;  /* 0x00000001ff0e7807 */ /* 0x000fe40000000000 */
[----:B----4-:R-:W-:Y:S02]  /*1de0*/  ISETP.NE.AND P2, PT, R4, UR5, PT ;  /* 0x0000000504007c0c */ /* 0x010fe4000bf45270 */
[----:B------:R-:W-:Y:S02]  /*1df0*/  SEL R4, RZ, 0x1, P1 ;  /* 0x00000001ff047807 */ /* 0x000fe40000800000 */
[----:B------:R-:W-:Y:S02]  /*1e00*/  SEL R3, RZ, 0x1, P2 ;  /* 0x00000001ff037807 */ /* 0x000fe40001000000 */
[----:B-----5:R-:W-:-:S02]  /*1e10*/  ISETP.NE.AND P2, PT, R10, UR5, PT ;  /* 0x000000050a007c0c */ /* 0x020fc4000bf45270 */
[----:B------:R-:W-:Y:S02]  /*1e20*/  IADD3 R3, P1, P0, R3, R4, R14 ;  /* 0x0000000403037210 */ /* 0x000fe4000783e00e */
[----:B------:R-:W-:Y:S02]  /*1e30*/  ISETP.NE.AND P3, PT, R11, UR5, PT ;  /* 0x000000050b007c0c */ /* 0x000fe4000bf65270 */
[----:B------:R-:W-:Y:S02]  /*1e40*/  IADD3.X R26, PT, PT, RZ, RZ, RZ, P1, P0 ;  /* 0x000000ffff1a7210 */ /* 0x000fe40000fe04ff */
[----:B------:R-:W-:Y:S02]  /*1e50*/  ISETP.GE.U32.AND P0, PT, R28, R2, PT ;  /* 0x000000021c00720c */ /* 0x000fe40003f06070 */
[----:B------:R-:W-:Y:S02]  /*1e60*/  ISETP.NE.AND P4, PT, R12, UR5, PT ;  /* 0x000000050c007c0c */ /* 0x000fe4000bf85270 */
[----:B------:R-:W-:-:S02]  /*1e70*/  ISETP.NE.AND P5, PT, R13, UR5, PT ;  /* 0x000000050d007c0c */ /* 0x000fc4000bfa5270 */
[----:B------:R-:W-:Y:S02]  /*1e80*/  SEL R9, RZ, 0x1, P2 ;  /* 0x00000001ff097807 */ /* 0x000fe40001000000 */
[----:B------:R-:W-:Y:S02]  /*1e90*/  SEL R10, RZ, 0x1, P3 ;  /* 0x00000001ff0a7807 */ /* 0x000fe40001800000 */
[----:B------:R-:W-:Y:S02]  /*1ea0*/  SEL R8, RZ, 0x1, P4 ;  /* 0x00000001ff087807 */ /* 0x000fe40002000000 */
[----:B------:R-:W-:Y:S02]  /*1eb0*/  SEL R4, RZ, 0x1, P5 ;  /* 0x00000001ff047807 */ /* 0x000fe40002800000 */
[----:B------:R-:W-:-:S04]  /*1ec0*/  IADD3 R3, P2, P3, R10, R3, R9 ;  /* 0x000000030a037210 */ /* 0x000fc80007b5e009 */
[----:B------:R-:W-:Y:S02]  /*1ed0*/  IADD3 R3, P1, P4, R4, R3, R8 ;  /* 0x0000000304037210 */ /* 0x000fe40007c3e008 */
[----:B------:R-:W-:-:S04]  /*1ee0*/  IADD3.X R26, PT, PT, RZ, R26, RZ, P2, P3 ;  /* 0x0000001aff1a7210 */ /* 0x000fc800017e64ff */
[----:B------:R-:W-:Y:S01]  /*1ef0*/  IADD3.X R26, PT, PT, RZ, R26, RZ, P1, P4 ;  /* 0x0000001aff1a7210 */ /* 0x000fe20000fe84ff */
[----:B------:R-:W-:Y:S06]  /*1f00*/  @!P0 BRA `(.L_x_136) ;  /* 0x0000001000948947 */ /* 0x000fec0003800000 */
[----:B------:R-:W-:Y:S01]  /*1f10*/  IMAD.IADD R10, R0, 0x1, R7 ;  /* 0x00000001000a7824 */ /* 0x000fe200078e0207 */
[----:B------:R-:W0:Y:S01]  /*1f20*/  LDC R8, c[0x0][0x3b0] ;  /* 0x0000ec00ff087b82 */ /* 0x000e220000000800 */
[----:B------:R-:W-:Y:S01]  /*1f30*/  VIADD R14, R6, 0xfffff200 ;  /* 0xfffff200060e7836 */ /* 0x000fe20000000000 */
[----:B------:R-:W-:Y:S01]  /*1f40*/  LOP3.LUT R7, RZ, R5, RZ, 0x33, !PT ;  /* 0x00000005ff077212 */ /* 0x000fe200078e33ff */
[----:B------:R-:W-:Y:S01]  /*1f50*/  IMAD R10, R10, 0xe00, RZ ;  /* 0x00000e000a0a7824 */ /* 0x000fe200078e02ff */
[----:B------:R-:W1:Y:S02]  /*1f60*/  LDCU UR6, c[0x0][0x388] ;  /* 0x00007100ff0677ac */ /* 0x000e640008000800 */
[----:B------:R-:W-:Y:S01]  /*1f70*/  IADD3 R7, PT, PT, -R2, R6, R7 ;  /* 0x0000000602077210 */ /* 0x000fe20007ffe107 */
[--C-:B------:R-:W-:Y:S01]  /*1f80*/  IMAD.MOV.U32 R9, RZ, RZ, R10.reuse ;  /* 0x000000ffff097224 */ /* 0x100fe200078e000a */
[C---:B------:R-:W-:Y:S01]  /*1f90*/  ISETP.GT.U32.AND P0, PT, R10.reuse, R14, PT ;  /* 0x0000000e0a00720c */ /* 0x040fe20003f04070 */
[----:B------:R-:W2:Y:S01]  /*1fa0*/  LDCU.64 UR10, c[0x0][0x380] ;  /* 0x00007000ff0a77ac */ /* 0x000ea20008000a00 */
[----:B------:R-:W-:Y:S01]  /*1fb0*/  IADD3 R11, PT, PT, R10, 0x1000, R5 ;  /* 0x000010000a0b7810 */ /* 0x000fe20007ffe005 */
[----:B------:R-:W-:Y:S01]  /*1fc0*/  IMAD R4, R0, -0xe00, R7 ;  /* 0xfffff20000047824 */ /* 0x000fe200078e0207 */
[----:B------:R-:W-:Y:S01]  /*1fd0*/  UMOV UR4, URZ ;  /* 0x000000ff00047c82 */ /* 0x000fe20008000000 */
[----:B------:R-:W-:-:S08]  /*1fe0*/  IMAD.MOV.U32 R7, RZ, RZ, R10 ;  /* 0x000000ffff077224 */ /* 0x000fd000078e000a */
[----:B------:R-:W-:Y:S05]  /*1ff0*/  @P0 BRA `(.L_x_137) ;  /* 0x0000000000b40947 */ /* 0x000fea0003800000 */
.L_x_138:
[----:B------:R-:W-:-:S05]  /*2000*/  IADD3 R6, P0, PT, R5, R9, RZ ;  /* 0x0000000905067210 */ /* 0x000fca0007f1e0ff */
[----:B------:R-:W-:Y:S01]  /*2010*/  IMAD.X R13, RZ, RZ, RZ, P0 ;  /* 0x000000ffff0d7224 */ /* 0x000fe200000e06ff */
[----:B--2---:R-:W-:-:S04]  /*2020*/  LEA R12, P0, R6, UR10, 0x2 ;  /* 0x0000000a060c7c11 */ /* 0x004fc8000f8010ff */
        /* <DEDUP_REMOVED lines=8> */
[----:B-1----:R-:W-:-:S02]  /*20b0*/  UMOV UR5, UR6 ;  /* 0x0000000600057c82 */ /* 0x002fc40008000000 */
        /* <DEDUP_REMOVED lines=11> */
[----:B0-----:R-:W-:Y:S01]  /*2170*/  IADD3 R12, P2, P3, R6, R3, R15 ;  /* 0x00000003060c7210 */ /* 0x001fe20007b5e00f */
[----:B------:R-:W-:Y:S01]  /*2180*/  IMAD.MOV.U32 R6, RZ, RZ, R8 ;  /* 0x000000ffff067224 */ /* 0x000fe200078e0008 */
[----:B------:R-:W-:-:S02]  /*2190*/  SEL R13, RZ, 0x1, P4 ;  /* 0x00000001ff0d7807 */ /* 0x000fc40002000000 */
[----:B------:R-:W-:Y:S02]  /*21a0*/  SEL R3, RZ, 0x1, P5 ;  /* 0x00000001ff037807 */ /* 0x000fe40002800000 */
[----:B------:R-:W-:Y:S02]  /*21b0*/  IADD3.X R26, PT, PT, RZ, R26, RZ, P0, P1 ;  /* 0x0000001aff1a7210 */ /* 0x000fe400007e24ff */
[----:B------:R-:W-:Y:S01]  /*21c0*/  IADD3 R12, P5, P4, R3, R12, R13 ;  /* 0x0000000c030c7210 */ /* 0x000fe20007cbe00d */
[----:B------:R-:W-:Y:S01]  /*21d0*/  IMAD.IADD R3, R6, 0x1, -R9 ;  /* 0x0000000106037824 */ /* 0x000fe200078e0a09 */
[----:B------:R-:W-:Y:S02]  /*21e0*/  ISETP.NE.AND P6, PT, R19, UR5, PT ;  /* 0x0000000513007c0c */ /* 0x000fe4000bfc5270 */
[----:B------:R-:W-:Y:S02]  /*21f0*/  IADD3.X R26, PT, PT, RZ, R26, RZ, P2, P3 ;  /* 0x0000001aff1a7210 */ /* 0x000fe400017e64ff */
[----:B------:R-:W-:-:S02]  /*2200*/  ISETP.GE.U32.AND P0, PT, R3, R2, PT ;  /* 0x000000020300720c */ /* 0x000fc40003f06070 */
[----:B------:R-:W-:Y:S02]  /*2210*/  SEL R13, RZ, 0x1, P6 ;  /* 0x00000001ff0d7807 */ /* 0x000fe40003000000 */
[----:B------:R-:W-:Y:S02]  /*2220*/  IADD3.X R26, PT, PT, RZ, R26, RZ, P5, P4 ;  /* 0x0000001aff1a7210 */ /* 0x000fe40002fe84ff */
[----:B------:R-:W-:-:S05]  /*2230*/  IADD3 R3, P1, PT, R12, R13, RZ ;  /* 0x0000000d0c037210 */ /* 0x000fca0007f3e0ff */
[----:B------:R-:W-:Y:S02]  /*2240*/  IMAD.X R26, RZ, RZ, R26, P1 ;  /* 0x000000ffff1a7224 */ /* 0x000fe400008e061a */
[----:B------:R-:W-:Y:S06]  /*2250*/  @!P0 BRA `(.L_x_136) ;  /* 0x0000000c00c08947 */ /* 0x000fec0003800000 */
[C---:B------:R-:W-:Y:S01]  /*2260*/  IMAD.IADD R9, R2.reuse, 0x1, R9 ;  /* 0x0000000102097824 */ /* 0x040fe200078e0209 */
[----:B------:R-:W-:Y:S01]  /*2270*/  UIADD3 UR4, UPT, UPT, UR4, 0x1, URZ ;  /* 0x0000000104047890 */ /* 0x000fe2000fffe0ff */
[----:B------:R-:W-:Y:S02]  /*2280*/  IMAD.IADD R7, R2, 0x1, R7 ;  /* 0x0000000102077824 */ /* 0x000fe400078e0207 */
[----:B------:R-:W-:Y:S01]  /*2290*/  IMAD.IADD R4, R4, 0x1, -R2 ;  /* 0x0000000104047824 */ /* 0x000fe200078e0a02 */
[----:B------:R-:W-:Y:S01]  /*22a0*/  ISETP.GT.U32.AND P0, PT, R9, R14, PT ;  /* 0x0000000e0900720c */ /* 0x000fe20003f04070 */
[----:B------:R-:W-:-:S12]  /*22b0*/  IMAD.IADD R11, R2, 0x1, R11 ;  /* 0x00000001020b7824 */ /* 0x000fd800078e020b */
[----:B------:R-:W-:Y:S05]  /*22c0*/  @!P0 BRA `(.L_x_138) ;  /* 0xfffffffc004c8947 */ /* 0x000fea000383ffff */
.L_x_137:
[----:B------:R-:W-:Y:S01]  /*22d0*/  IMAD.IADD R2, R6, 0x1, -R9 ;  /* 0x0000000106027824 */ /* 0x000fe200078e0a09 */
[----:B------:R-:W-:Y:S04]  /*22e0*/  BSSY.RECONVERGENT B1, `(.L_x_136) ;  /* 0x00000e7000017945 */ /* 0x000fe80003800200 */
[----:B------:R-:W-:-:S04]  /*22f0*/  ISETP.GE.AND P0, PT, R5, R2, PT ;  /* 0x000000020500720c */ /* 0x000fc80003f06270 */
[----:B------:R-:W-:-:S13]  /*2300*/  ISETP.GE.U32.OR P0, PT, R9, R6, P0 ;  /* 0x000000060900720c */ /* 0x000fda0000706470 */
[----:B------:R-:W-:Y:S05]  /*2310*/  @P0 BRA `(.L_x_139) ;  /* 0x0000000c008c0947 */ /* 0x000fea0003800000 */
[----:B------:R-:W3:Y:S01]  /*2320*/  LDC R2, c[0x0][0x3b4] ;  /* 0x0000ed00ff027b82 */ /* 0x000ee20000000800 */
[----:B------:R-:W-:Y:S01]  /*2330*/  LOP3.LUT R13, RZ, R5, RZ, 0x33, !PT ;  /* 0x00000005ff0d7212 */ /* 0x000fe200078e33ff */
[----:B------:R-:W-:Y:S03]  /*2340*/  BSSY.RECONVERGENT B2, `(.L_x_140) ;  /* 0x0000075000027945 */ /* 0x000fe60003800200 */
[----:B------:R-:W-:Y:S01]  /*2350*/  IADD3 R6, PT, PT, -R10, R6, R13 ;  /* 0x000000060a067210 */ /* 0x000fe20007ffe10d */
[----:B---3--:R-:W-:-:S04]  /*2360*/  IMAD R13, R2, UR4, RZ ;  /* 0x00000004020d7c24 */ /* 0x008fc8000f8e02ff */
[----:B------:R-:W-:-:S05]  /*2370*/  IMAD R6, R13, -0xe00, R6 ;  /* 0xfffff2000d067824 */ /* 0x000fca00078e0206 */
[C---:B------:R-:W-:Y:S02]  /*2380*/  ISETP.GE.U32.AND P0, PT, R6.reuse, 0x1e00, PT ;  /* 0x00001e000600780c */ /* 0x040fe40003f06070 */
[----:B0-----:R-:W-:Y:S01]  /*2390*/  LEA.HI R8, R6, 0x1, RZ, 0x17 ;  /* 0x0000000106087811 */ /* 0x001fe200078fb8ff */
[----:B------:R-:W-:-:S03]  /*23a0*/  IMAD.MOV.U32 R6, RZ, RZ, R5 ;  /* 0x000000ffff067224 */ /* 0x000fc600078e0005 */
[----:B------:R-:W-:-:S07]  /*23b0*/  LOP3.LUT R10, R8, 0xf, RZ, 0xc0, !PT ;  /* 0x0000000f080a7812 */ /* 0x000fce00078ec0ff */
[----:B------:R-:W-:Y:S05]  /*23c0*/  @!P0 BRA `(.L_x_141) ;  /* 0x0000000400b08947 */ /* 0x000fea0003800000 */
[----:B------:R-:W0:Y:S01]  /*23d0*/  LDC.64 R12, c[0x0][0x380] ;  /* 0x0000e000ff0c7b82 */ /* 0x000e220000000a00 */
[----:B------:R-:W-:Y:S01]  /*23e0*/  LEA.HI R2, R4, 0x1, RZ, 0x17 ;  /* 0x0000000104027811 */ /* 0x000fe200078fb8ff */
[----:B------:R-:W-:Y:S01]  /*23f0*/  BSSY.RECONVERGENT B3, `(.L_x_142) ;  /* 0x0000068000037945 */ /* 0x000fe20003800200 */
[----:B------:R-:W-:Y:S02]  /*2400*/  LOP3.LUT R6, R5, 0x1000, RZ, 0xfc, !PT ;  /* 0x0000100005067812 */ /* 0x000fe400078efcff */
[----:B------:R-:W-:-:S05]  /*2410*/  LOP3.LUT R2, R2, 0xfffff0, RZ, 0xc0, !PT ;  /* 0x00fffff002027812 */ /* 0x000fca00078ec0ff */
[----:B------:R-:W-:-:S07]  /*2420*/  IMAD.MOV R2, RZ, RZ, -R2 ;  /* 0x000000ffff027224 */ /* 0x000fce00078e0a02 */
.L_x_143:
[C---:B------:R-:W-:Y:S02]  /*2430*/  VIADD R19, R11.reuse, 0xfffff200 ;  /* 0xfffff2000b137836 */ /* 0x040fe40000000000 */
[----:B------:R-:W-:Y:S02]  /*2440*/  VIADD R21, R11, 0xfffff000 ;  /* 0xfffff0000b157836 */ /* 0x000fe40000000000 */
[----:B0-----:R-:W-:-:S04]  /*2450*/  IMAD.WIDE.U32 R18, R19, 0x4, R12 ;  /* 0x0000000413127825 */ /* 0x001fc800078e000c */
[--C-:B------:R-:W-:Y:S02]  /*2460*/  IMAD.WIDE.U32 R20, R21, 0x4, R12.reuse ;  /* 0x0000000415147825 */ /* 0x100fe400078e000c */
[----:B------:R-:W3:Y:S02]  /*2470*/  LDG.E R18, desc[UR8][R18.64] ;  /* 0x0000000812127981 */ /* 0x000ee4000c1e1900 */
[C---:B------:R-:W-:Y:S02]  /*2480*/  VIADD R15, R11.reuse, 0xfffff400 ;  /* 0xfffff4000b0f7836 */ /* 0x040fe40000000000 */
[----:B------:R-:W-:Y:S01]  /*2490*/  VIADD R25, R11, 0xfffff600 ;  /* 0xfffff6000b197836 */ /* 0x000fe20000000000 */
[----:B------:R-:W4:Y:S01]  /*24a0*/  LDG.E R27, desc[UR8][R20.64] ;  /* 0x00000008141b7981 */ /* 0x000f22000c1e1900 */
[----:B------:R-:W-:-:S04]  /*24b0*/  IMAD.WIDE.U32 R14, R15, 0x4, R12 ;  /* 0x000000040f0e7825 */ /* 0x000fc800078e000c */
[----:B------:R-:W-:Y:S02]  /*24c0*/  IMAD.WIDE.U32 R24, R25, 0x4, R12 ;  /* 0x0000000419187825 */ /* 0x000fe400078e000c */
[----:B------:R0:W5:Y:S04]  /*24d0*/  LDG.E R14, desc[UR8][R14.64] ;  /* 0x000000080e0e7981 */ /* 0x000168000c1e1900 */
[----:B------:R1:W2:Y:S01]  /*24e0*/  LDG.E R24, desc[UR8][R24.64] ;  /* 0x0000000818187981 */ /* 0x0002a2000c1e1900 */
[----:B------:R-:W-:-:S04]  /*24f0*/  VIADD R17, R11, 0xfffff800 ;  /* 0xfffff8000b117836 */ /* 0x000fc80000000000 */
[----:B------:R-:W-:-:S06]  /*2500*/  IMAD.WIDE.U32 R16, R17, 0x4, R12 ;  /* 0x0000000411107825 */ /* 0x000fcc00078e000c */
[----:B------:R2:W2:Y:S01]  /*2510*/  LDG.E R16, desc[UR8][R16.64] ;  /* 0x0000000810107981 */ /* 0x0004a2000c1e1900 */
[----:B------:R-:W-:-:S04]  /*2520*/  VIADD R23, R11, 0xfffffa00 ;  /* 0xfffffa000b177836 */ /* 0x000fc80000000000 */
[----:B------:R-:W-:-:S04]  /*2530*/  IMAD.WIDE.U32 R22, R23, 0x4, R12 ;  /* 0x0000000417167825 */ /* 0x000fc800078e000c */
[C---:B------:R-:W-:Y:S01]  /*2540*/  VIADD R29, R11.reuse, 0xfffffc00 ;  /* 0xfffffc000b1d7836 */ /* 0x040fe20000000000 */
[----:B------:R2:W2:Y:S01]  /*2550*/  LDG.E R19, desc[UR8][R22.64] ;  /* 0x0000000816137981 */ /* 0x0004a2000c1e1900 */
[----:B0-----:R-:W-:Y:S02]  /*2560*/  VIADD R15, R11, 0xfffffe00 ;  /* 0xfffffe000b0f7836 */ /* 0x001fe40000000000 */
[----:B------:R-:W-:-:S04]  /*2570*/  IMAD.WIDE.U32 R20, R29, 0x4, R12 ;  /* 0x000000041d147825 */ /* 0x000fc800078e000c */
[----:B------:R-:W-:Y:S01]  /*2580*/  VIADD R29, R11, 0x400 ;  /* 0x000004000b1d7836 */ /* 0x000fe20000000000 */
[----:B---3--:R-:W-:Y:S02]  /*2590*/  ISETP.NE.AND P1, PT, R18, UR5, PT ;  /* 0x0000000512007c0c */ /* 0x008fe4000bf25270 */
[----:B------:R0:W3:Y:S01]  /*25a0*/  LDG.E R18, desc[UR8][R20.64] ;  /* 0x0000000814127981 */ /* 0x0000e2000c1e1900 */
[----:B----4-:R-:W-:Y:S02]  /*25b0*/  ISETP.NE.AND P0, PT, R27, UR5, PT ;  /* 0x000000051b007c0c */ /* 0x010fe4000bf05270 */
[----:B------:R-:W-:Y:S02]  /*25c0*/  SEL R28, RZ, 0x1, P1 ;  /* 0x00000001ff1c7807 */ /* 0x000fe40000800000 */
[----:B-1----:R-:W-:Y:S02]  /*25d0*/  SEL R25, RZ, 0x1, P0 ;  /* 0x00000001ff197807 */ /* 0x002fe40000000000 */
[----:B-----5:R-:W-:-:S02]  /*25e0*/  ISETP.NE.AND P0, PT, R14, UR5, PT ;  /* 0x000000050e007c0c */ /* 0x020fc4000bf05270 */
[----:B--2---:R-:W-:Y:S02]  /*25f0*/  ISETP.NE.AND P1, PT, R24, UR5, PT ;  /* 0x0000000518007c0c */ /* 0x004fe4000bf25270 */
[----:B------:R-:W-:Y:S02]  /*2600*/  IADD3 R17, P3, P2, R28, R3, R25 ;  /* 0x000000031c117210 */ /* 0x000fe40007a7e019 */
[----:B------:R-:W-:Y:S02]  /*2610*/  SEL R22, RZ, 0x1, P0 ;  /* 0x00000001ff167807 */ /* 0x000fe40000000000 */
[----:B------:R-:W-:Y:S01]  /*2620*/  SEL R25, RZ, 0x1, P1 ;  /* 0x00000001ff197807 */ /* 0x000fe20000800000 */
[----:B------:R-:W-:-:S03]  /*2630*/  IMAD.WIDE.U32 R14, R15, 0x4, R12 ;  /* 0x000000040f0e7825 */ /* 0x000fc600078e000c */
[----:B------:R-:W-:Y:S01]  /*2640*/  IADD3 R25, P4, P6, R25, R17, R22 ;  /* 0x0000001119197210 */ /* 0x000fe20007e9e016 */
[C---:B------:R-:W-:Y:S01]  /*2650*/  VIADD R3, R11.reuse, 0x200 ;  /* 0x000002000b037836 */ /* 0x040fe20000000000 */
[----:B------:R1:W2:Y:S01]  /*2660*/  LDG.E R27, desc[UR8][R14.64] ;  /* 0x000000080e1b7981 */ /* 0x0002a2000c1e1900 */
[C---:B------:R-:W-:Y:S02]  /*2670*/  VIADD R17, R11.reuse, 0x600 ;  /* 0x000006000b117836 */ /* 0x040fe40000000000 */
[----:B------:R-:W-:-:S04]  /*2680*/  IMAD.WIDE.U32 R22, R11, 0x4, R12 ;  /* 0x000000040b167825 */ /* 0x000fc800078e000c */
[--C-:B0-----:R-:W-:Y:S02]  /*2690*/  IMAD.WIDE.U32 R20, R3, 0x4, R12.reuse ;  /* 0x0000000403147825 */ /* 0x101fe400078e000c */
[----:B------:R-:W4:Y:S02]  /*26a0*/  LDG.E R3, desc[UR8][R22.64] ;  /* 0x0000000816037981 */ /* 0x000f24000c1e1900 */
[--C-:B------:R-:W-:Y:S02]  /*26b0*/  IMAD.WIDE.U32 R28, R29, 0x4, R12.reuse ;  /* 0x000000041d1c7825 */ /* 0x100fe400078e000c */
[----:B------:R0:W5:Y:S02]  /*26c0*/  LDG.E R24, desc[UR8][R20.64] ;  /* 0x0000000814187981 */ /* 0x000164000c1e1900 */
[--C-:B-1----:R-:W-:Y:S02]  /*26d0*/  IMAD.WIDE.U32 R14, R17, 0x4, R12.reuse ;  /* 0x00000004110e7825 */ /* 0x102fe400078e000c */
[----:B------:R-:W5:Y:S02]  /*26e0*/  LDG.E R28, desc[UR8][R28.64] ;  /* 0x000000081c1c7981 */ /* 0x000f64000c1e1900 */
[C---:B------:R-:W-:Y:S01]  /*26f0*/  VIADD R17, R11.reuse, 0x800 ;  /* 0x000008000b117836 */ /* 0x040fe20000000000 */
[----:B------:R-:W-:Y:S01]  /*2700*/  ISETP.NE.AND P5, PT, R16, UR5, PT ;  /* 0x0000000510007c0c */ /* 0x000fe2000bfa5270 */
[----:B0-----:R-:W-:Y:S01]  /*2710*/  VIADD R21, R11, 0xa00 ;  /* 0x00000a000b157836 */ /* 0x001fe20000000000 */
[----:B------:R0:W5:Y:S02]  /*2720*/  LDG.E R29, desc[UR8][R14.64] ;  /* 0x000000080e1d7981 */ /* 0x000164000c1e1900 */
[----:B0-----:R-:W-:-:S04]  /*2730*/  IMAD.WIDE.U32 R14, R17, 0x4, R12 ;  /* 0x00000004110e7825 */ /* 0x001fc800078e000c */
[--C-:B------:R-:W-:Y:S02]  /*2740*/  IMAD.WIDE.U32 R16, R21, 0x4, R12.reuse ;  /* 0x0000000415107825 */ /* 0x100fe400078e000c */
[----:B------:R0:W5:Y:S02]  /*2750*/  LDG.E R14, desc[UR8][R14.64] ;  /* 0x000000080e0e7981 */ /* 0x000164000c1e1900 */
[----:B------:R-:W-:Y:S02]  /*2760*/  VIADD R21, R11, 0xc00 ;  /* 0x00000c000b157836 */ /* 0x000fe40000000000 */
[----:B------:R1:W5:Y:S02]  /*2770*/  LDG.E R16, desc[UR8][R16.64] ;  /* 0x0000000810107981 */ /* 0x000364000c1e1900 */
[----:B------:R-:W-:-:S04]  /*2780*/  IMAD.WIDE.U32 R20, R21, 0x4, R12 ;  /* 0x0000000415147825 */ /* 0x000fc800078e000c */
[----:B------:R-:W-:Y:S02]  /*2790*/  VIADD R23, R11, 0xe00 ;  /* 0x00000e000b177836 */ /* 0x000fe40000000000 */
[----:B------:R-:W5:Y:S02]  /*27a0*/  LDG.E R20, desc[UR8][R20.64] ;  /* 0x0000000814147981 */ /* 0x000f64000c1e1900 */
[----:B------:R-:W-:-:S06]  /*27b0*/  IMAD.WIDE.U32 R22, R23, 0x4, R12 ;  /* 0x0000000417167825 */ /* 0x000fcc00078e000c */
[----:B------:R-:W5:Y:S01]  /*27c0*/  LDG.E R22, desc[UR8][R22.64] ;  /* 0x0000000816167981 */ /* 0x000f62000c1e1900 */
[----:B------:R-:W-:Y:S02]  /*27d0*/  ISETP.NE.AND P0, PT, R19, UR5, PT ;  /* 0x0000000513007c0c */ /* 0x000fe4000bf05270 */
[----:B------:R-:W-:Y:S02]  /*27e0*/  SEL R19, RZ, 0x1, P5 ;  /* 0x00000001ff137807 */ /* 0x000fe40002800000 */
[----:B------:R-:W-:Y:S02]  /*27f0*/  IADD3.X R26, PT, PT, RZ, R26, RZ, P3, P2 ;  /* 0x0000001aff1a7210 */ /* 0x000fe40001fe44ff */
[----:B0-----:R-:W-:Y:S02]  /*2800*/  SEL R15, RZ, 0x1, P0 ;  /* 0x00000001ff0f7807 */ /* 0x001fe40000000000 */
[----:B------:R-:W-:Y:S01]  /*2810*/  IADD3.X R26, PT, PT, RZ, R26, RZ, P4, P6 ;  /* 0x0000001aff1a7210 */ /* 0x000fe200027ec4ff */
[----:B------:R-:W-:-:S02]  /*2820*/  VIADD R2, R2, 0x10 ;  /* 0x0000001002027836 */ /* 0x000fc40000000000 */
[----:B------:R-:W-:Y:S02]  /*2830*/  VIADD R6, R6, 0x2000 ;  /* 0x0000200006067836 */ /* 0x000fe40000000000 */
[----:B------:R-:W-:Y:S01]  /*2840*/  VIADD R11, R11, 0x2000 ;  /* 0x000020000b0b7836 */ /* 0x000fe20000000000 */
[----:B---3--:R-:W-:-:S04]  /*2850*/  ISETP.NE.AND P1, PT, R18, UR5, PT ;  /* 0x0000000512007c0c */ /* 0x008fc8000bf25270 */
[----:B------:R-:W-:Y:S02]  /*2860*/  SEL R18, RZ, 0x1, P1 ;  /* 0x00000001ff127807 */ /* 0x000fe40000800000 */
[----:B------:R-:W-:-:S04]  /*2870*/  IADD3 R25, P1, P0, R15, R25, R19 ;  /* 0x000000190f197210 */ /* 0x000fc8000783e013 */
[----:B------:R-:W-:Y:S02]  /*2880*/  IADD3.X R26, PT, PT, RZ, R26, RZ, P1, P0 ;  /* 0x0000001aff1a7210 */ /* 0x000fe40000fe04ff */
[----:B--2---:R-:W-:-:S04]  /*2890*/  ISETP.NE.AND P5, PT, R27, UR5, PT ;  /* 0x000000051b007c0c */ /* 0x004fc8000bfa5270 */
[----:B-1----:R-:W-:Y:S02]  /*28a0*/  SEL R17, RZ, 0x1, P5 ;  /* 0x00000001ff117807 */ /* 0x002fe40002800000 */
[----:B----4-:R-:W-:Y:S02]  /*28b0*/  ISETP.NE.AND P5, PT, R3, UR5, PT ;  /* 0x0000000503007c0c */ /* 0x010fe4000bfa5270 */
[----:B-----5:R-:W-:Y:S02]  /*28c0*/  ISETP.NE.AND P6, PT, R24, UR5, PT ;  /* 0x0000000518007c0c */ /* 0x020fe4000bfc5270 */
[----:B------:R-:W-:Y:S02]  /*28d0*/  SEL R24, RZ, 0x1, P5 ;  /* 0x00000001ff187807 */ /* 0x000fe40002800000 */
[----:B------:R-:W-:Y:S02]  /*28e0*/  ISETP.NE.AND P4, PT, R28, UR5, PT ;  /* 0x000000051c007c0c */ /* 0x000fe4000bf85270 */
[----:B------:R-:W-:-:S02]  /*28f0*/  IADD3 R17, P3, P2, R17, R25, R18 ;  /* 0x0000001911117210 */ /* 0x000fc40007a7e012 */
[----:B------:R-:W-:Y:S02]  /*2900*/  SEL R15, RZ, 0x1, P6 ;  /* 0x00000001ff0f7807 */ /* 0x000fe40003000000 */
[----:B------:R-:W-:Y:S02]  /*2910*/  SEL R18, RZ, 0x1, P4 ;  /* 0x00000001ff127807 */ /* 0x000fe40002000000 */
[----:B------:R-:W-:-:S04]  /*2920*/  ISETP.NE.AND P5, PT, R29, UR5, PT ;  /* 0x000000051d007c0c */ /* 0x000fc8000bfa5270 */
[----:B------:R-:W-:Y:S02]  /*2930*/  SEL R3, RZ, 0x1, P5 ;  /* 0x00000001ff037807 */ /* 0x000fe40002800000 */
[----:B------:R-:W-:Y:S02]  /*2940*/  IADD3 R15, P4, P5, R15, R17, R24 ;  /* 0x000000110f0f7210 */ /* 0x000fe40007d9e018 */
[----:B------:R-:W-:Y:S02]  /*2950*/  IADD3.X R26, PT, PT, RZ, R26, RZ, P3, P2 ;  /* 0x0000001aff1a7210 */ /* 0x000fe40001fe44ff */
[----:B------:R-:W-:Y:S02]  /*2960*/  ISETP.NE.AND P6, PT, R14, UR5, PT ;  /* 0x000000050e007c0c */ /* 0x000fe4000bfc5270 */
        /* <DEDUP_REMOVED lines=9> */
[----:B------:R-:W-:Y:S02]  /*2a00*/  ISETP.NE.AND P2, PT, R22, UR5, PT ;  /* 0x0000000516007c0c */ /* 0x000fe4000bf45270 */
[----:B------:R-:W-:Y:S02]  /*2a10*/  IADD3.X R26, PT, PT, RZ, R26, RZ, P1, P6 ;  /* 0x0000001aff1a7210 */ /* 0x000fe40000fec4ff */
[----:B------:R-:W-:Y:S02]  /*2a20*/  SEL R3, RZ, 0x1, P2 ;  /* 0x00000001ff037807 */ /* 0x000fe40001000000 */
[----:B------:R-:W-:Y:S02]  /*2a30*/  IADD3.X R26, PT, PT, RZ, R26, RZ, P3, P4 ;  /* 0x0000001aff1a7210 */ /* 0x000fe40001fe84ff */
[----:B------:R-:W-:-:S04]  /*2a40*/  IADD3 R3, P1, P2, R3, R15, R14 ;  /* 0x0000000f03037210 */ /* 0x000fc80007a3e00e */
[----:B------:R-:W-:Y:S01]  /*2a50*/  IADD3.X R26, PT, PT, RZ, R26, RZ, P1, P2 ;  /* 0x0000001aff1a7210 */ /* 0x000fe20000fe44ff */
[----:B------:R-:W-:Y:S08]  /*2a60*/  @P0 BRA `(.L_x_143) ;  /* 0xfffffff800700947 */ /* 0x000ff0000383ffff */
[----:B------:R-:W-:Y:S05]  /*2a70*/  BSYNC.RECONVERGENT B3 ;  /* 0x0000000000037941 */ /* 0x000fea0003800200 */
.L_x_142:
[----:B------:R-:W-:-:S07]  /*2a80*/  VIADD R6, R6, 0xfffff000 ;  /* 0xfffff00006067836 */ /* 0x000fce0000000000 */
.L_x_141:
[----:B-12---:R-:W-:Y:S05]  /*2a90*/  BSYNC.RECONVERGENT B2 ;  /* 0x0000000000027941 */ /* 0x006fea0003800200 */
.L_x_140:
        /* <DEDUP_REMOVED lines=8> */
[----:B------:R-:W-:-:S04]  /*2b20*/  IMAD.IADD R25, R6, 0x1, R9 ;  /* 0x0000000106197824 */ /* 0x000fc800078e0209 */
[C---:B------:R-:W-:Y:S02]  /*2b30*/  VIADD R21, R25.reuse, 0x200 ;  /* 0x0000020019157836 */ /* 0x040fe40000000000 */
[C---:B------:R-:W-:Y:S02]  /*2b40*/  VIADD R13, R25.reuse, 0x400 ;  /* 0x00000400190d7836 */ /* 0x040fe40000000000 */
[C---:B------:R-:W-:Y:S02]  /*2b50*/  VIADD R15, R25.reuse, 0x600 ;  /* 0x00000600190f7836 */ /* 0x040fe40000000000 */
[C---:B------:R-:W-:Y:S02]  /*2b60*/  VIADD R17, R25.reuse, 0x800 ;  /* 0x0000080019117836 */ /* 0x040fe40000000000 */
[C---:B------:R-:W-:Y:S02]  /*2b70*/  VIADD R19, R25.reuse, 0xa00 ;  /* 0x00000a0019137836 */ /* 0x040fe40000000000 */
[----:B------:R-:W-:-:S02]  /*2b80*/  VIADD R27, R25, 0xc00 ;  /* 0x00000c00191b7836 */ /* 0x000fc40000000000 */
[----:B0-----:R-:W-:-:S04]  /*2b90*/  IMAD.WIDE.U32 R28, R25, 0x4, R10 ;  /* 0x00000004191c7825 */ /* 0x001fc800078e000a */
[--C-:B------:R-:W-:Y:S01]  /*2ba0*/  IMAD.WIDE.U32 R20, R21, 0x4, R10.reuse ;  /* 0x0000000415147825 */ /* 0x100fe200078e000a */
[----:B------:R-:W2:Y:S03]  /*2bb0*/  LDG.E R2, desc[UR8][R28.64] ;  /* 0x000000081c027981 */ /* 0x000ea6000c1e1900 */
[--C-:B------:R-:W-:Y:S01]  /*2bc0*/  IMAD.WIDE.U32 R12, R13, 0x4, R10.reuse ;  /* 0x000000040d0c7825 */ /* 0x100fe200078e000a */
[----:B------:R0:W3:Y:S03]  /*2bd0*/  LDG.E R22, desc[UR8][R20.64] ;  /* 0x0000000814167981 */ /* 0x0000e6000c1e1900 */
[--C-:B------:R-:W-:Y:S02]  /*2be0*/  IMAD.WIDE.U32 R14, R15, 0x4, R10.reuse ;  /* 0x000000040f0e7825 */ /* 0x100fe400078e000a */
[----:B------:R1:W4:Y:S02]  /*2bf0*/  LDG.E R12, desc[UR8][R12.64] ;  /* 0x000000080c0c7981 */ /* 0x000324000c1e1900 */
[----:B------:R-:W-:-:S02]  /*2c00*/  IMAD.WIDE.U32 R16, R17, 0x4, R10 ;  /* 0x0000000411107825 */ /* 0x000fc400078e000a */
[----:B------:R-:W5:Y:S02]  /*2c10*/  LDG.E R14, desc[UR8][R14.64] ;  /* 0x000000080e0e7981 */ /* 0x000f64000c1e1900 */
        /* <DEDUP_REMOVED lines=9> */
[----:B--2---:R-:W-:Y:S02]  /*2cb0*/  ISETP.NE.AND P1, PT, R2, UR5, PT ;  /* 0x0000000502007c0c */ /* 0x004fe4000bf25270 */
[----:B---3--:R-:W-:Y:S02]  /*2cc0*/  ISETP.NE.AND P2, PT, R22, UR5, PT ;  /* 0x0000000516007c0c */ /* 0x008fe4000bf45270 */
[----:B-1----:R-:W-:-:S02]  /*2cd0*/  SEL R13, RZ, 0x1, P1 ;  /* 0x00000001ff0d7807 */ /* 0x002fc40000800000 */
[----:B------:R-:W-:Y:S02]  /*2ce0*/  SEL R2, RZ, 0x1, P2 ;  /* 0x00000001ff027807 */ /* 0x000fe40001000000 */
[----:B----4-:R-:W-:Y:S02]  /*2cf0*/  ISETP.NE.AND P1, PT, R12, UR5, PT ;  /* 0x000000050c007c0c */ /* 0x010fe4000bf25270 */
[----:B-----5:R-:W-:Y:S02]  /*2d00*/  ISETP.NE.AND P2, PT, R14, UR5, PT ;  /* 0x000000050e007c0c */ /* 0x020fe4000bf45270 */
[----:B------:R-:W-:Y:S02]  /*2d10*/  IADD3 R12, P5, P6, R2, R3, R13 ;  /* 0x00000003020c7210 */ /* 0x000fe40007ebe00d */
[----:B------:R-:W-:Y:S02]  /*2d20*/  SEL R3, RZ, 0x1, P1 ;  /* 0x00000001ff037807 */ /* 0x000fe40000800000 */
[----:B------:R-:W-:-:S02]  /*2d30*/  SEL R2, RZ, 0x1, P2 ;  /* 0x00000001ff027807 */ /* 0x000fc40001000000 */
[----:B------:R-:W-:Y:S02]  /*2d40*/  ISETP.NE.AND P3, PT, R16, UR5, PT ;  /* 0x0000000510007c0c */ /* 0x000fe4000bf65270 */
[----:B------:R-:W-:Y:S02]  /*2d50*/  ISETP.NE.AND P4, PT, R18, UR5, PT ;  /* 0x0000000512007c0c */ /* 0x000fe4000bf85270 */
[----:B0-----:R-:W-:Y:S02]  /*2d60*/  IADD3 R11, P1, P2, R2, R12, R3 ;  /* 0x0000000c020b7210 */ /* 0x001fe40007a3e003 */
[----:B------:R-:W-:Y:S02]  /*2d70*/  SEL R3, RZ, 0x1, P3 ;  /* 0x00000001ff037807 */ /* 0x000fe40001800000 */
[----:B------:R-:W-:Y:S02]  /*2d80*/  SEL R2, RZ, 0x1, P4 ;  /* 0x00000001ff027807 */ /* 0x000fe40002000000 */
        /* <DEDUP_REMOVED lines=10> */
.L_x_145:
[----:B------:R-:W-:Y:S05]  /*2e30*/  BSYNC.RECONVERGENT B2 ;  /* 0x0000000000027941 */ /* 0x000fea0003800200 */
.L_x_144:
[----:B------:R-:W-:Y:S05]  /*2e40*/  @!P0 BRA `(.L_x_139) ;  /* 0x0000000000c08947 */ /* 0x000fea0003800000 */
[----:B------:R-:W-:Y:S01]  /*2e50*/  ISETP.GE.U32.AND P1, PT, R23, 0x4, PT ;  /* 0x000000041700780c */ /* 0x000fe20003f26070 */
[----:B------:R-:W-:Y:S01]  /*2e60*/  BSSY.RECONVERGENT B2, `(.L_x_146) ;  /* 0x000001d000027945 */ /* 0x000fe20003800200 */
[----:B------:R-:W-:-:S11]  /*2e70*/  LOP3.LUT P0, RZ, R8, 0x3, RZ, 0xc0, !PT ;  /* 0x0000000308ff7812 */ /* 0x000fd6000780c0ff */
[----:B------:R-:W-:Y:S05]  /*2e80*/  @!P1 BRA `(.L_x_147) ;  /* 0x0000000000689947 */ /* 0x000fea0003800000 */
[----:B------:R-:W0:Y:S01]  /*2e90*/  LDC.64 R10, c[0x0][0x380] ;  /* 0x0000e000ff0a7b82 */ /* 0x000e220000000a00 */
[----:B------:R-:W-:-:S04]  /*2ea0*/  IMAD.IADD R9, R6, 0x1, R9 ;  /* 0x0000000106097824 */ /* 0x000fc800078e0209 */
[C---:B------:R-:W-:Y:S02]  /*2eb0*/  VIADD R13, R9.reuse, 0x200 ;  /* 0x00000200090d7836 */ /* 0x040fe40000000000 */
[C---:B------:R-:W-:Y:S02]  /*2ec0*/  VIADD R15, R9.reuse, 0x400 ;  /* 0x00000400090f7836 */ /* 0x040fe40000000000 */
[C---:B------:R-:W-:Y:S02]  /*2ed0*/  VIADD R17, R9.reuse, 0x600 ;  /* 0x0000060009117836 */ /* 0x040fe40000000000 */
[----:B0-----:R-:W-:-:S04]  /*2ee0*/  IMAD.WIDE.U32 R8, R9, 0x4, R10 ;  /* 0x0000000409087825 */ /* 0x001fc800078e000a */
[--C-:B------:R-:W-:Y:S02]  /*2ef0*/  IMAD.WIDE.U32 R12, R13, 0x4, R10.reuse ;  /* 0x000000040d0c7825 */ /* 0x100fe400078e000a */
[----:B------:R-:W2:Y:S02]  /*2f00*/  LDG.E R8, desc[UR8][R8.64] ;  /* 0x0000000808087981 */ /* 0x000ea4000c1e1900 */
[--C-:B------:R-:W-:Y:S02]  /*2f10*/  IMAD.WIDE.U32 R14, R15, 0x4, R10.reuse ;  /* 0x000000040f0e7825 */ /* 0x100fe400078e000a */
[----:B------:R-:W3:Y:S02]  /*2f20*/  LDG.E R12, desc[UR8][R12.64] ;  /* 0x000000080c0c7981 */ /* 0x000ee4000c1e1900 */
[----:B------:R-:W-:Y:S02]  /*2f30*/  IMAD.WIDE.U32 R10, R17, 0x4, R10 ;  /* 0x00000004110a7825 */ /* 0x000fe400078e000a */
[----:B------:R-:W4:Y:S04]  /*2f40*/  LDG.E R14, desc[UR8][R14.64] ;  /* 0x000000080e0e7981 */ /* 0x000f28000c1e1900 */
[----:B------:R-:W5:Y:S01]  /*2f50*/  LDG.E R10, desc[UR8][R10.64] ;  /* 0x000000080a0a7981 */ /* 0x000f62000c1e1900 */
[----:B------:R-:W-:Y:S01]  /*2f60*/  VIADD R6, R6, 0x800 ;  /* 0x0000080006067836 */ /* 0x000fe20000000000 */
[----:B--2---:R-:W-:-:S02]  /*2f70*/  ISETP.NE.AND P1, PT, R8, UR5, PT ;  /* 0x0000000508007c0c */ /* 0x004fc4000bf25270 */
[----:B---3--:R-:W-:Y:S02]  /*2f80*/  ISETP.NE.AND P2, PT, R12, UR5, PT ;  /* 0x000000050c007c0c */ /* 0x008fe4000bf45270 */
[----:B------:R-:W-:Y:S02]  /*2f90*/  SEL R2, RZ, 0x1, P1 ;  /* 0x00000001ff027807 */ /* 0x000fe40000800000 */
[----:B----4-:R-:W-:Y:S02]  /*2fa0*/  ISETP.NE.AND P3, PT, R14, UR5, PT ;  /* 0x000000050e007c0c */ /* 0x010fe4000bf65270 */
[----:B------:R-:W-:Y:S02]  /*2fb0*/  SEL R16, RZ, 0x1, P2 ;  /* 0x00000001ff107807 */ /* 0x000fe40001000000 */
[----:B-----5:R-:W-:Y:S02]  /*2fc0*/  ISETP.NE.AND P4, PT, R10, UR5, PT ;  /* 0x000000050a007c0c */ /* 0x020fe4000bf85270 */
[----:B------:R-:W-:-:S02]  /*2fd0*/  SEL R17, RZ, 0x1, P3 ;  /* 0x00000001ff117807 */ /* 0x000fc40001800000 */
[----:B------:R-:W-:Y:S02]  /*2fe0*/  SEL R8, RZ, 0x1, P4 ;  /* 0x00000001ff087807 */ /* 0x000fe40002000000 */
[----:B------:R-:W-:-:S04]  /*2ff0*/  IADD3 R2, P1, P2, R16, R3, R2 ;  /* 0x0000000310027210 */ /* 0x000fc80007a3e002 */
[----:B------:R-:W-:Y:S02]  /*3000*/  IADD3 R3, P3, P4, R8, R2, R17 ;  /* 0x0000000208037210 */ /* 0x000fe40007c7e011 */
[----:B------:R-:W-:-:S04]  /*3010*/  IADD3.X R26, PT, PT, RZ, R26, RZ, P1, P2 ;  /* 0x0000001aff1a7210 */ /* 0x000fc80000fe44ff */
[----:B------:R-:W-:-:S07]  /*3020*/  IADD3.X R26, PT, PT, RZ, R26, RZ, P3, P4 ;  /* 0x0000001aff1a7210 */ /* 0x000fce0001fe84ff */
.L_x_147:
[----:B------:R-:W-:Y:S05]  /*3030*/  BSYNC.RECONVERGENT B2 ;  /* 0x0000000000027941 */ /* 0x000fea0003800200 */
.L_x_146:
[----:B------:R-:W-:Y:S05]  /*3040*/  @!P0 BRA `(.L_x_139) ;  /* 0x0000000000408947 */ /* 0x000fea0003800000 */
[----:B------:R-:W0:Y:S01]  /*3050*/  LDC.64 R8, c[0x0][0x380] ;  /* 0x0000e000ff087b82 */ /* 0x000e220000000a00 */
[----:B------:R-:W-:Y:S01]  /*3060*/  LOP3.LUT R2, R4, 0xffff, RZ, 0xc0, !PT ;  /* 0x0000ffff04027812 */ /* 0x000fe200078ec0ff */
[----:B------:R-:W-:-:S03]  /*3070*/  IMAD.IADD R11, R6, 0x1, R7 ;  /* 0x00000001060b7824 */ /* 0x000fc600078e0207 */
[----:B------:R-:W-:-:S04]  /*3080*/  LEA.HI R2, R2, 0x1, RZ, 0x17 ;  /* 0x0000000102027811 */ /* 0x000fc800078fb8ff */
[----:B------:R-:W-:-:S05]  /*3090*/  LOP3.LUT R2, R2, 0x3, RZ, 0xc0, !PT ;  /* 0x0000000302027812 */ /* 0x000fca00078ec0ff */
[----:B------:R-:W-:-:S07]  /*30a0*/  IMAD.MOV R2, RZ, RZ, -R2 ;  /* 0x000000ffff027224 */ /* 0x000fce00078e0a02 */
.L_x_148:
[----:B0-----:R-:W-:-:S06]  /*30b0*/  IMAD.WIDE.U32 R6, R11, 0x4, R8 ;  /* 0x000000040b067825 */ /* 0x001fcc00078e0008 */
[----:B------:R-:W2:Y:S01]  /*30c0*/  LDG.E R6, desc[UR8][R6.64] ;  /* 0x0000000806067981 */ /* 0x000ea2000c1e1900 */
[----:B------:R-:W-:Y:S02]  /*30d0*/  VIADD R2, R2, 0x1 ;  /* 0x0000000102027836 */ /* 0x000fe40000000000 */
[----:B------:R-:W-:Y:S01]  /*30e0*/  VIADD R11, R11, 0x200 ;  /* 0x000002000b0b7836 */ /* 0x000fe20000000000 */
[----:B--2---:R-:W-:-:S04]  /*30f0*/  ISETP.NE.AND P0, PT, R6, UR5, PT ;  /* 0x0000000506007c0c */ /* 0x004fc8000bf05270 */
[----:B------:R-:W-:Y:S02]  /*3100*/  SEL R4, RZ, 0x1, P0 ;  /* 0x00000001ff047807 */ /* 0x000fe40000000000 */
[----:B------:R-:W-:Y:S02]  /*3110*/  ISETP.NE.AND P0, PT, R2, RZ, PT ;  /* 0x000000ff0200720c */ /* 0x000fe40003f05270 */
[----:B------:R-:W-:-:S05]  /*3120*/  IADD3 R3, P1, PT, R3, R4, RZ ;  /* 0x0000000403037210 */ /* 0x000fca0007f3e0ff */
[----:B------:R-:W-:-:S06]  /*3130*/  IMAD.X R26, RZ, RZ, R26, P1 ;  /* 0x000000ffff1a7224 */ /* 0x000fcc00008e061a */
[----:B------:R-:W-:Y:S05]  /*3140*/  @P0 BRA `(.L_x_148) ;  /* 0xfffffffc00d80947 */ /* 0x000fea000383ffff */
.L_x_139:
[----:B-12---:R-:W-:Y:S05]  /*3150*/  BSYNC.RECONVERGENT B1 ;  /* 0x0000000000017941 */ /* 0x006fea0003800200 */
.L_x_136:
[----:B0-----:R-:W0:Y:S01]  /*3160*/  S2R R8, SR_LANEID ;  /* 0x0000000000087919 */ /* 0x001e220000000000 */
        /* <DEDUP_REMOVED lines=10> */
[----:B------:R-:W1:Y:S01]  /*3210*/  SHFL.DOWN PT, R4, R11, 0x2, 0x1f ;  /* 0x08401f000b047f89 */ /* 0x000e6200000e0000 */
[----:B0-----:R-:W-:-:S04]  /*3220*/  SEL R2, R2, RZ, !P1 ;  /* 0x000000ff02027207 */ /* 0x001fc80004800000 */
[----:B------:R-:W-:Y:S02]  /*3230*/  IADD3 R7, P0, PT, R2, R9, RZ ;  /* 0x0000000902077210 */ /* 0x000fe40007f1e0ff */
[----:B-1----:R-:W-:Y:S02]  /*3240*/  SEL R4, R4, RZ, !P1 ;  /* 0x000000ff04047207 */ /* 0x002fe40004800000 */
[----:B------:R-:W-:Y:S01]  /*3250*/  ISETP.GT.AND P1, PT, R8, 0x1b, PT ;  /* 0x0000001b0800780c */ /* 0x000fe20003f24270 */
[----:B------:R-:W0:Y:S02]  /*3260*/  SHFL.DOWN PT, R2, R7, 0x4, 0x1f ;  /* 0x08801f0007027f89 */ /* 0x000e2400000e0000 */
[----:B------:R-:W-:Y:S02]  /*3270*/  IMAD.X R4, R4, 0x1, R11, P0 ;  /* 0x0000000104047824 */ /* 0x000fe400000e060b */
[----:B------:R-:W1:Y:S03]  /*3280*/  @!P2 S2R R11, SR_CgaCtaId ;  /* 0x00000000000ba919 */ /* 0x000e660000008800 */
[----:B------:R-:W2:Y:S01]  /*3290*/  SHFL.DOWN PT, R3, R4, 0x4, 0x1f ;  /* 0x08801f0004037f89 */ /* 0x000ea200000e0000 */
[----:B0-----:R-:W-:-:S04]  /*32a0*/  SEL R2, R2, RZ, !P1 ;  /* 0x000000ff02027207 */ /* 0x001fc80004800000 */
[----:B------:R-:W-:Y:S02]  /*32b0*/  IADD3 R9, P0, PT, R2, R7, RZ ;  /* 0x0000000702097210 */ /* 0x000fe40007f1e0ff */
[----:B--2---:R-:W-:-:S03]  /*32c0*/  SEL R3, R3, RZ, !P1 ;  /* 0x000000ff03037207 */ /* 0x004fc60004800000 */
[----:B------:R-:W0:Y:S01]  /*32d0*/  SHFL.DOWN PT, R2, R9, 0x8, 0x1f ;  /* 0x09001f0009027f89 */ /* 0x000e2200000e0000 */
[----:B------:R-:W-:Y:S01]  /*32e0*/  ISETP.GT.AND P1, PT, R8, 0x17, PT ;  /* 0x000000170800780c */ /* 0x000fe20003f24270 */
[----:B------:R-:W-:-:S05]  /*32f0*/  IMAD.X R6, R3, 0x1, R4, P0 ;  /* 0x0000000103067824 */ /* 0x000fca00000e0604 */
[----:B------:R-:W2:Y:S01]  /*3300*/  SHFL.DOWN PT, R3, R6, 0x8, 0x1f ;  /* 0x09001f0006037f89 */ /* 0x000ea200000e0000 */
[----:B0-----:R-:W-:-:S04]  /*3310*/  SEL R2, R2, RZ, !P1 ;  /* 0x000000ff02027207 */ /* 0x001fc80004800000 */
[----:B------:R-:W-:Y:S02]  /*3320*/  IADD3 R7, P0, PT, R2, R9, RZ ;  /* 0x0000000902077210 */ /* 0x000fe40007f1e0ff */
[----:B--2---:R-:W-:-:S03]  /*3330*/  SEL R3, R3, RZ, !P1 ;  /* 0x000000ff03037207 */ /* 0x004fc60004800000 */
[----:B------:R-:W0:Y:S01]  /*3340*/  SHFL.DOWN PT, R2, R7, 0x10, 0x1f ;  /* 0x0a001f0007027f89 */ /* 0x000e2200000e0000 */
[----:B------:R-:W-:Y:S02]  /*3350*/  ISETP.GT.AND P1, PT, R8, 0xf, PT ;  /* 0x0000000f0800780c */ /* 0x000fe40003f24270 */
[----:B------:R-:W-:Y:S01]  /*3360*/  @!P2 MOV R8, 0x400 ;  /* 0x000004000008a802 */ /* 0x000fe20000000f00 */
[----:B------:R-:W-:Y:S01]  /*3370*/  IMAD.X R4, R3, 0x1, R6, P0 ;  /* 0x0000000103047824 */ /* 0x000fe200000e0606 */
[----:B------:R-:W-:Y:S02]  /*3380*/  @!P2 SHF.R.U32.HI R6, RZ, 0x2, R5 ;  /* 0x00000002ff06a819 */ /* 0x000fe40000011605 */
[----:B-1----:R-:W-:Y:S02]  /*3390*/  @!P2 LEA R11, R11, R8, 0x18 ;  /* 0x000000080b0ba211 */ /* 0x002fe400078ec0ff */
[----:B------:R-:W1:Y:S01]  /*33a0*/  SHFL.DOWN PT, R3, R4, 0x10, 0x1f ;  /* 0x0a001f0004037f89 */ /* 0x000e6200000e0000 */
[----:B------:R-:W-:-:S05]  /*33b0*/  @!P2 LOP3.LUT R6, R6, 0xf8, RZ, 0xc0, !PT ;  /* 0x000000f80606a812 */ /* 0x000fca00078ec0ff */
        /* <DEDUP_REMOVED lines=9> */
[----:B------:R-:W0:Y:S01]  /*3450*/  S2UR UR5, SR_CgaCtaId ;  /* 0x00000000000579c3 */ /* 0x000e220000008800 */
[----:B------:R-:W-:Y:S02]  /*3460*/  UMOV UR4, 0x400 ;  /* 0x0000040000047882 */ /* 0x000fe40000000000 */
[----:B0-----:R-:W-:-:S09]  /*3470*/  ULEA UR4, UR5, UR4, 0x18 ;  /* 0x0000000405047291 */ /* 0x001fd2000f8ec0ff */
[----:B------:R-:W-:Y:S04]  /*3480*/  LDS.64 R8, [UR4+0x18] ;  /* 0x00001804ff087984 */ /* 0x000fe80008000a00 */
[----:B------:R-:W2:Y:S04]  /*3490*/  LDS.128 R24, [UR4+0x20] ;  /* 0x00002004ff187984 */ /* 0x000ea80008000c00 */
[----:B------:R-:W0:Y:S04]  /*34a0*/  LDS.128 R4, [UR4+0x30] ;  /* 0x00003004ff047984 */ /* 0x000e280008000c00 */
[----:B------:R-:W1:Y:S04]  /*34b0*/  LDS.128 R20, [UR4+0x40] ;  /* 0x00004004ff147984 */ /* 0x000e680008000c00 */
[----:B------:R-:W3:Y:S04]  /*34c0*/  LDS.128 R16, [UR4+0x50] ;  /* 0x00005004ff107984 */ /* 0x000ee80008000c00 */
[----:B------:R-:W4:Y:S01]  /*34d0*/  LDS.128 R12, [UR4+0x60] ;  /* 0x00006004ff0c7984 */ /* 0x000f220008000c00 */
[----:B--2---:R-:W-:-:S04]  /*34e0*/  IADD3 R11, P1, P2, R24, R8, R2 ;  /* 0x00000008180b7210 */ /* 0x004fc80007a3e002 */
[----:B------:R-:W-:Y:S02]  /*34f0*/  IADD3.X R25, PT, PT, R25, R9, R3, P1, P2 ;  /* 0x0000000919197210 */ /* 0x000fe40000fe4403 */
[----:B0-----:R-:W-:Y:S02]  /*3500*/  IADD3 R3, P1, P2, R4, R11, R26 ;  /* 0x0000000b04037210 */ /* 0x001fe40007a3e01a */
[----:B------:R-:W0:Y:S02]  /*3510*/  LDS.128 R8, [UR4+0x70] ;  /* 0x00007004ff087984 */ /* 0x000e240008000c00 */
[----:B------:R-:W-:Y:S02]  /*3520*/  IADD3.X R5, PT, PT, R5, R25, R27, P1, P2 ;  /* 0x0000001905057210 */ /* 0x000fe40000fe441b */
[----:B------:R-:W2:Y:S01]  /*3530*/  LDS.128 R24, [UR4+0x80] ;  /* 0x00008004ff187984 */ /* 0x000ea20008000c00 */
[----:B-1----:R-:W-:-:S04]  /*3540*/  IADD3 R3, P1, P2, R20, R3, R6 ;  /* 0x0000000314037210 */ /* 0x002fc80007a3e006 */
[----:B---3--:R-:W-:Y:S02]  /*3550*/  IADD3 R3, P3, P4, R16, R3, R22 ;  /* 0x0000000310037210 */ /* 0x008fe40007c7e016 */
[----:B------:R-:W-:Y:S02]  /*3560*/  IADD3.X R7, PT, PT, R21, R5, R7, P1, P2 ;  /* 0x0000000515077210 */ /* 0x000fe40000fe4407 */
[----:B----4-:R-:W-:Y:S02]  /*3570*/  IADD3 R3, P1, P2, R12, R3, R18 ;  /* 0x000000030c037210 */ /* 0x010fe40007a3e012 */
[----:B------:R-:W-:-:S04]  /*3580*/  IADD3.X R17, PT, PT, R17, R7, R23, P3, P4 ;  /* 0x0000000711117210 */ /* 0x000fc80001fe8417 */
[----:B------:R-:W-:Y:S02]  /*3590*/  IADD3.X R13, PT, PT, R13, R17, R19, P1, P2 ;  /* 0x000000110d0d7210 */ /* 0x000fe40000fe4413 */
[----:B0-----:R-:W-:-:S04]  /*35a0*/  IADD3 R3, P3, P4, R8, R3, R14 ;  /* 0x0000000308037210 */ /* 0x001fc80007c7e00e */
[----:B--2---:R-:W-:Y:S02]  /*35b0*/  IADD3 R3, P1, P2, R24, R3, R10 ;  /* 0x0000000318037210 */ /* 0x004fe40007a3e00a */
[----:B------:R-:W-:Y:S02]  /*35c0*/  IADD3.X R9, PT, PT, R9, R13, R15, P3, P4 ;  /* 0x0000000d09097210 */ /* 0x000fe40001fe840f */
[----:B------:R-:W-:Y:S02]  /*35d0*/  IADD3 R2, P3, PT, R3, R26, RZ ;  /* 0x0000001a03027210 */ /* 0x000fe40007f7e0ff */
[----:B------:R-:W-:-:S05]  /*35e0*/  IADD3.X R3, PT, PT, R25, R9, R11, P1, P2 ;  /* 0x0000000919037210 */ /* 0x000fca0000fe440b */
[----:B------:R-:W-:-:S07]  /*35f0*/  IMAD.X R3, R3, 0x1, R27, P3 ;  /* 0x0000000103037824 */ /* 0x000fce00018e061b */
.L_x_135:
[----:B------:R-:W-:Y:S05]  /*3600*/  BSYNC.RECONVERGENT B0 ;  /* 0x0000000000007941 */ /* 0x000fea0003800200 */
.L_x_119:
[----:B------:R-:W-:Y:S05]  /*3610*/  @P0 EXIT ;  /* 0x000000000000094d */ /* 0x000fea0003800000 */
[----:B------:R-:W3:Y:S02]  /*3620*/  LDC.64 R4, c[0x0][0x390] ;  /* 0x0000e400ff047b82 */ /* 0x000ee40000000a00 */
[----:B---3--:R-:W-:-:S05]  /*3630*/  IMAD.WIDE.U32 R4, R0, 0x8, R4 ;  /* 0x0000000800047825 */ /* 0x008fca00078e0004 */
[----:B------:R-:W-:Y:S01]  /*3640*/  STG.E.64 desc[UR8][R4.64], R2 ;  /* 0x0000000204007986 */ /* 0x000fe2000c101b08 */
[----:B------:R-:W-:Y:S05]  /*3650*/  EXIT ;  /* 0x000000000000794d */ /* 0x000fea0003800000 */
.L_x_149:
        /* <DEDUP_REMOVED lines=10> */
.L_x_222:


//--------------------- .text._ZN3cub18CUB_300001_SM_10006detail6reduce28DeviceReduceSingleTileKernelINS2_10policy_hubIljN4cuda3std3__44plusIlEEE10Policy1000EN6thrust24THRUST_300001_SM_1000_NS18transform_iteratorINSD_6detail14equal_to_valueIiEENSD_10device_ptrIiEEllEEPljS9_llNS7_10__identityEEEvT0_T1_T2_T3_T4_T6_ --------------------------
	.section	.text._ZN3cub18CUB_300001_SM_10006detail6reduce28DeviceReduceSingleTileKernelINS2_10policy_hubIljN4cuda3std3__44plusIlEEE10Policy1000EN6thrust24THRUST_300001_SM_1000_NS18transform_iteratorINSD_6detail14equal_to_valueIiEENSD_10device_ptrIiEEllEEPljS9_llNS7_10__identityEEEvT0_T1_T2_T3_T4_T6_,"ax",@progbits
	.align	128
        .global         _ZN3cub18CUB_300001_SM_10006detail6reduce28DeviceReduceSingleTileKernelINS2_10policy_hubIljN4cuda3std3__44plusIlEEE10Policy1000EN6thrust24THRUST_300001_SM_1000_NS18transform_iteratorINSD_6detail14equal_to_valueIiEENSD_10device_ptrIiEEllEEPljS9_llNS7_10__identityEEEvT0_T1_T2_T3_T4_T6_
        .type           _ZN3cub18CUB_300001_SM_10006detail6reduce28DeviceReduceSingleTileKernelINS2_10policy_hubIljN4cuda3std3__44plusIlEEE10Policy1000EN6thrust24THRUST_300001_SM_1000_NS18transform_iteratorINSD_6detail14equal_to_valueIiEENSD_10device_ptrIiEEllEEPljS9_llNS7_10__identityEEEvT0_T1_T2_T3_T4_T6_,@function
        .size           _ZN3cub18CUB_300001_SM_10006detail6reduce28DeviceReduceSingleTileKernelINS2_10policy_hubIljN4cuda3std3__44plusIlEEE10Policy1000EN6thrust24THRUST_300001_SM_1000_NS18transform_iteratorINSD_6detail14equal_to_valueIiEENSD_10device_ptrIiEEllEEPljS9_llNS7_10__identityEEEvT0_T1_T2_T3_T4_T6_,(.L_x_223 - _ZN3cub18CUB_300001_SM_10006detail6reduce28DeviceReduceSingleTileKernelINS2_10policy_hubIljN4cuda3std3__44plusIlEEE10Policy1000EN6thrust24THRUST_300001_SM_1000_NS18transform_iteratorINSD_6detail14equal_to_valueIiEENSD_10device_ptrIiEEllEEPljS9_llNS7_10__identityEEEvT0_T1_T2_T3_T4_T6_)
        .other          _ZN3cub18CUB_300001_SM_10006detail6reduce28DeviceReduceSingleTileKernelINS2_10policy_hubIljN4cuda3std3__44plusIlEEE10Policy1000EN6thrust24THRUST_300001_SM_1000_NS18transform_iteratorINSD_6detail14equal_to_valueIiEENSD_10device_ptrIiEEllEEPljS9_llNS7_10__identityEEEvT0_T1_T2_T3_T4_T6_,@"STO_CUDA_ENTRY STV_DEFAULT"
_ZN3cub18CUB_300001_SM_10006detail6reduce28DeviceReduceSingleTileKernelINS2_10policy_hubIljN4cuda3std3__44plusIlEEE10Policy1000EN6thrust24THRUST_300001_SM_1000_NS18transform_iteratorINSD_6detail14equal_to_valueIiEENSD_10device_ptrIiEEllEEPljS9_llNS7_10__identityEEEvT0_T1_T2_T3_T4_T6_:
.text._ZN3cub18CUB_300001_SM_10006detail6reduce28DeviceReduceSingleTileKernelINS2_10policy_hubIljN4cuda3std3__44plusIlEEE10Policy1000EN6thrust24THRUST_300001_SM_1000_NS18transform_iteratorINSD_6detail14equal_to_valueIiEENSD_10device_ptrIiEEllEEPljS9_llNS7_10__identityEEEvT0_T1_T2_T3_T4_T6_:
        /* <DEDUP_REMOVED lines=13> */
.L_x_150:
[----:B------:R-:W-:Y:S01]  /*00d0*/  ISETP.GT.U32.AND P0, PT, R32, 0xdff, PT ;  /* 0x00000dff2000780c */ /* 0x000fe20003f04070 */
[----:B------:R-:W-:-:S12]  /*00e0*/  BSSY.RECONVERGENT B0, `(.L_x_151) ;  /* 0x0000309000007945 */ /* 0x000fd80003800200 */
[----:B------:R-:W-:Y:S05]  /*00f0*/  @P0 BRA `(.L_x_152) ;  /* 0x0000001800380947 */ /* 0x000fea0003800000 */
        /* <DEDUP_REMOVED lines=16> */
.L_x_154:
[----:B------:R-:W-:Y:S05]  /*0200*/  BSYNC.RECONVERGENT B1 ;  /* 0x0000000000017941 */ /* 0x000fea0003800200 */
.L_x_153:
        /* <DEDUP_REMOVED lines=17> */
.L_x_159:
        /* <DEDUP_REMOVED lines=70> */
.L_x_158:
[----:B------:R-:W-:Y:S05]  /*0780*/  BSYNC.RECONVERGENT B2 ;  /* 0x0000000000027941 */ /* 0x000fea0003800200 */
.L_x_157:
        /* <DEDUP_REMOVED lines=29> */
[----:B0-----:R-:W-:Y:S02]  /*0960*/  IADD3 R6, P1, P2, R0, R8, R9 ;  /* 0x0000000800067210 */ /* 0x001fe40007a3e009 */
[----:B------:R-:W-:-:S02]  /*0970*/  SEL R7, RZ, 0x1, P3 ;  /* 0x00000001ff077807 */ /* 0x000fc40001800000 */
        /* <DEDUP_REMOVED lines=11> */
.L_x_161:
[----:B------:R-:W-:Y:S05]  /*0a30*/  BSYNC.RECONVERGENT B2 ;  /* 0x0000000000027941 */ /* 0x000fea0003800200 */
.L_x_160:
        /* <DEDUP_REMOVED lines=26> */
.L_x_163:
[----:B------:R-:W-:Y:S05]  /*0be0*/  BSYNC.RECONVERGENT B2 ;  /* 0x0000000000027941 */ /* 0x000fea0003800200 */
.L_x_162:
[----:B------:R-:W-:Y:S05]  /*0bf0*/  @!P0 BRA `(.L_x_156) ;  /* 0x0000000000388947 */ /* 0x000fea0003800000 */
[----:B------:R-:W0:Y:S02]  /*0c00*/  LDC.64 R6, c[0x0][0x380] ;  /* 0x0000e000ff067b82 */ /* 0x000e240000000a00 */
[----:B0-----:R-:W-:-:S04]  /*0c10*/  IMAD.WIDE.U32 R6, R3, 0x4, R6 ;  /* 0x0000000403067825 */ /* 0x001fc800078e0006 */
[----:B------:R-:W-:-:S07]  /*0c20*/  IMAD.MOV R3, RZ, RZ, -R4 ;  /* 0x000000ffff037224 */ /* 0x000fce00078e0a04 */
.L_x_164:
[----:B------:R0:W2:Y:S01]  /*0c30*/  LDG.E R4, desc[UR6][R6.64] ;  /* 0x0000000606047981 */ /* 0x0000a2000c1e1900 */
[----:B------:R-:W2:Y:S01]  /*0c40*/  LDCU UR4, c[0x0][0x388] ;  /* 0x00007100ff0477ac */ /* 0x000ea20008000800 */
        /* <DEDUP_REMOVED lines=9> */
.L_x_156:
[----:B------:R-:W-:Y:S05]  /*0ce0*/  BSYNC.RECONVERGENT B1 ;  /* 0x0000000000017941 */ /* 0x000fea0003800200 */
.L_x_155:
        /* <DEDUP_REMOVED lines=77> */
.L_x_165:
        /* <DEDUP_REMOVED lines=26> */
[----:B------:R-:W-:Y:S01]  /*1360*/  VIADD R4, R3, 0x8 ;  /* 0x0000000803047836 */ /* 0x000fe20000000000 */
[----:B------:R-:W1:Y:S02]  /*1370*/  @!P2 S2R R11, SR_CgaCtaId ;  /* 0x00000000000ba919 */ /* 0x000e640000008800 */
        /* <DEDUP_REMOVED lines=12> */
[----:B------:R-:W-:Y:S02]  /*1440*/  IMAD.X R7, R2, 0x1, R10, P1 ;  /* 0x0000000102077824 */ /* 0x000fe400008e060a */
[----:B------:R-:W-:Y:S01]  /*1450*/  VIADD R2, R3, 0x10 ;  /* 0x0000001003027836 */ /* 0x000fe20000000000 */
[----:B------:R-:W-:Y:S02]  /*1460*/  @!P2 SHF.R.U32.HI R3, RZ, 0x2, R5 ;  /* 0x00000002ff03a819 */ /* 0x000fe40000011605 */
[----:B------:R-:W2:Y:S02]  /*1470*/  SHFL.DOWN PT, R4, R7, 0x10, R9 ;  /* 0x0a00000007047989 */ /* 0x000ea400000e0009 */
[----:B------:R-:W-:Y:S02]  /*1480*/  ISETP.GT.AND P0, PT, R2, R9, PT ;  /* 0x000000090200720c */ /* 0x000fe40003f04270 */
[----:B------:R-:W-:-:S04]  /*1490*/  @!P2 MOV R2, 0x400 ;  /* 0x000004000002a802 */ /* 0x000fc80000000f00 */
[----:B-1----:R-:W-:Y:S02]  /*14a0*/  @!P2 LEA R11, R11, R2, 0x18 ;  /* 0x000000020b0ba211 */ /* 0x002fe400078ec0ff */
[----:B0-----:R-:W-:-:S04]  /*14b0*/  SEL R0, R0, RZ, !P0 ;  /* 0x000000ff00007207 */ /* 0x001fc80004000000 */
[----:B------:R-:W-:Y:S02]  /*14c0*/  IADD3 R2, P1, PT, R0, R6, RZ ;  /* 0x0000000600027210 */ /* 0x000fe40007f3e0ff */
[----:B------:R-:W-:Y:S02]  /*14d0*/  @!P2 LOP3.LUT R0, R3, 0xf8, RZ, 0xc0, !PT ;  /* 0x000000f80300a812 */ /* 0x000fe400078ec0ff */
[----:B--2---:R-:W-:Y:S02]  /*14e0*/  SEL R4, R4, RZ, !P0 ;  /* 0x000000ff04047207 */ /* 0x004fe40004000000 */
[----:B------:R-:W-:Y:S01]  /*14f0*/  ISETP.NE.AND P0, PT, R5, RZ, PT ;  /* 0x000000ff0500720c */ /* 0x000fe20003f05270 */
[----:B------:R-:W-:Y:S02]  /*1500*/  @!P2 IMAD.IADD R11, R0, 0x1, R11 ;  /* 0x00000001000ba824 */ /* 0x000fe400078e020b */
        /* <DEDUP_REMOVED lines=9> */
[----:B------:R-:W-:Y:S01]  /*15a0*/  ISETP.GT.U32.AND P6, PT, R32, 0x1a0, PT ;  /* 0x000001a02000780c */ /* 0x000fe20003fc4070 */
[----:B-1----:R-:W-:-:S09]  /*15b0*/  ULEA UR4, UR5, UR4, 0x18 ;  /* 0x0000000405047291 */ /* 0x002fd2000f8ec0ff */
[----:B------:R-:W1:Y:S04]  /*15c0*/  LDS.64 R24, [UR4+0x18] ;  /* 0x00001804ff187984 */ /* 0x000e680008000a00 */
[----:B------:R-:W2:Y:S04]  /*15d0*/  LDS.128 R4, [UR4+0x20] ;  /* 0x00002004ff047984 */ /* 0x000ea80008000c00 */
[----:B0-----:R-:W0:Y:S04]  /*15e0*/  LDS.128 R8, [UR4+0x30] ;  /* 0x00003004ff087984 */ /* 0x001e280008000c00 */
[----:B------:R-:W3:Y:S04]  /*15f0*/  LDS.128 R12, [UR4+0x40] ;  /* 0x00004004ff0c7984 */ /* 0x000ee80008000c00 */
[----:B------:R-:W4:Y:S04]  /*1600*/  LDS.128 R16, [UR4+0x50] ;  /* 0x00005004ff107984 */ /* 0x000f280008000c00 */
[----:B------:R-:W5:Y:S01]  /*1610*/  LDS.128 R20, [UR4+0x60] ;  /* 0x00006004ff147984 */ /* 0x000f620008000c00 */
[----:B-1----:R-:W-:-:S02]  /*1620*/  SEL R28, R24, RZ, P1 ;  /* 0x000000ff181c7207 */ /* 0x002fc40000800000 */
[----:B------:R-:W-:Y:S02]  /*1630*/  SEL R0, R25, RZ, P1 ;  /* 0x000000ff19007207 */ /* 0x000fe40000800000 */
[----:B--2---:R-:W-:Y:S01]  /*1640*/  SEL R33, R4, RZ, P2 ;  /* 0x000000ff04217207 */ /* 0x004fe20001000000 */
[----:B------:R-:W1:Y:S01]  /*1650*/  LDS.128 R24, [UR4+0x70] ;  /* 0x00007004ff187984 */ /* 0x000e620008000c00 */
[----:B------:R-:W-:Y:S02]  /*1660*/  SEL R4, R5, RZ, P2 ;  /* 0x000000ff05047207 */ /* 0x000fe40001000000 */
[----:B------:R-:W-:Y:S02]  /*1670*/  IADD3 R33, P3, P4, R33, R28, R2 ;  /* 0x0000001c21217210 */ /* 0x000fe40007c7e002 */
[----:B------:R-:W2:Y:S01]  /*1680*/  LDS.128 R28, [UR4+0x80] ;  /* 0x00008004ff1c7984 */ /* 0x000ea20008000c00 */
[C---:B------:R-:W-:Y:S02]  /*1690*/  ISETP.GT.U32.AND P1, PT, R32.reuse, 0x60, PT ;  /* 0x000000602000780c */ /* 0x040fe40003f24070 */
[----:B------:R-:W-:-:S02]  /*16a0*/  ISETP.GT.U32.AND P2, PT, R32, 0x80, PT ;  /* 0x000000802000780c */ /* 0x000fc40003f44070 */
[----:B------:R-:W-:Y:S02]  /*16b0*/  SEL R5, R6, RZ, P1 ;  /* 0x000000ff06057207 */ /* 0x000fe40000800000 */
[----:B0-----:R-:W-:Y:S02]  /*16c0*/  SEL R2, R8, RZ, P2 ;  /* 0x000000ff08027207 */ /* 0x001fe40001000000 */
[----:B------:R-:W-:Y:S02]  /*16d0*/  IADD3.X R0, PT, PT, R4, R0, R3, P3, P4 ;  /* 0x0000000004007210 */ /* 0x000fe40001fe8403 */
[----:B------:R-:W-:Y:S02]  /*16e0*/  SEL R7, R7, RZ, P1 ;  /* 0x000000ff07077207 */ /* 0x000fe40000800000 */
[----:B------:R-:W-:Y:S02]  /*16f0*/  SEL R4, R9, RZ, P2 ;  /* 0x000000ff09047207 */ /* 0x000fe40001000000 */
[----:B------:R-:W-:-:S02]  /*1700*/  IADD3 R2, P3, P4, R2, R33, R5 ;  /* 0x0000002102027210 */ /* 0x000fc40007c7e005 */
[C---:B------:R-:W-:Y:S02]  /*1710*/  ISETP.GT.U32.AND P1, PT, R32.reuse, 0xa0, PT ;  /* 0x000000a02000780c */ /* 0x040fe40003f24070 */
[----:B------:R-:W-:Y:S02]  /*1720*/  ISETP.GT.U32.AND P2, PT, R32, 0xc0, PT ;  /* 0x000000c02000780c */ /* 0x000fe40003f44070 */
[----:B------:R-:W-:Y:S02]  /*1730*/  IADD3.X R4, PT, PT, R4, R0, R7, P3, P4 ;  /* 0x0000000004047210 */ /* 0x000fe40001fe8407 */
[----:B------:R-:W-:Y:S02]  /*1740*/  SEL R3, R10, RZ, P1 ;  /* 0x000000ff0a037207 */ /* 0x000fe40000800000 */
[----:B---3--:R-:W-:Y:S02]  /*1750*/  SEL R0, R12, RZ, P2 ;  /* 0x000000ff0c007207 */ /* 0x008fe40001000000 */
[----:B------:R-:W-:-:S02]  /*1760*/  SEL R10, R11, RZ, P1 ;  /* 0x000000ff0b0a7207 */ /* 0x000fc40000800000 */
[----:B------:R-:W-:Y:S02]  /*1770*/  ISETP.GT.U32.AND P1, PT, R32, 0xe0, PT ;  /* 0x000000e02000780c */ /* 0x000fe40003f24070 */
[----:B------:R-:W-:Y:S02]  /*1780*/  SEL R5, R13, RZ, P2 ;  /* 0x000000ff0d057207 */ /* 0x000fe40001000000 */
[----:B------:R-:W-:Y:S02]  /*1790*/  IADD3 R0, P3, P4, R0, R2, R3 ;  /* 0x0000000200007210 */ /* 0x000fe40007c7e003 */
[----:B------:R-:W-:Y:S02]  /*17a0*/  ISETP.GT.U32.AND P2, PT, R32, 0x100, PT ;  /* 0x000001002000780c */ /* 0x000fe40003f44070 */
[----:B------:R-:W-:Y:S02]  /*17b0*/  SEL R3, R14, RZ, P1 ;  /* 0x000000ff0e037207 */ /* 0x000fe40000800000 */
[----:B------:R-:W-:-:S02]  /*17c0*/  SEL R15, R15, RZ, P1 ;  /* 0x000000ff0f0f7207 */ /* 0x000fc40000800000 */
[----:B------:R-:W-:Y:S02]  /*17d0*/  ISETP.GT.U32.AND P1, PT, R32, 0x120, PT ;  /* 0x000001202000780c */ /* 0x000fe40003f24070 */
[----:B------:R-:W-:Y:S02]  /*17e0*/  IADD3.X R5, PT, PT, R5, R4, R10, P3, P4 ;  /* 0x0000000405057210 */ /* 0x000fe40001fe840a */
[----:B----4-:R-:W-:Y:S02]  /*17f0*/  SEL R2, R16, RZ, P2 ;  /* 0x000000ff10027207 */ /* 0x010fe40001000000 */
[----:B------:R-:W-:Y:S02]  /*1800*/  SEL R4, R17, RZ, P2 ;  /* 0x000000ff11047207 */ /* 0x000fe40001000000 */
[----:B------:R-:W-:Y:S02]  /*1810*/  ISETP.GT.U32.AND P2, PT, R32, 0x140, PT ;  /* 0x000001402000780c */ /* 0x000fe40003f44070 */
[----:B------:R-:W-:-:S02]  /*1820*/  SEL R7, R18, RZ, P1 ;  /* 0x000000ff12077207 */ /* 0x000fc40000800000 */
[----:B------:R-:W-:Y:S02]  /*1830*/  SEL R18, R19, RZ, P1 ;  /* 0x000000ff13127207 */ /* 0x000fe40000800000 */
[----:B------:R-:W-:Y:S02]  /*1840*/  IADD3 R2, P3, P4, R2, R0, R3 ;  /* 0x0000000002027210 */ /* 0x000fe40007c7e003 */
[----:B------:R-:W-:Y:S02]  /*1850*/  ISETP.GT.U32.AND P1, PT, R32, 0x160, PT ;  /* 0x000001602000780c */ /* 0x000fe40003f24070 */
[----:B-----5:R-:W-:Y:S02]  /*1860*/  SEL R0, R20, RZ, P2 ;  /* 0x000000ff14007207 */ /* 0x020fe40001000000 */
[----:B------:R-:W-:Y:S02]  /*1870*/  IADD3.X R4, PT, PT, R4, R5, R15, P3, P4 ;  /* 0x0000000504047210 */ /* 0x000fe40001fe840f */
[----:B------:R-:W-:-:S02]  /*1880*/  SEL R3, R22, RZ, P1 ;  /* 0x000000ff16037207 */ /* 0x000fc40000800000 */
[----:B------:R-:W-:Y:S02]  /*1890*/  SEL R23, R23, RZ, P1 ;  /* 0x000000ff17177207 */ /* 0x000fe40000800000 */
[----:B------:R-:W-:Y:S02]  /*18a0*/  SEL R5, R21, RZ, P2 ;  /* 0x000000ff15057207 */ /* 0x000fe40001000000 */
[----:B------:R-:W-:Y:S02]  /*18b0*/  IADD3 R0, P1, P3, R0, R2, R7 ;  /* 0x0000000200007210 */ /* 0x000fe40007b3e007 */
[----:B-1----:R-:W-:Y:S02]  /*18c0*/  SEL R2, R24, RZ, P5 ;  /* 0x000000ff18027207 */ /* 0x002fe40002800000 */
[----:B------:R-:W-:Y:S02]  /*18d0*/  ISETP.GT.U32.AND P2, PT, R32, 0x1c0, PT ;  /* 0x000001c02000780c */ /* 0x000fe40003f44070 */
[----:B------:R-:W-:-:S02]  /*18e0*/  IADD3.X R5, PT, PT, R5, R4, R18, P1, P3 ;  /* 0x0000000405057210 */ /* 0x000fc40000fe6412 */
[----:B------:R-:W-:Y:S02]  /*18f0*/  IADD3 R2, P3, P4, R2, R0, R3 ;  /* 0x0000000002027210 */ /* 0x000fe40007c7e003 */
[----:B------:R-:W-:Y:S02]  /*1900*/  SEL R0, R26, RZ, P6 ;  /* 0x000000ff1a007207 */ /* 0x000fe40003000000 */
[----:B--2---:R-:W-:Y:S02]  /*1910*/  SEL R3, R28, RZ, P2 ;  /* 0x000000ff1c037207 */ /* 0x004fe40001000000 */
[----:B------:R-:W-:Y:S02]  /*1920*/  ISETP.GT.U32.AND P1, PT, R32, 0x1e0, PT ;  /* 0x000001e02000780c */ /* 0x000fe40003f24070 */
        /* <DEDUP_REMOVED lines=11> */
.L_x_152:
        /* <DEDUP_REMOVED lines=11> */
[----:B------:R-:W-:Y:S01]  /*1a90*/  IMAD.MOV.U32 R17, RZ, RZ, 0xe00 ;  /* 0x00000e00ff117424 */ /* 0x000fe200078e00ff */
[----:B-1----:R-:W-:-:S02]  /*1aa0*/  ISETP.NE.AND P0, PT, R10, UR4, PT ;  /* 0x000000040a007c0c */ /* 0x002fc4000bf05270 */
[----:B--2---:R-:W-:Y:S02]  /*1ab0*/  ISETP.NE.AND P1, PT, R4, UR4, PT ;  /* 0x0000000404007c0c */ /* 0x004fe4000bf25270 */
[----:B---3--:R-:W-:Y:S02]  /*1ac0*/  ISETP.NE.AND P2, PT, R5, UR4, PT ;  /* 0x0000000405007c0c */ /* 0x008fe4000bf45270 */
[----:B------:R-:W-:Y:S02]  /*1ad0*/  SEL R5, RZ, 0x1, P0 ;  /* 0x00000001ff057807 */ /* 0x000fe40000000000 */
[----:B------:R-:W-:Y:S02]  /*1ae0*/  SEL R4, RZ, 0x1, P1 ;  /* 0x00000001ff047807 */ /* 0x000fe40000800000 */
[----:B------:R-:W-:Y:S02]  /*1af0*/  SEL R25, RZ, 0x1, P2 ;  /* 0x00000001ff197807 */ /* 0x000fe40001000000 */
[----:B----4-:R-:W-:Y:S01]  /*1b00*/  ISETP.NE.AND P2, PT, R6, UR4, PT ;  /* 0x0000000406007c0c */ /* 0x010fe2000bf45270 */
[----:B------:R-:W-:Y:S01]  /*1b10*/  VIADD R6, R32, 0xfffff200 ;  /* 0xfffff20020067836 */ /* 0x000fe20000000000 */
[----:B------:R-:W-:-:S02]  /*1b20*/  IADD3 R25, P0, P1, R25, R4, R5 ;  /* 0x0000000419197210 */ /* 0x000fc4000791e005 */
[----:B-----5:R-:W-:Y:S02]  /*1b30*/  ISETP.NE.AND P3, PT, R7, UR4, PT ;  /* 0x0000000407007c0c */ /* 0x020fe4000bf65270 */
[----:B------:R-:W-:Y:S02]  /*1b40*/  IADD3.X R27, PT, PT, RZ, RZ, RZ, P0, P1 ;  /* 0x000000ffff1b7210 */ /* 0x000fe400007e24ff */
[----:B------:R-:W-:Y:S02]  /*1b50*/  ISETP.GE.U32.AND P0, PT, R6, 0xe00, PT ;  /* 0x00000e000600780c */ /* 0x000fe40003f06070 */
[----:B------:R-:W-:Y:S02]  /*1b60*/  SEL R5, RZ, 0x1, P2 ;  /* 0x00000001ff057807 */ /* 0x000fe40001000000 */
[----:B------:R-:W-:Y:S02]  /*1b70*/  SEL R4, RZ, 0x1, P3 ;  /* 0x00000001ff047807 */ /* 0x000fe40001800000 */
[----:B------:R-:W-:-:S02]  /*1b80*/  ISETP.NE.AND P4, PT, R8, UR4, PT ;  /* 0x0000000408007c0c */ /* 0x000fc4000bf85270 */
[----:B------:R-:W-:Y:S02]  /*1b90*/  ISETP.NE.AND P5, PT, R9, UR4, PT ;  /* 0x0000000409007c0c */ /* 0x000fe4000bfa5270 */
[----:B------:R-:W-:Y:S02]  /*1ba0*/  IADD3 R25, P2, P3, R4, R25, R5 ;  /* 0x0000001904197210 */ /* 0x000fe40007b5e005 */
[----:B------:R-:W-:Y:S02]  /*1bb0*/  SEL R5, RZ, 0x1, P4 ;  /* 0x00000001ff057807 */ /* 0x000fe40002000000 */
[----:B------:R-:W-:Y:S02]  /*1bc0*/  SEL R4, RZ, 0x1, P5 ;  /* 0x00000001ff047807 */ /* 0x000fe40002800000 */
[----:B------:R-:W-:Y:S02]  /*1bd0*/  IADD3.X R27, PT, PT, RZ, R27, RZ, P2, P3 ;  /* 0x0000001bff1b7210 */ /* 0x000fe400017e64ff */
[----:B------:R-:W-:-:S04]  /*1be0*/  IADD3 R25, P1, P4, R4, R25, R5 ;  /* 0x0000001904197210 */ /* 0x000fc80007c3e005 */
[----:B------:R-:W-:Y:S01]  /*1bf0*/  IADD3.X R27, PT, PT, RZ, R27, RZ, P1, P4 ;  /* 0x0000001bff1b7210 */ /* 0x000fe20000fe84ff */
[----:B------:R-:W-:Y:S08]  /*1c00*/  @!P0 BRA `(.L_x_167) ;  /* 0x0000000000a08947 */ /* 0x000ff00003800000 */
[----:B------:R-:W0:Y:S01]  /*1c10*/  LDC R32, c[0x0][0x398] ;  /* 0x0000e600ff207b82 */ /* 0x000e220000000800 */
[----:B------:R-:W-:Y:S01]  /*1c20*/  IMAD.MOV.U32 R17, RZ, RZ, 0xe00 ;  /* 0x00000e00ff117424 */ /* 0x000fe200078e00ff */
[----:B------:R-:W1:Y:S01]  /*1c30*/  LDCU UR4, c[0x0][0x388] ;  /* 0x00007100ff0477ac */ /* 0x000e620008000800 */
[----:B------:R-:W-:-:S05]  /*1c40*/  NOP ;  /* 0x0000000000007918 */ /* 0x000fca0000000000 */
.L_x_169:
[----:B------:R-:W-:-:S05]  /*1c50*/  IMAD.WIDE.U32 R4, R17, 0x4, R2 ;  /* 0x0000000411047825 */ /* 0x000fca00078e0002 */
[----:B------:R-:W1:Y:S04]  /*1c60*/  LDG.E R13, desc[UR6][R4.64] ;  /* 0x00000006040d7981 */ /* 0x000e68000c1e1900 */
[----:B------:R-:W2:Y:S04]  /*1c70*/  LDG.E R7, desc[UR6][R4.64+0x800] ;  /* 0x0008000604077981 */ /* 0x000ea8000c1e1900 */
[----:B------:R-:W3:Y:S04]  /*1c80*/  LDG.E R8, desc[UR6][R4.64+0x1000] ;  /* 0x0010000604087981 */ /* 0x000ee8000c1e1900 */
[----:B------:R-:W4:Y:S04]  /*1c90*/  LDG.E R9, desc[UR6][R4.64+0x1800] ;  /* 0x0018000604097981 */ /* 0x000f28000c1e1900 */
[----:B------:R-:W5:Y:S04]  /*1ca0*/  LDG.E R10, desc[UR6][R4.64+0x2000] ;  /* 0x00200006040a7981 */ /* 0x000f68000c1e1900 */
[----:B------:R-:W5:Y:S04]  /*1cb0*/  LDG.E R11, desc[UR6][R4.64+0x2800] ;  /* 0x00280006040b7981 */ /* 0x000f68000c1e1900 */
[----:B------:R0:W5:Y:S01]  /*1cc0*/  LDG.E R12, desc[UR6][R4.64+0x3000] ;  /* 0x00300006040c7981 */ /* 0x000162000c1e1900 */
        /* <DEDUP_REMOVED lines=14> */
[----:B------:R-:W-:Y:S02]  /*1db0*/  IADD3.X R27, PT, PT, RZ, R27, RZ, P0, P1 ;  /* 0x0000001bff1b7210 */ /* 0x000fe400007e24ff */
[----:B------:R-:W-:Y:S01]  /*1dc0*/  IADD3 R25, P5, P4, R4, R25, R5 ;  /* 0x0000001904197210 */ /* 0x000fe20007cbe005 */
[----:B------:R-:W-:Y:S01]  /*1dd0*/  IMAD.IADD R5, R32, 0x1, -R17 ;  /* 0x0000000120057824 */ /* 0x000fe200078e0a11 */
[----:B------:R-:W-:Y:S02]  /*1de0*/  ISETP.NE.AND P6, PT, R12, UR4, PT ;  /* 0x000000040c007c0c */ /* 0x000fe4000bfc5270 */
[----:B------:R-:W-:Y:S02]  /*1df0*/  IADD3.X R27, PT, PT, RZ, R27, RZ, P2, P3 ;  /* 0x0000001bff1b7210 */ /* 0x000fe400017e64ff */
[----:B------:R-:W-:-:S02]  /*1e00*/  ISETP.GE.U32.AND P0, PT, R5, 0xe00, PT ;  /* 0x00000e000500780c */ /* 0x000fc40003f06070 */
[----:B------:R-:W-:Y:S02]  /*1e10*/  SEL R4, RZ, 0x1, P6 ;  /* 0x00000001ff047807 */ /* 0x000fe40003000000 */
[----:B------:R-:W-:Y:S02]  /*1e20*/  IADD3.X R27, PT, PT, RZ, R27, RZ, P5, P4 ;  /* 0x0000001bff1b7210 */ /* 0x000fe40002fe84ff */
[----:B------:R-:W-:-:S05]  /*1e30*/  IADD3 R25, P1, PT, R25, R4, RZ ;  /* 0x0000000419197210 */ /* 0x000fca0007f3e0ff */
[----:B------:R-:W-:Y:S02]  /*1e40*/  IMAD.X R27, RZ, RZ, R27, P1 ;  /* 0x000000ffff1b7224 */ /* 0x000fe400008e061b */
[----:B------:R-:W-:Y:S06]  /*1e50*/  @!P0 BRA `(.L_x_168) ;  /* 0x0000000c009c8947 */ /* 0x000fec0003800000 */
[----:B------:R-:W-:-:S05]  /*1e60*/  VIADD R17, R17, 0xe00 ;  /* 0x00000e0011117836 */ /* 0x000fca0000000000 */
[----:B------:R-:W-:-:S13]  /*1e70*/  ISETP.GT.U32.AND P0, PT, R17, R6, PT ;  /* 0x000000061100720c */ /* 0x000fda0003f04070 */
[----:B------:R-:W-:Y:S05]  /*1e80*/  @!P0 BRA `(.L_x_169) ;  /* 0xfffffffc00708947 */ /* 0x000fea000383ffff */
.L_x_167:
[----:B------:R-:W-:Y:S01]  /*1e90*/  IMAD.IADD R3, R32, 0x1, -R17 ;  /* 0x0000000120037824 */ /* 0x000fe200078e0a11 */
[----:B------:R-:W-:Y:S04]  /*1ea0*/  BSSY.RECONVERGENT B1, `(.L_x_168) ;  /* 0x00000e2000017945 */ /* 0x000fe80003800200 */
[----:B------:R-:W-:-:S04]  /*1eb0*/  ISETP.GE.AND P0, PT, R0, R3, PT ;  /* 0x000000030000720c */ /* 0x000fc80003f06270 */
[----:B------:R-:W-:-:S13]  /*1ec0*/  ISETP.GE.U32.OR P0, PT, R17, R32, P0 ;  /* 0x000000201100720c */ /* 0x000fda0000706470 */
[----:B------:R-:W-:Y:S05]  /*1ed0*/  @P0 BRA `(.L_x_170) ;  /* 0x0000000c00780947 */ /* 0x000fea0003800000 */
[----:B------:R-:W-:Y:S01]  /*1ee0*/  LOP3.LUT R2, RZ, R0, RZ, 0x33, !PT ;  /* 0x00000000ff027212 */ /* 0x000fe200078e33ff */
[----:B------:R-:W-:Y:S01]  /*1ef0*/  BSSY.RECONVERGENT B2, `(.L_x_171) ;  /* 0x0000073000027945 */ /* 0x000fe20003800200 */
[----:B------:R-:W-:Y:S02]  /*1f00*/  IMAD.MOV.U32 R20, RZ, RZ, R0 ;  /* 0x000000ffff147224 */ /* 0x000fe400078e0000 */
[----:B------:R-:W-:-:S04]  /*1f10*/  IADD3 R2, PT, PT, -R17, R32, R2 ;  /* 0x0000002011027210 */ /* 0x000fc80007ffe102 */
[C---:B------:R-:W-:Y:S02]  /*1f20*/  ISETP.GE.U32.AND P0, PT, R2.reuse, 0x1e00, PT ;  /* 0x00001e000200780c */ /* 0x040fe40003f06070 */
[----:B------:R-:W-:-:S04]  /*1f30*/  LEA.HI R19, R2, 0x1, RZ, 0x17 ;  /* 0x0000000102137811 */ /* 0x000fc800078fb8ff */
[----:B------:R-:W-:-:S07]  /*1f40*/  LOP3.LUT R32, R19, 0xf, RZ, 0xc0, !PT ;  /* 0x0000000f13207812 */ /* 0x000fce00078ec0ff */
[----:B------:R-:W-:Y:S05]  /*1f50*/  @!P0 BRA `(.L_x_172) ;  /* 0x0000000400b08947 */ /* 0x000fea0003800000 */
[----:B------:R-:W0:Y:S01]  /*1f60*/  LDC.64 R2, c[0x0][0x380] ;  /* 0x0000e000ff027b82 */ /* 0x000e220000000a00 */
[----:B------:R-:W-:Y:S01]  /*1f70*/  LOP3.LUT R16, R19, 0xfffff0, RZ, 0xc0, !PT ;  /* 0x00fffff013107812 */ /* 0x000fe200078ec0ff */
[----:B------:R-:W-:Y:S01]  /*1f80*/  BSSY.RECONVERGENT B3, `(.L_x_173) ;  /* 0x0000068000037945 */ /* 0x000fe20003800200 */
[C---:B------:R-:W-:Y:S01]  /*1f90*/  LOP3.LUT R20, R0.reuse, 0x1000, RZ, 0xfc, !PT ;  /* 0x0000100000147812 */ /* 0x040fe200078efcff */
[----:B------:R-:W-:Y:S02]  /*1fa0*/  IMAD.IADD R21, R0, 0x1, R17 ;  /* 0x0000000100157824 */ /* 0x000fe400078e0211 */
[----:B------:R-:W-:-:S07]  /*1fb0*/  IMAD.MOV R16, RZ, RZ, -R16 ;  /* 0x000000ffff107224 */ /* 0x000fce00078e0a10 */
.L_x_174:
[C---:B------:R-:W-:Y:S02]  /*1fc0*/  VIADD R13, R21.reuse, 0x200 ;  /* 0x00000200150d7836 */ /* 0x040fe40000000000 */
[----:B0-----:R-:W-:-:S04]  /*1fd0*/  IMAD.WIDE.U32 R8, R21, 0x4, R2 ;  /* 0x0000000415087825 */ /* 0x001fc800078e0002 */
[----:B------:R-:W-:Y:S01]  /*1fe0*/  IMAD.WIDE.U32 R12, R13, 0x4, R2 ;  /* 0x000000040d0c7825 */ /* 0x000fe200078e0002 */
[----:B------:R0:W2:Y:S03]  /*1ff0*/  LDG.E R24, desc[UR6][R8.64] ;  /* 0x0000000608187981 */ /* 0x0000a6000c1e1900 */
[C---:B------:R-:W-:Y:S01]  /*2000*/  VIADD R15, R21.reuse, 0x400 ;  /* 0x00000400150f7836 */ /* 0x040fe20000000000 */
[----:B------:R1:W3:Y:S01]  /*2010*/  LDG.E R23, desc[UR6][R12.64] ;  /* 0x000000060c177981 */ /* 0x0002e2000c1e1900 */
[C---:B------:R-:W-:Y:S02]  /*2020*/  VIADD R31, R21.reuse, 0x600 ;  /* 0x00000600151f7836 */ /* 0x040fe40000000000 */
[C---:B------:R-:W-:Y:S02]  /*2030*/  VIADD R5, R21.reuse, 0xa00 ;  /* 0x00000a0015057836 */ /* 0x040fe40000000000 */
[----:B0-----:R-:W-:-:S02]  /*2040*/  VIADD R9, R21, 0xe00 ;  /* 0x00000e0015097836 */ /* 0x001fc40000000000 */
[----:B------:R-:W-:-:S04]  /*2050*/  IMAD.WIDE.U32 R14, R15, 0x4, R2 ;  /* 0x000000040f0e7825 */ /* 0x000fc800078e0002 */
[--C-:B------:R-:W-:Y:S01]  /*2060*/  IMAD.WIDE.U32 R30, R31, 0x4, R2.reuse ;  /* 0x000000041f1e7825 */ /* 0x100fe200078e0002 */
[----:B------:R0:W4:Y:S03]  /*2070*/  LDG.E R26, desc[UR6][R14.64] ;  /* 0x000000060e1a7981 */ /* 0x000126000c1e1900 */
[----:B------:R-:W-:Y:S01]  /*2080*/  VIADD R7, R21, 0x800 ;  /* 0x0000080015077836 */ /* 0x000fe20000000000 */
[----:B------:R5:W4:Y:S01]  /*2090*/  LDG.E R22, desc[UR6][R30.64] ;  /* 0x000000061e167981 */ /* 0x000b22000c1e1900 */
[----:B------:R-:W-:-:S04]  /*20a0*/  IMAD.WIDE.U32 R4, R5, 0x4, R2 ;  /* 0x0000000405047825 */ /* 0x000fc800078e0002 */
[--C-:B-1----:R-:W-:Y:S01]  /*20b0*/  IMAD.WIDE.U32 R12, R9, 0x4, R2.reuse ;  /* 0x00000004090c7825 */ /* 0x102fe200078e0002 */
[----:B------:R1:W4:Y:S03]  /*20c0*/  LDG.E R28, desc[UR6][R4.64] ;  /* 0x00000006041c7981 */ /* 0x000326000c1e1900 */
[C---:B------:R-:W-:Y:S01]  /*20d0*/  VIADD R9, R21.reuse, 0x1000 ;  /* 0x0000100015097836 */ /* 0x040fe20000000000 */
[----:B------:R-:W4:Y:S01]  /*20e0*/  LDG.E R33, desc[UR6][R12.64] ;  /* 0x000000060c217981 */ /* 0x000f22000c1e1900 */
[----:B------:R-:W-:Y:S02]  /*20f0*/  VIADD R11, R21, 0xc00 ;  /* 0x00000c00150b7836 */ /* 0x000fe40000000000 */
[----:B------:R-:W-:-:S04]  /*2100*/  IMAD.WIDE.U32 R6, R7, 0x4, R2 ;  /* 0x0000000407067825 */ /* 0x000fc800078e0002 */
[--C-:B0-----:R-:W-:Y:S01]  /*2110*/  IMAD.WIDE.U32 R14, R9, 0x4, R2.reuse ;  /* 0x00000004090e7825 */ /* 0x101fe200078e0002 */
[----:B------:R0:W4:Y:S03]  /*2120*/  LDG.E R18, desc[UR6][R6.64] ;  /* 0x0000000606127981 */ /* 0x000126000c1e1900 */
[----:B------:R-:W-:Y:S01]  /*2130*/  IMAD.WIDE.U32 R10, R11, 0x4, R2 ;  /* 0x000000040b0a7825 */ /* 0x000fe200078e0002 */
[----:B------:R-:W4:Y:S03]  /*2140*/  LDG.E R34, desc[UR6][R14.64] ;  /* 0x000000060e227981 */ /* 0x000f26000c1e1900 */
[C---:B------:R-:W-:Y:S01]  /*2150*/  VIADD R9, R21.reuse, 0x1200 ;  /* 0x0000120015097836 */ /* 0x040fe20000000000 */
[----:B------:R0:W4:Y:S01]  /*2160*/  LDG.E R29, desc[UR6][R10.64] ;  /* 0x000000060a1d7981 */ /* 0x000122000c1e1900 */
[----:B-----5:R-:W-:-:S02]  /*2170*/  VIADD R31, R21, 0x1400 ;  /* 0x00001400151f7836 */ /* 0x020fc40000000000 */
[----:B------:R-:W-:Y:S02]  /*2180*/  VIADD R35, R21, 0x1600 ;  /* 0x0000160015237836 */ /* 0x000fe40000000000 */
[----:B-1----:R-:W-:-:S04]  /*2190*/  IMAD.WIDE.U32 R4, R9, 0x4, R2 ;  /* 0x0000000409047825 */ /* 0x002fc800078e0002 */
[----:B------:R-:W-:Y:S02]  /*21a0*/  VIADD R37, R21, 0x1800 ;  /* 0x0000180015257836 */ /* 0x000fe40000000000 */
[--C-:B0-----:R-:W-:Y:S01]  /*21b0*/  IMAD.WIDE.U32 R6, R31, 0x4, R2.reuse ;  /* 0x000000041f067825 */ /* 0x101fe200078e0002 */
[----:B------:R0:W5:Y:S03]  /*21c0*/  LDG.E R4, desc[UR6][R4.64] ;  /* 0x0000000604047981 */ /* 0x000166000c1e1900 */
[----:B------:R-:W-:Y:S02]  /*21d0*/  IMAD.WIDE.U32 R8, R35, 0x4, R2 ;  /* 0x0000000423087825 */ /* 0x000fe400078e0002 */
[----:B------:R1:W5:Y:S02]  /*21e0*/  LDG.E R6, desc[UR6][R6.64] ;  /* 0x0000000606067981 */ /* 0x000364000c1e1900 */
[----:B------:R-:W-:-:S02]  /*21f0*/  VIADD R31, R21, 0x1a00 ;  /* 0x00001a00151f7836 */ /* 0x000fc40000000000 */
[--C-:B------:R-:W-:Y:S01]  /*2200*/  IMAD.WIDE.U32 R10, R37, 0x4, R2.reuse ;  /* 0x00000004250a7825 */ /* 0x100fe200078e0002 */
[----:B------:R1:W5:Y:S03]  /*2210*/  LDG.E R8, desc[UR6][R8.64] ;  /* 0x0000000608087981 */ /* 0x000366000c1e1900 */
[--C-:B------:R-:W-:Y:S02]  /*2220*/  IMAD.WIDE.U32 R30, R31, 0x4, R2.reuse ;  /* 0x000000041f1e7825 */ /* 0x100fe400078e0002 */
[----:B------:R-:W5:Y:S02]  /*2230*/  LDG.E R10, desc[UR6][R10.64] ;  /* 0x000000060a0a7981 */ /* 0x000f64000c1e1900 */
[----:B------:R-:W-:Y:S02]  /*2240*/  VIADD R13, R21, 0x1c00 ;  /* 0x00001c00150d7836 */ /* 0x000fe40000000000 */
[----:B------:R-:W5:Y:S02]  /*2250*/  LDG.E R30, desc[UR6][R30.64] ;  /* 0x000000061e1e7981 */ /* 0x000f64000c1e1900 */
[----:B------:R-:W-:-:S04]  /*2260*/  IMAD.WIDE.U32 R12, R13, 0x4, R2 ;  /* 0x000000040d0c7825 */ /* 0x000fc800078e0002 */
[----:B------:R-:W-:Y:S02]  /*2270*/  VIADD R15, R21, 0x1e00 ;  /* 0x00001e00150f7836 */ /* 0x000fe40000000000 */
[----:B------:R-:W5:Y:S02]  /*2280*/  LDG.E R12, desc[UR6][R12.64] ;  /* 0x000000060c0c7981 */ /* 0x000f64000c1e1900 */
[----:B------:R-:W-:-:S06]  /*2290*/  IMAD.WIDE.U32 R14, R15, 0x4, R2 ;  /* 0x000000040f0e7825 */ /* 0x000fcc00078e0002 */
[----:B------:R-:W5:Y:S01]  /*22a0*/  LDG.E R14, desc[UR6][R14.64] ;  /* 0x000000060e0e7981 */ /* 0x000f62000c1e1900 */
[----:B------:R-:W-:Y:S02]  /*22b0*/  VIADD R16, R16, 0x10 ;  /* 0x0000001010107836 */ /* 0x000fe40000000000 */
[----:B------:R-:W-:Y:S02]  /*22c0*/  VIADD R20, R20, 0x2000 ;  /* 0x0000200014147836 */ /* 0x000fe40000000000 */
[----:B------:R-:W-:Y:S01]  /*22d0*/  VIADD R21, R21, 0x2000 ;  /* 0x0000200015157836 */ /* 0x000fe20000000000 */
[----:B--2---:R-:W-:Y:S02]  /*22e0*/  ISETP.NE.AND P0, PT, R24, UR4, PT ;  /* 0x0000000418007c0c */ /* 0x004fe4000bf05270 */
[----:B---3--:R-:W-:Y:S02]  /*22f0*/  ISETP.NE.AND P1, PT, R23, UR4, PT ;  /* 0x0000000417007c0c */ /* 0x008fe4000bf25270 */
[----:B0-----:R-:W-:-:S02]  /*2300*/  SEL R5, RZ, 0x1, P0 ;  /* 0x00000001ff057807 */ /* 0x001fc40000000000 */
[----:B------:R-:W-:-:S04]  /*2310*/  SEL R24, RZ, 0x1, P1 ;  /* 0x00000001ff187807 */ /* 0x000fc80000800000 */
[----:B------:R-:W-:Y:S02]  /*2320*/  IADD3 R25, P3, P2, R24, R25, R5 ;  /* 0x0000001918197210 */ /* 0x000fe40007a7e005 */
[----:B----4-:R-:W-:Y:S02]  /*2330*/  ISETP.NE.AND P0, PT, R26, UR4, PT ;  /* 0x000000041a007c0c */ /* 0x010fe4000bf05270 */
[----:B------:R-:W-:Y:S02]  /*2340*/  ISETP.NE.AND P1, PT, R22, UR4, PT ;  /* 0x0000000416007c0c */ /* 0x000fe4000bf25270 */
[----:B------:R-:W-:Y:S02]  /*2350*/  SEL R22, RZ, 0x1, P0 ;  /* 0x00000001ff167807 */ /* 0x000fe40000000000 */
[----:B------:R-:W-:Y:S02]  /*2360*/  ISETP.NE.AND P5, PT, R28, UR4, PT ;  /* 0x000000041c007c0c */ /* 0x000fe4000bfa5270 */
[----:B-1----:R-:W-:-:S02]  /*2370*/  SEL R7, RZ, 0x1, P1 ;  /* 0x00000001ff077807 */ /* 0x002fc40000800000 */
[----:B------:R-:W-:Y:S02]  /*2380*/  SEL R5, RZ, 0x1, P5 ;  /* 0x00000001ff057807 */ /* 0x000fe40002800000 */
[----:B------:R-:W-:Y:S02]  /*2390*/  ISETP.NE.AND P5, PT, R33, UR4, PT ;  /* 0x0000000421007c0c */ /* 0x000fe4000bfa5270 */
[----:B------:R-:W-:Y:S02]  /*23a0*/  IADD3 R7, P4, P6, R7, R25, R22 ;  /* 0x0000001907077210 */ /* 0x000fe40007e9e016 */
[----:B------:R-:W-:Y:S02]  /*23b0*/  ISETP.NE.AND P1, PT, R18, UR4, PT ;  /* 0x0000000412007c0c */ /* 0x000fe4000bf25270 */
[----:B------:R-:W-:Y:S02]  /*23c0*/  IADD3.X R27, PT, PT, RZ, R27, RZ, P3, P2 ;  /* 0x0000001bff1b7210 */ /* 0x000fe40001fe44ff */
[----:B------:R-:W-:-:S02]  /*23d0*/  SEL R22, RZ, 0x1, P1 ;  /* 0x00000001ff167807 */ /* 0x000fc40000800000 */
[----:B------:R-:W-:Y:S02]  /*23e0*/  SEL R9, RZ, 0x1, P5 ;  /* 0x00000001ff097807 */ /* 0x000fe40002800000 */
[----:B------:R-:W-:Y:S02]  /*23f0*/  ISETP.NE.AND P0, PT, R29, UR4, PT ;  /* 0x000000041d007c0c */ /* 0x000fe4000bf05270 */
[----:B------:R-:W-:Y:S02]  /*2400*/  ISETP.NE.AND P5, PT, R34, UR4, PT ;  /* 0x0000000422007c0c */ /* 0x000fe4000bfa5270 */
[----:B------:R-:W-:Y:S02]  /*2410*/  SEL R18, RZ, 0x1, P0 ;  /* 0x00000001ff127807 */ /* 0x000fe40000000000 */
[----:B------:R-:W-:Y:S02]  /*2420*/  IADD3.X R27, PT, PT, RZ, R27, RZ, P4, P6 ;  /* 0x0000001bff1b7210 */ /* 0x000fe400027ec4ff */
[----:B------:R-:W-:-:S02]  /*2430*/  IADD3 R5, P1, P0, R5, R7, R22 ;  /* 0x0000000705057210 */ /* 0x000fc4000783e016 */
[----:B-----5:R-:W-:Y:S02]  /*2440*/  ISETP.NE.AND P6, PT, R4, UR4, PT ;  /* 0x0000000404007c0c */ /* 0x020fe4000bfc5270 */
[----:B------:R-:W-:Y:S02]  /*2450*/  SEL R4, RZ, 0x1, P5 ;  /* 0x00000001ff047807 */ /* 0x000fe40002800000 */
[----:B------:R-:W-:Y:S02]  /*2460*/  IADD3 R9, P3, P2, R9, R5, R18 ;  /* 0x0000000509097210 */ /* 0x000fe40007a7e012 */
[----:B------:R-:W-:Y:S02]  /*2470*/  ISETP.NE.AND P4, PT, R6, UR4, PT ;  /* 0x0000000406007c0c */ /* 0x000fe4000bf85270 */
[----:B------:R-:W-:Y:S02]  /*2480*/  SEL R7, RZ, 0x1, P6 ;  /* 0x00000001ff077807 */ /* 0x000fe40003000000 */
[----:B------:R-:W-:-:S02]  /*2490*/  ISETP.NE.AND P5, PT, R8, UR4, PT ;  /* 0x0000000408007c0c */ /* 0x000fc4000bfa5270 */
[----:B------:R-:W-:Y:S02]  /*24a0*/  SEL R5, RZ, 0x1, P4 ;  /* 0x00000001ff057807 */ /* 0x000fe40002000000 */
[----:B------:R-:W-:Y:S02]  /*24b0*/  SEL R6, RZ, 0x1, P5 ;  /* 0x00000001ff067807 */ /* 0x000fe40002800000 */
[----:B------:R-:W-:Y:S02]  /*24c0*/  ISETP.NE.AND P6, PT, R10, UR4, PT ;  /* 0x000000040a007c0c */ /* 0x000fe4000bfc5270 */
[----:B------:R-:W-:Y:S02]  /*24d0*/  IADD3 R7, P4, P5, R7, R9, R4 ;  /* 0x0000000907077210 */ /* 0x000fe40007d9e004 */
[----:B------:R-:W-:Y:S02]  /*24e0*/  IADD3.X R27, PT, PT, RZ, R27, RZ, P1, P0 ;  /* 0x0000001bff1b7210 */ /* 0x000fe40000fe04ff */
[----:B------:R-:W-:-:S02]  /*24f0*/  ISETP.NE.AND P0, PT, R30, UR4, PT ;  /* 0x000000041e007c0c */ /* 0x000fc4000bf05270 */
[----:B------:R-:W-:Y:S02]  /*2500*/  SEL R4, RZ, 0x1, P6 ;  /* 0x00000001ff047807 */ /* 0x000fe40003000000 */
[----:B------:R-:W-:Y:S02]  /*2510*/  IADD3 R6, P1, P6, R6, R7, R5 ;  /* 0x0000000706067210 */ /* 0x000fe40007e3e005 */
[----:B------:R-:W-:Y:S02]  /*2520*/  IADD3.X R27, PT, PT, RZ, R27, RZ, P3, P2 ;  /* 0x0000001bff1b7210 */ /* 0x000fe40001fe44ff */
[----:B------:R-:W-:Y:S02]  /*2530*/  SEL R5, RZ, 0x1, P0 ;  /* 0x00000001ff057807 */ /* 0x000fe40000000000 */
[----:B------:R-:W-:Y:S02]  /*2540*/  ISETP.NE.AND P0, PT, R12, UR4, PT ;  /* 0x000000040c007c0c */ /* 0x000fe4000bf05270 */
[----:B------:R-:W-:-:S02]  /*2550*/  IADD3.X R27, PT, PT, RZ, R27, RZ, P4, P5 ;  /* 0x0000001bff1b7210 */ /* 0x000fc400027ea4ff */
[----:B------:R-:W-:Y:S02]  /*2560*/  IADD3 R5, P3, P4, R5, R6, R4 ;  /* 0x0000000605057210 */ /* 0x000fe40007c7e004 */
[----:B------:R-:W-:Y:S02]  /*2570*/  SEL R4, RZ, 0x1, P0 ;  /* 0x00000001ff047807 */ /* 0x000fe40000000000 */
[----:B------:R-:W-:Y:S02]  /*2580*/  ISETP.NE.AND P0, PT, R16, RZ, PT ;  /* 0x000000ff1000720c */ /* 0x000fe40003f05270 */
[----:B------:R-:W-:Y:S02]  /*2590*/  ISETP.NE.AND P2, PT, R14, UR4, PT ;  /* 0x000000040e007c0c */ /* 0x000fe4000bf45270 */
[----:B------:R-:W-:Y:S02]  /*25a0*/  IADD3.X R27, PT, PT, RZ, R27, RZ, P1, P6 ;  /* 0x0000001bff1b7210 */ /* 0x000fe40000fec4ff */
[----:B------:R-:W-:-:S02]  /*25b0*/  SEL R25, RZ, 0x1, P2 ;  /* 0x00000001ff197807 */ /* 0x000fc40001000000 */
[----:B------:R-:W-:Y:S02]  /*25c0*/  IADD3.X R27, PT, PT, RZ, R27, RZ, P3, P4 ;  /* 0x0000001bff1b7210 */ /* 0x000fe40001fe84ff */
[----:B------:R-:W-:-:S04]  /*25d0*/  IADD3 R25, P1, P2, R25, R5, R4 ;  /* 0x0000000519197210 */ /* 0x000fc80007a3e004 */
[----:B------:R-:W-:Y:S01]  /*25e0*/  IADD3.X R27, PT, PT, RZ, R27, RZ, P1, P2 ;  /* 0x0000001bff1b7210 */ /* 0x000fe20000fe44ff */
[----:B------:R-:W-:Y:S08]  /*25f0*/  @P0 BRA `(.L_x_174) ;  /* 0xfffffff800700947 */ /* 0x000ff0000383ffff */
[----:B------:R-:W-:Y:S05]  /*2600*/  BSYNC.RECONVERGENT B3 ;  /* 0x0000000000037941 */ /* 0x000fea0003800200 */
.L_x_173:
[----:B------:R-:W-:-:S07]  /*2610*/  VIADD R20, R20, 0xfffff000 ;  /* 0xfffff00014147836 */ /* 0x000fce0000000000 */
.L_x_172:
[----:B------:R-:W-:Y:S05]  /*2620*/  BSYNC.RECONVERGENT B2 ;  /* 0x0000000000027941 */ /* 0x000fea0003800200 */
.L_x_171:
        /* <DEDUP_REMOVED lines=14> */
[----:B0-----:R-:W-:-:S04]  /*2710*/  IMAD.WIDE.U32 R4, R21, 0x4, R2 ;  /* 0x0000000415047825 */ /* 0x001fc800078e0002 */
[--C-:B------:R-:W-:Y:S02]  /*2720*/  IMAD.WIDE.U32 R6, R7, 0x4, R2.reuse ;  /* 0x0000000407067825 */ /* 0x100fe400078e0002 */
[----:B------:R-:W2:Y:S02]  /*2730*/  LDG.E R4, desc[UR6][R4.64] ;  /* 0x0000000604047981 */ /* 0x000ea4000c1e1900 */
[--C-:B------:R-:W-:Y:S02]  /*2740*/  IMAD.WIDE.U32 R8, R9, 0x4, R2.reuse ;  /* 0x0000000409087825 */ /* 0x100fe400078e0002 */
[----:B------:R0:W3:Y:S02]  /*2750*/  LDG.E R16, desc[UR6][R6.64] ;  /* 0x0000000606107981 */ /* 0x0000e4000c1e1900 */
[--C-:B------:R-:W-:Y:S02]  /*2760*/  IMAD.WIDE.U32 R10, R11, 0x4, R2.reuse ;  /* 0x000000040b0a7825 */ /* 0x100fe400078e0002 */
[----:B------:R-:W4:Y:S02]  /*2770*/  LDG.E R8, desc[UR6][R8.64] ;  /* 0x0000000608087981 */ /* 0x000f24000c1e1900 */
[----:B------:R-:W-:-:S02]  /*2780*/  IMAD.WIDE.U32 R12, R13, 0x4, R2 ;  /* 0x000000040d0c7825 */ /* 0x000fc400078e0002 */
[----:B------:R-:W5:Y:S02]  /*2790*/  LDG.E R10, desc[UR6][R10.64] ;  /* 0x000000060a0a7981 */ /* 0x000f64000c1e1900 */
[--C-:B------:R-:W-:Y:S02]  /*27a0*/  IMAD.WIDE.U32 R14, R15, 0x4, R2.reuse ;  /* 0x000000040f0e7825 */ /* 0x100fe400078e0002 */
[----:B------:R-:W5:Y:S02]  /*27b0*/  LDG.E R12, desc[UR6][R12.64] ;  /* 0x000000060c0c7981 */ /* 0x000f64000c1e1900 */
[C---:B------:R-:W-:Y:S02]  /*27c0*/  VIADD R23, R21.reuse, 0xc00 ;  /* 0x00000c0015177836 */ /* 0x040fe40000000000 */
[----:B------:R-:W-:Y:S01]  /*27d0*/  VIADD R21, R21, 0xe00 ;  /* 0x00000e0015157836 */ /* 0x000fe20000000000 */
[----:B------:R-:W5:Y:S01]  /*27e0*/  LDG.E R14, desc[UR6][R14.64] ;  /* 0x000000060e0e7981 */ /* 0x000f62000c1e1900 */
[----:B0-----:R-:W-:-:S04]  /*27f0*/  IMAD.WIDE.U32 R6, R23, 0x4, R2 ;  /* 0x0000000417067825 */ /* 0x001fc800078e0002 */
[----:B------:R-:W-:Y:S02]  /*2800*/  IMAD.WIDE.U32 R2, R21, 0x4, R2 ;  /* 0x0000000415027825 */ /* 0x000fe400078e0002 */
[----:B------:R-:W5:Y:S04]  /*2810*/  LDG.E R6, desc[UR6][R6.64] ;  /* 0x0000000606067981 */ /* 0x000f68000c1e1900 */
[----:B------:R0:W5:Y:S01]  /*2820*/  LDG.E R2, desc[UR6][R2.64] ;  /* 0x0000000602027981 */ /* 0x000162000c1e1900 */
[----:B------:R-:W-:Y:S01]  /*2830*/  VIADD R20, R20, 0x1000 ;  /* 0x0000100014147836 */ /* 0x000fe20000000000 */
[----:B--2---:R-:W-:Y:S02]  /*2840*/  ISETP.NE.AND P1, PT, R4, UR4, PT ;  /* 0x0000000404007c0c */ /* 0x004fe4000bf25270 */
[----:B---3--:R-:W-:-:S02]  /*2850*/  ISETP.NE.AND P2, PT, R16, UR4, PT ;  /* 0x0000000410007c0c */ /* 0x008fc4000bf45270 */
[----:B------:R-:W-:Y:S02]  /*2860*/  SEL R5, RZ, 0x1, P1 ;  /* 0x00000001ff057807 */ /* 0x000fe40000800000 */
[----:B------:R-:W-:Y:S02]  /*2870*/  SEL R4, RZ, 0x1, P2 ;  /* 0x00000001ff047807 */ /* 0x000fe40001000000 */
[----:B----4-:R-:W-:Y:S02]  /*2880*/  ISETP.NE.AND P1, PT, R8, UR4, PT ;  /* 0x0000000408007c0c */ /* 0x010fe4000bf25270 */
[----:B-----5:R-:W-:Y:S02]  /*2890*/  ISETP.NE.AND P2, PT, R10, UR4, PT ;  /* 0x000000040a007c0c */ /* 0x020fe4000bf45270 */
[----:B------:R-:W-:Y:S02]  /*28a0*/  IADD3 R25, P5, P6, R4, R25, R5 ;  /* 0x0000001904197210 */ /* 0x000fe40007ebe005 */
[----:B------:R-:W-:-:S02]  /*28b0*/  SEL R4, RZ, 0x1, P1 ;  /* 0x00000001ff047807 */ /* 0x000fc40000800000 */
[----:B------:R-:W-:Y:S02]  /*28c0*/  SEL R5, RZ, 0x1, P2 ;  /* 0x00000001ff057807 */ /* 0x000fe40001000000 */
[----:B------:R-:W-:Y:S02]  /*28d0*/  ISETP.NE.AND P3, PT, R12, UR4, PT ;  /* 0x000000040c007c0c */ /* 0x000fe4000bf65270 */
[----:B------:R-:W-:Y:S02]  /*28e0*/  ISETP.NE.AND P4, PT, R14, UR4, PT ;  /* 0x000000040e007c0c */ /* 0x000fe4000bf85270 */
[----:B------:R-:W-:Y:S02]  /*28f0*/  IADD3 R5, P1, P2, R5, R25, R4 ;  /* 0x0000001905057210 */ /* 0x000fe40007a3e004 */
[----:B------:R-:W-:Y:S02]  /*2900*/  SEL R4, RZ, 0x1, P3 ;  /* 0x00000001ff047807 */ /* 0x000fe40001800000 */
[----:B0-----:R-:W-:-:S02]  /*2910*/  SEL R3, RZ, 0x1, P4 ;  /* 0x00000001ff037807 */ /* 0x001fc40002000000 */
[----:B------:R-:W-:Y:S02]  /*2920*/  ISETP.NE.AND P4, PT, R6, UR4, PT ;  /* 0x0000000406007c0c */ /* 0x000fe4000bf85270 */
[----:B------:R-:W-:Y:S02]  /*2930*/  ISETP.NE.AND P3, PT, R2, UR4, PT ;  /* 0x0000000402007c0c */ /* 0x000fe4000bf65270 */
[----:B------:R-:W-:Y:S02]  /*2940*/  IADD3.X R27, PT, PT, RZ, R27, RZ, P5, P6 ;  /* 0x0000001bff1b7210 */ /* 0x000fe40002fec4ff */
[----:B------:R-:W-:Y:S02]  /*2950*/  IADD3 R3, P5, P6, R3, R5, R4 ;  /* 0x0000000503037210 */ /* 0x000fe40007ebe004 */
[----:B------:R-:W-:Y:S02]  /*2960*/  SEL R2, RZ, 0x1, P4 ;  /* 0x00000001ff027807 */ /* 0x000fe40002000000 */
[----:B------:R-:W-:-:S02]  /*2970*/  SEL R25, RZ, 0x1, P3 ;  /* 0x00000001ff197807 */ /* 0x000fc40001800000 */
[----:B------:R-:W-:Y:S02]  /*2980*/  IADD3.X R27, PT, PT, RZ, R27, RZ, P1, P2 ;  /* 0x0000001bff1b7210 */ /* 0x000fe40000fe44ff */
[----:B------:R-:W-:Y:S02]  /*2990*/  IADD3 R25, P1, P2, R25, R3, R2 ;  /* 0x0000000319197210 */ /* 0x000fe40007a3e002 */
[----:B------:R-:W-:-:S04]  /*29a0*/  IADD3.X R27, PT, PT, RZ, R27, RZ, P5, P6 ;  /* 0x0000001bff1b7210 */ /* 0x000fc80002fec4ff */
[----:B------:R-:W-:-:S07]  /*29b0*/  IADD3.X R27, PT, PT, RZ, R27, RZ, P1, P2 ;  /* 0x0000001bff1b7210 */ /* 0x000fce0000fe44ff */
.L_x_176:
[----:B------:R-:W-:Y:S05]  /*29c0*/  BSYNC.RECONVERGENT B2 ;  /* 0x0000000000027941 */ /* 0x000fea0003800200 */
.L_x_175:
        /* <DEDUP_REMOVED lines=32> */
.L_x_178:
[----:B------:R-:W-:Y:S05]  /*2bd0*/  BSYNC.RECONVERGENT B2 ;  /* 0x0000000000027941 */ /* 0x000fea0003800200 */
.L_x_177:
[----:B------:R-:W-:Y:S05]  /*2be0*/  @!P0 BRA `(.L_x_170) ;  /* 0x0000000000348947 */ /* 0x000fea0003800000 */
[----:B------:R-:W0:Y:S01]  /*2bf0*/  LDC.64 R4, c[0x0][0x380] ;  /* 0x0000e000ff047b82 */ /* 0x000e220000000a00 */
[----:B------:R-:W-:Y:S02]  /*2c00*/  IMAD.IADD R17, R20, 0x1, R17 ;  /* 0x0000000114117824 */ /* 0x000fe400078e0211 */
[----:B------:R-:W-:-:S07]  /*2c10*/  IMAD.MOV R6, RZ, RZ, -R19 ;  /* 0x000000ffff067224 */ /* 0x000fce00078e0a13 */
.L_x_179:
        /* <DEDUP_REMOVED lines=10> */
.L_x_170:
[----:B------:R-:W-:Y:S05]  /*2cc0*/  BSYNC.RECONVERGENT B1 ;  /* 0x0000000000017941 */ /* 0x000fea0003800200 */
.L_x_168:
        /* <DEDUP_REMOVED lines=29> */
[----:B------:R-:W-:Y:S02]  /*2ea0*/  @!P2 MOV R7, 0x400 ;  /* 0x000004000007a802 */ /* 0x000fe40000000f00 */
[----:B-1----:R-:W-:Y:S01]  /*2eb0*/  SEL R3, R3, RZ, !P1 ;  /* 0x000000ff03037207 */ /* 0x002fe20004800000 */
[----:B------:R-:W0:Y:S01]  /*2ec0*/  SHFL.DOWN PT, R2, R5, 0x10, 0x1f ;  /* 0x0a001f0005027f89 */ /* 0x000e2200000e0000 */
[----:B------:R-:W-:Y:S02]  /*2ed0*/  ISETP.GT.AND P1, PT, R9, 0xf, PT ;  /* 0x0000000f0900780c */ /* 0x000fe40003f24270 */
[----:B--2---:R-:W-:Y:S01]  /*2ee0*/  @!P2 LEA R7, R8, R7, 0x18 ;  /* 0x000000070807a211 */ /* 0x004fe200078ec0ff */
[----:B------:R-:W-:Y:S01]  /*2ef0*/  IMAD.X R4, R3, 0x1, R6, P0 ;  /* 0x0000000103047824 */ /* 0x000fe200000e0606 */
[----:B------:R-:W-:-:S04]  /*2f00*/  @!P2 SHF.R.U32.HI R6, RZ, 0x2, R0 ;  /* 0x00000002ff06a819 */ /* 0x000fc80000011600 */
        /* <DEDUP_REMOVED lines=38> */
.L_x_166:
[----:B------:R-:W-:Y:S05]  /*3170*/  BSYNC.RECONVERGENT B0 ;  /* 0x0000000000007941 */ /* 0x000fea0003800200 */
.L_x_151:
[----:B------:R-:W-:Y:S05]  /*3180*/  @P0 EXIT ;  /* 0x000000000000094d */ /* 0x000fea0003800000 */
[----:B------:R-:W0:Y:S01]  /*3190*/  LDCU.64 UR4, c[0x0][0x3a0] ;  /* 0x00007400ff0477ac */ /* 0x000e220008000a00 */
[----:B------:R-:W3:Y:S01]  /*31a0*/  LDC.64 R4, c[0x0][0x390] ;  /* 0x0000e400ff047b82 */ /* 0x000ee20000000a00 */
[----:B012---:R-:W-:-:S04]  /*31b0*/  IADD3 R2, P0, PT, R2, UR4, RZ ;  /* 0x0000000402027c10 */ /* 0x007fc8000ff1e0ff */
[----:B------:R-:W-:-:S05]  /*31c0*/  IADD3.X R3, PT, PT, R3, UR5, RZ, P0, !PT ;  /* 0x0000000503037c10 */ /* 0x000fca00087fe4ff */
[----:B---3--:R-:W-:Y:S01]  /*31d0*/  STG.E.64 desc[UR6][R4.64], R2 ;  /* 0x0000000204007986 */ /* 0x008fe2000c101b06 */
[----:B------:R-:W-:Y:S05]  /*31e0*/  EXIT ;  /* 0x000000000000794d */ /* 0x000fea0003800000 */
.L_x_180:
        /* <DEDUP_REMOVED lines=9> */
.L_x_223:


//--------------------- .text._ZN3cub18CUB_300001_SM_10006detail11EmptyKernelIvEEvv --------------------------
	.section	.text._ZN3cub18CUB_300001_SM_10006detail11EmptyKernelIvEEvv,"ax",@progbits
	.align	128
        .global         _ZN3cub18CUB_300001_SM_10006detail11EmptyKernelIvEEvv
        .type           _ZN3cub18CUB_300001_SM_10006detail11EmptyKernelIvEEvv,@function
        .size           _ZN3cub18CUB_300001_SM_10006detail11EmptyKernelIvEEvv,(.L_x_224 - _ZN3cub18CUB_300001_SM_10006detail11EmptyKernelIvEEvv)
        .other          _ZN3cub18CUB_300001_SM_10006detail11EmptyKernelIvEEvv,@"STO_CUDA_ENTRY STV_DEFAULT"
_ZN3cub18CUB_300001_SM_10006detail11EmptyKernelIvEEvv:
.text._ZN3cub18CUB_300001_SM_10006detail11EmptyKernelIvEEvv:
[----:B------:R-:W-:Y:S01]  /*0000*/  LDC R1, c[0x0][0x37c] ;  /* 0x0000df00ff017b82 */ /* 0x000fe20000000800 */
[----:B------:R-:W-:Y:S05]  /*0010*/  EXIT ;  /* 0x000000000000794d */ /* 0x000fea0003800000 */
.L_x_181:
        /* <DEDUP_REMOVED lines=14> */
.L_x_224:


//--------------------- .text._Z22computeNodeGainsKernelPKiS0_S0_S0_S0_Pfi --------------------------
	.section	.text._Z22computeNodeGainsKernelPKiS0_S0_S0_S0_Pfi,"ax",@progbits
	.align	128
        .global         _Z22computeNodeGainsKernelPKiS0_S0_S0_S0_Pfi
        .type           _Z22computeNodeGainsKernelPKiS0_S0_S0_S0_Pfi,@function
        .size           _Z22computeNodeGainsKernelPKiS0_S0_S0_S0_Pfi,(.L_x_225 - _Z22computeNodeGainsKernelPKiS0_S0_S0_S0_Pfi)
        .other          _Z22computeNodeGainsKernelPKiS0_S0_S0_S0_Pfi,@"STO_CUDA_ENTRY STV_DEFAULT"
_Z22computeNodeGainsKernelPKiS0_S0_S0_S0_Pfi:
.text._Z22computeNodeGainsKernelPKiS0_S0_S0_S0_Pfi:
[----:B------:R-:W-:Y:S01]  /*0000*/  LDC R1, c[0x0][0x37c] ;  /* 0x0000df00ff017b82 */ /* 0x000fe20000000800 */
[----:B------:R-:W0:Y:S07]  /*0010*/  S2R R0, SR_TID.X ;  /* 0x0000000000007919 */ /* 0x000e2e0000002100 */
[----:B------:R-:W0:Y:S01]  /*0020*/  S2UR UR4, SR_CTAID.X ;  /* 0x00000000000479c3 */ /* 0x000e220000002500 */
[----:B------:R-:W1:Y:S07]  /*0030*/  LDCU UR5, c[0x0][0x3b0] ;  /* 0x00007600ff0577ac */ /* 0x000e6e0008000800 */
[----:B------:R-:W0:Y:S02]  /*0040*/  LDC R11, c[0x0][0x360] ;  /* 0x0000d800ff0b7b82 */ /* 0x000e240000000800 */
[----:B0-----:R-:W-:-:S05]  /*0050*/  IMAD R11, R11, UR4, R0 ;  /* 0x000000040b0b7c24 */ /* 0x001fca000f8e0200 */
[----:B-1----:R-:W-:-:S13]  /*0060*/  ISETP.GE.AND P0, PT, R11, UR5, PT ;  /* 0x000000050b007c0c */ /* 0x002fda000bf06270 */
[----:B------:R-:W-:Y:S05]  /*0070*/  @P0 EXIT ;  /* 0x000000000000094d */ /* 0x000fea0003800000 */
[----:B------:R-:W0:Y:S01]  /*0080*/  LDC.64 R2, c[0x0][0x398] ;  /* 0x0000e600ff027b82 */ /* 0x000e220000000a00 */
[----:B------:R-:W1:Y:S01]  /*0090*/  LDCU.64 UR4, c[0x0][0x358] ;  /* 0x00006b00ff0477ac */ /* 0x000e620008000a00 */
[----:B0-----:R-:W-:-:S05]  /*00a0*/  IMAD.WIDE R2, R11, 0x4, R2 ;  /* 0x000000040b027825 */ /* 0x001fca00078e0202 */
[----:B-1----:R-:W2:Y:S04]  /*00b0*/  LDG.E R13, desc[UR4][R2.64] ;  /* 0x00000004020d7981 */ /* 0x002ea8000c1e1900 */
[----:B------:R-:W2:Y:S01]  /*00c0*/  LDG.E R10, desc[UR4][R2.64+0x4] ;  /* 0x00000404020a7981 */ /* 0x000ea2000c1e1900 */
[----:B------:R-:W-:Y:S01]  /*00d0*/  BSSY.RECONVERGENT B2, `(.L_x_182) ;  /* 0x00000c9000027945 */ /* 0x000fe20003800200 */
[----:B------:R-:W-:Y:S01]  /*00e0*/  IMAD.MOV.U32 R15, RZ, RZ, RZ ;  /* 0x000000ffff0f7224 */ /* 0x000fe200078e00ff */
[----:B--2---:R-:W-:-:S13]  /*00f0*/  ISETP.GE.AND P0, PT, R13, R10, PT ;  /* 0x0000000a0d00720c */ /* 0x004fda0003f06270 */
[----:B------:R-:W-:Y:S05]  /*0100*/  @P0 BRA `(.L_x_183) ;  /* 0x0000000c00140947 */ /* 0x000fea0003800000 */
[----:B------:R-:W0:Y:S08]  /*0110*/  LDC.64 R4, c[0x0][0x3a0] ;  /* 0x0000e800ff047b82 */ /* 0x000e300000000a00 */
[----:B------:R-:W1:Y:S01]  /*0120*/  LDC.64 R2, c[0x0][0x380] ;  /* 0x0000e000ff027b82 */ /* 0x000e620000000a00 */
[----:B0-----:R-:W-:-:S05]  /*0130*/  IMAD.WIDE R4, R11, 0x4, R4 ;  /* 0x000000040b047825 */ /* 0x001fca00078e0204 */
[----:B------:R0:W5:Y:S01]  /*0140*/  LDG.E R12, desc[UR4][R4.64] ;  /* 0x00000004040c7981 */ /* 0x000162000c1e1900 */
[----:B------:R-:W-:Y:S01]  /*0150*/  BSSY.RECONVERGENT B1, `(.L_x_184) ;  /* 0x00000bf000017945 */ /* 0x000fe20003800200 */
[----:B------:R-:W-:Y:S02]  /*0160*/  CS2R R14, SRZ ;  /* 0x00000000000e7805 */ /* 0x000fe4000001ff00 */
[----:B-1----:R-:W-:-:S05]  /*0170*/  IADD3 R2, P0, PT, R2, 0x10, RZ ;  /* 0x0000001002027810 */ /* 0x002fca0007f1e0ff */
[----:B------:R-:W-:-:S08]  /*0180*/  IMAD.X R3, RZ, RZ, R3, P0 ;  /* 0x000000ffff037224 */ /* 0x000fd000000e0603 */
.L_x_194:
[----:B0-----:R-:W0:Y:S08]  /*0190*/  LDC.64 R4, c[0x0][0x390] ;  /* 0x0000e400ff047b82 */ /* 0x001e300000000a00 */
[----:B------:R-:W1:Y:S01]  /*01a0*/  LDC.64 R6, c[0x0][0x388] ;  /* 0x0000e200ff067b82 */ /* 0x000e620000000a00 */
[----:B0-----:R-:W-:-:S06]  /*01b0*/  IMAD.WIDE R4, R13, 0x4, R4 ;  /* 0x000000040d047825 */ /* 0x001fcc00078e0204 */
[----:B------:R-:W1:Y:S02]  /*01c0*/  LDG.E R5, desc[UR4][R4.64] ;  /* 0x0000000404057981 */ /* 0x000e64000c1e1900 */
[----:B-1----:R-:W-:-:S05]  /*01d0*/  IMAD.WIDE R6, R5, 0x4, R6 ;  /* 0x0000000405067825 */ /* 0x002fca00078e0206 */
[----:B------:R-:W2:Y:S04]  /*01e0*/  LDG.E R17, desc[UR4][R6.64] ;  /* 0x0000000406117981 */ /* 0x000ea8000c1e1900 */
[----:B------:R-:W2:Y:S01]  /*01f0*/  LDG.E R0, desc[UR4][R6.64+0x4] ;  /* 0x0000040406007981 */ /* 0x000ea2000c1e1900 */
[----:B------:R-:W-:Y:S01]  /*0200*/  IADD3 R13, PT, PT, R13, 0x1, RZ ;  /* 0x000000010d0d7810 */ /* 0x000fe20007ffe0ff */
[----:B------:R-:W-:Y:S03]  /*0210*/  BSSY.RECONVERGENT B0, `(.L_x_185) ;  /* 0x00000b1000007945 */ /* 0x000fe60003800200 */
[----:B------:R-:W-:Y:S02]  /*0220*/  ISETP.GE.AND P0, PT, R13, R10, PT ;  /* 0x0000000a0d00720c */ /* 0x000fe40003f06270 */
[----:B--2---:R-:W-:-:S13]  /*0230*/  ISETP.GE.AND P1, PT, R17, R0, PT ;  /* 0x000000001100720c */ /* 0x004fda0003f26270 */
[----:B------:R-:W-:Y:S05]  /*0240*/  @P1 BRA `(.L_x_186) ;  /* 0x0000000800b41947 */ /* 0x000fea0003800000 */
[----:B------:R-:W-:Y:S01]  /*0250*/  IMAD.IADD R16, R0, 0x1, -R17 ;  /* 0x0000000100107824 */ /* 0x000fe200078e0a11 */
[----:B------:R-:W-:Y:S01]  /*0260*/  BSSY.RECONVERGENT B3, `(.L_x_187) ;  /* 0x0000055000037945 */ /* 0x000fe20003800200 */
[----:B------:R-:W-:-:S03]  /*0270*/  IMAD.IADD R0, R17, 0x1, -R0 ;  /* 0x0000000111007824 */ /* 0x000fc600078e0a00 */
[----:B------:R-:W-:Y:S02]  /*0280*/  LOP3.LUT R18, R16, 0x7, RZ, 0xc0, !PT ;  /* 0x0000000710127812 */ /* 0x000fe400078ec0ff */
[----:B------:R-:W-:Y:S02]  /*0290*/  ISETP.GT.U32.AND P2, PT, R0, -0x8, PT ;  /* 0xfffffff80000780c */ /* 0x000fe40003f44070 */
[----:B------:R-:W-:-:S11]  /*02a0*/  ISETP.NE.AND P1, PT, R18, RZ, PT ;  /* 0x000000ff1200720c */ /* 0x000fd60003f25270 */
[----:B------:R-:W-:Y:S05]  /*02b0*/  @P2 BRA `(.L_x_188) ;  /* 0x00000004003c2947 */ /* 0x000fea0003800000 */
[----:B------:R-:W-:-:S04]  /*02c0*/  LOP3.LUT R19, R16, 0xfffffff8, RZ, 0xc0, !PT ;  /* 0xfffffff810137812 */ /* 0x000fc800078ec0ff */
[----:B------:R-:W-:-:S07]  /*02d0*/  IADD3 R19, PT, PT, -R19, RZ, RZ ;  /* 0x000000ff13137210 */ /* 0x000fce0007ffe1ff */
.L_x_189:
[----:B------:R-:W-:-:S05]  /*02e0*/  IMAD.WIDE R4, R17, 0x4, R2 ;  /* 0x0000000411047825 */ /* 0x000fca00078e0202 */
[----:B------:R-:W2:Y:S04]  /*02f0*/  LDG.E R6, desc[UR4][R4.64+-0x10] ;  /* 0xfffff00404067981 */ /* 0x000ea8000c1e1900 */
[----:B------:R-:W3:Y:S04]  /*0300*/  LDG.E R22, desc[UR4][R4.64+-0xc] ;  /* 0xfffff40404167981 */ /* 0x000ee8000c1e1900 */
[----:B------:R-:W4:Y:S04]  /*0310*/  LDG.E R24, desc[UR4][R4.64+-0x8] ;  /* 0xfffff80404187981 */ /* 0x000f28000c1e1900 */
[----:B------:R-:W4:Y:S04]  /*0320*/  LDG.E R0, desc[UR4][R4.64+-0x4] ;  /* 0xfffffc0404007981 */ /* 0x000f28000c1e1900 */
[----:B------:R-:W4:Y:S01]  /*0330*/  LDG.E R26, desc[UR4][R4.64] ;  /* 0x00000004041a7981 */ /* 0x000f22000c1e1900 */
[----:B--2---:R-:W-:-:S02]  /*0340*/  ISETP.NE.AND P4, PT, R6, R11, PT ;  /* 0x0000000b0600720c */ /* 0x004fc40003f85270 */
[----:B---3--:R-:W-:-:S11]  /*0350*/  ISETP.NE.AND P6, PT, R22, R11, PT ;  /* 0x0000000b1600720c */ /* 0x008fd60003fc5270 */
[----:B------:R-:W0:Y:S01]  /*0360*/  @P4 LDC.64 R20, c[0x0][0x3a0] ;  /* 0x0000e800ff144b82 */ /* 0x000e220000000a00 */
[----:B----4-:R-:W-:Y:S01]  /*0370*/  ISETP.NE.AND P5, PT, R24, R11, PT ;  /* 0x0000000b1800720c */ /* 0x010fe20003fa5270 */
[----:B0-----:R-:W-:-:S06]  /*0380*/  @P4 IMAD.WIDE R20, R6, 0x4, R20 ;  /* 0x0000000406144825 */ /* 0x001fcc00078e0214 */
[----:B------:R-:W0:Y:S01]  /*0390*/  @P6 LDC.64 R6, c[0x0][0x3a0] ;  /* 0x0000e800ff066b82 */ /* 0x000e220000000a00 */
[----:B------:R-:W2:Y:S01]  /*03a0*/  @P4 LDG.E R21, desc[UR4][R20.64] ;  /* 0x0000000414154981 */ /* 0x000ea2000c1e1900 */
[----:B------:R-:W-:-:S03]  /*03b0*/  ISETP.NE.AND P3, PT, R0, R11, PT ;  /* 0x0000000b0000720c */ /* 0x000fc60003f65270 */
[----:B------:R-:W3:Y:S10]  /*03c0*/  LDG.E R20, desc[UR4][R4.64+0x8] ;  /* 0x0000080404147981 */ /* 0x000ef4000c1e1900 */
[----:B------:R-:W1:Y:S01]  /*03d0*/  @P3 LDC.64 R8, c[0x0][0x3a0] ;  /* 0x0000e800ff083b82 */ /* 0x000e620000000a00 */
[----:B0-----:R-:W-:-:S07]  /*03e0*/  @P6 IMAD.WIDE R22, R22, 0x4, R6 ;  /* 0x0000000416166825 */ /* 0x001fce00078e0206 */
[----:B------:R-:W0:Y:S01]  /*03f0*/  @P5 LDC.64 R6, c[0x0][0x3a0] ;  /* 0x0000e800ff065b82 */ /* 0x000e220000000a00 */
[----:B------:R-:W4:Y:S01]  /*0400*/  @P6 LDG.E R23, desc[UR4][R22.64] ;  /* 0x0000000416176981 */ /* 0x000f22000c1e1900 */
[----:B0-----:R-:W-:-:S03]  /*0410*/  @P5 IMAD.WIDE R6, R24, 0x4, R6 ;  /* 0x0000000418065825 */ /* 0x001fc600078e0206 */
[----:B------:R-:W3:Y:S04]  /*0420*/  LDG.E R24, desc[UR4][R4.64+0x4] ;  /* 0x0000040404187981 */ /* 0x000ee8000c1e1900 */
[----:B------:R-:W3:Y:S01]  /*0430*/  @P5 LDG.E R7, desc[UR4][R6.64] ;  /* 0x0000000406075981 */ /* 0x000ee2000c1e1900 */
[----:B-1----:R-:W-:-:S03]  /*0440*/  @P3 IMAD.WIDE R8, R0, 0x4, R8 ;  /* 0x0000000400083825 */ /* 0x002fc600078e0208 */
[----:B------:R0:W3:Y:S04]  /*0450*/  LDG.E R0, desc[UR4][R4.64+0xc] ;  /* 0x00000c0404007981 */ /* 0x0000e8000c1e1900 */
[----:B------:R-:W3:Y:S01]  /*0460*/  @P3 LDG.E R9, desc[UR4][R8.64] ;  /* 0x0000000408093981 */ /* 0x000ee2000c1e1900 */
[----:B--2--5:R-:W-:-:S13]  /*0470*/  ISETP.NE.OR P2, PT, R21, R12, !P4 ;  /* 0x0000000c1500720c */ /* 0x024fda0006745670 */
[----:B------:R-:W-:Y:S01]  /*0480*/  @!P2 FADD R15, R15, 1 ;  /* 0x3f8000000f0fa421 */ /* 0x000fe20000000000 */
[----:B------:R-:W-:-:S13]  /*0490*/  ISETP.NE.AND P2, PT, R21, R12, P4 ;  /* 0x0000000c1500720c */ /* 0x000fda0002745270 */
[----:B------:R-:W-:Y:S01]  /*04a0*/  @P2 FADD R14, R14, 1 ;  /* 0x3f8000000e0e2421 */ /* 0x000fe20000000000 */
[CC--:B----4-:R-:W-:Y:S02]  /*04b0*/  ISETP.NE.OR P2, PT, R23.reuse, R12.reuse, !P6 ;  /* 0x0000000c1700720c */ /* 0x0d0fe40007745670 */
[----:B------:R-:W-:-:S11]  /*04c0*/  ISETP.NE.AND P4, PT, R23, R12, P6 ;  /* 0x0000000c1700720c */ /* 0x000fd60003785270 */
[----:B------:R-:W-:Y:S01]  /*04d0*/  @!P2 FADD R15, R15, 1 ;  /* 0x3f8000000f0fa421 */ /* 0x000fe20000000000 */
[----:B------:R-:W-:Y:S01]  /*04e0*/  ISETP.NE.AND P2, PT, R26, R11, PT ;  /* 0x0000000b1a00720c */ /* 0x000fe20003f45270 */
[----:B------:R-:W-:Y:S01]  /*04f0*/  @P4 FADD R14, R14, 1 ;  /* 0x3f8000000e0e4421 */ /* 0x000fe20000000000 */
[CC--:B---3--:R-:W-:Y:S02]  /*0500*/  ISETP.NE.OR P4, PT, R7.reuse, R12.reuse, !P5 ;  /* 0x0000000c0700720c */ /* 0x0c8fe40006f85670 */
[----:B------:R-:W-:-:S09]  /*0510*/  ISETP.NE.AND P6, PT, R7, R12, P5 ;  /* 0x0000000c0700720c */ /* 0x000fd20002fc5270 */
[----:B0-----:R-:W0:Y:S02]  /*0520*/  @P2 LDC.64 R4, c[0x0][0x3a0] ;  /* 0x0000e800ff042b82 */ /* 0x001e240000000a00 */
[----:B------:R-:W-:Y:S01]  /*0530*/  @!P4 FADD R15, R15, 1 ;  /* 0x3f8000000f0fc421 */ /* 0x000fe20000000000 */
[----:B------:R-:W-:Y:S01]  /*0540*/  ISETP.NE.AND P4, PT, R24, R11, PT ;  /* 0x0000000b1800720c */ /* 0x000fe20003f85270 */
[----:B------:R-:W-:Y:S01]  /*0550*/  @P6 FADD R14, R14, 1 ;  /* 0x3f8000000e0e6421 */ /* 0x000fe20000000000 */
[CC--:B------:R-:W-:Y:S02]  /*0560*/  ISETP.NE.OR P6, PT, R9.reuse, R12.reuse, !P3 ;  /* 0x0000000c0900720c */ /* 0x0c0fe40005fc5670 */
[----:B------:R-:W-:Y:S01]  /*0570*/  ISETP.NE.AND P5, PT, R9, R12, P3 ;  /* 0x0000000c0900720c */ /* 0x000fe20001fa5270 */
[----:B0-----:R-:W-:-:S08]  /*0580*/  @P2 IMAD.WIDE R26, R26, 0x4, R4 ;  /* 0x000000041a1a2825 */ /* 0x001fd000078e0204 */
[----:B------:R-:W0:Y:S02]  /*0590*/  @P4 LDC.64 R6, c[0x0][0x3a0] ;  /* 0x0000e800ff064b82 */ /* 0x000e240000000a00 */
[----:B------:R-:W-:Y:S01]  /*05a0*/  @!P6 FADD R15, R15, 1 ;  /* 0x3f8000000f0fe421 */ /* 0x000fe20000000000 */
[-C--:B------:R-:W-:Y:S01]  /*05b0*/  ISETP.NE.AND P6, PT, R20, R11.reuse, PT ;  /* 0x0000000b1400720c */ /* 0x080fe20003fc5270 */
[----:B------:R-:W2:Y:S01]  /*05c0*/  @P2 LDG.E R27, desc[UR4][R26.64] ;  /* 0x000000041a1b2981 */ /* 0x000ea2000c1e1900 */
[----:B------:R-:W-:Y:S01]  /*05d0*/  @P5 FADD R14, R14, 1 ;  /* 0x3f8000000e0e5421 */ /* 0x000fe20000000000 */
[----:B------:R-:W-:-:S10]  /*05e0*/  ISETP.NE.AND P5, PT, R0, R11, PT ;  /* 0x0000000b0000720c */ /* 0x000fd40003fa5270 */
[----:B------:R-:W1:Y:S08]  /*05f0*/  @P6 LDC.64 R4, c[0x0][0x3a0] ;  /* 0x0000e800ff046b82 */ /* 0x000e700000000a00 */
[----:B------:R-:W3:Y:S01]  /*0600*/  @P5 LDC.64 R8, c[0x0][0x3a0] ;  /* 0x0000e800ff085b82 */ /* 0x000ee20000000a00 */
[----:B0-----:R-:W-:-:S06]  /*0610*/  @P4 IMAD.WIDE R6, R24, 0x4, R6 ;  /* 0x0000000418064825 */ /* 0x001fcc00078e0206 */
[----:B------:R-:W4:Y:S01]  /*0620*/  @P4 LDG.E R7, desc[UR4][R6.64] ;  /* 0x0000000406074981 */ /* 0x000f22000c1e1900 */
[----:B-1----:R-:W-:-:S06]  /*0630*/  @P6 IMAD.WIDE R4, R20, 0x4, R4 ;  /* 0x0000000414046825 */ /* 0x002fcc00078e0204 */
[----:B------:R-:W4:Y:S01]  /*0640*/  @P6 LDG.E R5, desc[UR4][R4.64] ;  /* 0x0000000404056981 */ /* 0x000f22000c1e1900 */
[----:B---3--:R-:W-:-:S06]  /*0650*/  @P5 IMAD.WIDE R8, R0, 0x4, R8 ;  /* 0x0000000400085825 */ /* 0x008fcc00078e0208 */
[----:B------:R-:W3:Y:S01]  /*0660*/  @P5 LDG.E R9, desc[UR4][R8.64] ;  /* 0x0000000408095981 */ /* 0x000ee2000c1e1900 */
[----:B------:R-:W-:Y:S01]  /*0670*/  VIADD R19, R19, 0x8 ;  /* 0x0000000813137836 */ /* 0x000fe20000000000 */
[----:B------:R-:W-:Y:S02]  /*0680*/  IADD3 R17, PT, PT, R17, 0x8, RZ ;  /* 0x0000000811117810 */ /* 0x000fe40007ffe0ff */
[----:B--2---:R-:W-:-:S13]  /*0690*/  ISETP.NE.OR P3, PT, R27, R12, !P2 ;  /* 0x0000000c1b00720c */ /* 0x004fda0005765670 */
[----:B------:R-:W-:Y:S01]  /*06a0*/  @!P3 FADD R15, R15, 1 ;  /* 0x3f8000000f0fb421 */ /* 0x000fe20000000000 */
[-C--:B------:R-:W-:Y:S02]  /*06b0*/  ISETP.NE.AND P3, PT, R27, R12.reuse, P2 ;  /* 0x0000000c1b00720c */ /* 0x080fe40001765270 */
[----:B----4-:R-:W-:-:S11]  /*06c0*/  ISETP.NE.AND P2, PT, R7, R12, P4 ;  /* 0x0000000c0700720c */ /* 0x010fd60002745270 */
[----:B------:R-:W-:Y:S01]  /*06d0*/  @P3 FADD R14, R14, 1 ;  /* 0x3f8000000e0e3421 */ /* 0x000fe20000000000 */
[----:B------:R-:W-:-:S03]  /*06e0*/  ISETP.NE.OR P3, PT, R7, R12, !P4 ;  /* 0x0000000c0700720c */ /* 0x000fc60006765670 */
[----:B------:R-:W-:Y:S01]  /*06f0*/  @P2 FADD R14, R14, 1 ;  /* 0x3f8000000e0e2421 */ /* 0x000fe20000000000 */
[----:B------:R-:W-:-:S09]  /*0700*/  ISETP.NE.AND P2, PT, R5, R12, P6 ;  /* 0x0000000c0500720c */ /* 0x000fd20003745270 */
[----:B------:R-:W-:Y:S01]  /*0710*/  @!P3 FADD R15, R15, 1 ;  /* 0x3f8000000f0fb421 */ /* 0x000fe20000000000 */
[-C--:B------:R-:W-:Y:S02]  /*0720*/  ISETP.NE.OR P3, PT, R5, R12.reuse, !P6 ;  /* 0x0000000c0500720c */ /* 0x080fe40007765670 */
[----:B---3--:R-:W-:Y:S01]  /*0730*/  ISETP.NE.OR P4, PT, R9, R12, !P5 ;  /* 0x0000000c0900720c */ /* 0x008fe20006f85670 */
[----:B------:R-:W-:Y:S01]  /*0740*/  @P2 FADD R14, R14, 1 ;  /* 0x3f8000000e0e2421 */ /* 0x000fe20000000000 */
[----:B------:R-:W-:-:S09]  /*0750*/  ISETP.NE.AND P2, PT, R19, RZ, PT ;  /* 0x000000ff1300720c */ /* 0x000fd20003f45270 */
[----:B------:R-:W-:Y:S01]  /*0760*/  @!P3 FADD R15, R15, 1 ;  /* 0x3f8000000f0fb421 */ /* 0x000fe20000000000 */
[----:B------:R-:W-:-:S03]  /*0770*/  ISETP.NE.AND P3, PT, R9, R12, P5 ;  /* 0x0000000c0900720c */ /* 0x000fc60002f65270 */
[----:B------:R-:W-:-:S10]  /*0780*/  @!P4 FADD R15, R15, 1 ;  /* 0x3f8000000f0fc421 */ /* 0x000fd40000000000 */
[----:B------:R-:W-:Y:S01]  /*0790*/  @P3 FADD R14, R14, 1 ;  /* 0x3f8000000e0e3421 */ /* 0x000fe20000000000 */
[----:B------:R-:W-:Y:S06]  /*07a0*/  @P2 BRA `(.L_x_189) ;  /* 0xfffffff800cc2947 */ /* 0x000fec000383ffff */
.L_x_188:
[----:B------:R-:W-:Y:S05]  /*07b0*/  BSYNC.RECONVERGENT B3 ;  /* 0x0000000000037941 */ /* 0x000fea0003800200 */
.L_x_187:
[----:B------:R-:W-:Y:S05]  /*07c0*/  @!P1 BRA `(.L_x_186) ;  /* 0x0000000400549947 */ /* 0x000fea0003800000 */
[----:B------:R-:W-:Y:S01]  /*07d0*/  ISETP.GE.U32.AND P2, PT, R18, 0x4, PT ;  /* 0x000000041200780c */ /* 0x000fe20003f46070 */
[----:B------:R-:W-:Y:S01]  /*07e0*/  BSSY.RECONVERGENT B3, `(.L_x_190) ;  /* 0x000002b000037945 */ /* 0x000fe20003800200 */
[----:B------:R-:W-:-:S04]  /*07f0*/  LOP3.LUT R22, R16, 0x3, RZ, 0xc0, !PT ;  /* 0x0000000310167812 */ /* 0x000fc800078ec0ff */
[----:B------:R-:W-:-:S07]  /*0800*/  ISETP.NE.AND P1, PT, R22, RZ, PT ;  /* 0x000000ff1600720c */ /* 0x000fce0003f25270 */
[----:B------:R-:W-:Y:S06]  /*0810*/  @!P2 BRA `(.L_x_191) ;  /* 0x00000000009ca947 */ /* 0x000fec0003800000 */
[----:B------:R-:W0:Y:S02]  /*0820*/  LDC.64 R4, c[0x0][0x380] ;  /* 0x0000e000ff047b82 */ /* 0x000e240000000a00 */
[----:B0-----:R-:W-:-:S05]  /*0830*/  IMAD.WIDE R6, R17, 0x4, R4 ;  /* 0x0000000411067825 */ /* 0x001fca00078e0204 */
[----:B------:R-:W2:Y:S04]  /*0840*/  LDG.E R20, desc[UR4][R6.64] ;  /* 0x0000000406147981 */ /* 0x000ea8000c1e1900 */
[----:B------:R-:W3:Y:S04]  /*0850*/  LDG.E R23, desc[UR4][R6.64+0x4] ;  /* 0x0000040406177981 */ /* 0x000ee8000c1e1900 */
[----:B------:R-:W4:Y:S04]  /*0860*/  LDG.E R18, desc[UR4][R6.64+0x8] ;  /* 0x0000080406127981 */ /* 0x000f28000c1e1900 */
[----:B------:R-:W4:Y:S01]  /*0870*/  LDG.E R0, desc[UR4][R6.64+0xc] ;  /* 0x00000c0406007981 */ /* 0x000f22000c1e1900 */
[----:B--2---:R-:W-:-:S02]  /*0880*/  ISETP.NE.AND P5, PT, R20, R11, PT ;  /* 0x0000000b1400720c */ /* 0x004fc40003fa5270 */
[----:B---3--:R-:W-:-:S11]  /*0890*/  ISETP.NE.AND P3, PT, R23, R11, PT ;  /* 0x0000000b1700720c */ /* 0x008fd60003f65270 */
[----:B------:R-:W0:Y:S01]  /*08a0*/  @P5 LDC.64 R4, c[0x0][0x3a0] ;  /* 0x0000e800ff045b82 */ /* 0x000e220000000a00 */
[----:B----4-:R-:W-:-:S07]  /*08b0*/  ISETP.NE.AND P4, PT, R18, R11, PT ;  /* 0x0000000b1200720c */ /* 0x010fce0003f85270 */
[----:B------:R-:W1:Y:S01]  /*08c0*/  @P3 LDC.64 R8, c[0x0][0x3a0] ;  /* 0x0000e800ff083b82 */ /* 0x000e620000000a00 */
[----:B0-----:R-:W-:Y:S01]  /*08d0*/  @P5 IMAD.WIDE R20, R20, 0x4, R4 ;  /* 0x0000000414145825 */ /* 0x001fe200078e0204 */
[----:B------:R-:W-:-:S06]  /*08e0*/  ISETP.NE.AND P2, PT, R0, R11, PT ;  /* 0x0000000b0000720c */ /* 0x000fcc0003f45270 */
[----:B------:R-:W0:Y:S01]  /*08f0*/  @P4 LDC.64 R4, c[0x0][0x3a0] ;  /* 0x0000e800ff044b82 */ /* 0x000e220000000a00 */
[----:B------:R-:W2:Y:S01]  /*0900*/  @P5 LDG.E R19, desc[UR4][R20.64] ;  /* 0x0000000414135981 */ /* 0x000ea2000c1e1900 */
[----:B-1----:R-:W-:-:S06]  /*0910*/  @P3 IMAD.WIDE R8, R23, 0x4, R8 ;  /* 0x0000000417083825 */ /* 0x002fcc00078e0208 */
[----:B------:R-:W1:Y:S01]  /*0920*/  @P2 LDC.64 R6, c[0x0][0x3a0] ;  /* 0x0000e800ff062b82 */ /* 0x000e620000000a00 */
[----:B------:R-:W3:Y:S01]  /*0930*/  @P3 LDG.E R9, desc[UR4][R8.64] ;  /* 0x0000000408093981 */ /* 0x000ee2000c1e1900 */
[----:B0-----:R-:W-:-:S06]  /*0940*/  @P4 IMAD.WIDE R4, R18, 0x4, R4 ;  /* 0x0000000412044825 */ /* 0x001fcc00078e0204 */
[----:B------:R-:W4:Y:S01]  /*0950*/  @P4 LDG.E R5, desc[UR4][R4.64] ;  /* 0x0000000404054981 */ /* 0x000f22000c1e1900 */
[----:B-1----:R-:W-:-:S06]  /*0960*/  @P2 IMAD.WIDE R6, R0, 0x4, R6 ;  /* 0x0000000400062825 */ /* 0x002fcc00078e0206 */
[----:B------:R-:W4:Y:S01]  /*0970*/  @P2 LDG.E R7, desc[UR4][R6.64] ;  /* 0x0000000406072981 */ /* 0x000f22000c1e1900 */
[----:B------:R-:W-:Y:S01]  /*0980*/  VIADD R17, R17, 0x4 ;  /* 0x0000000411117836 */ /* 0x000fe20000000000 */
[----:B--2--5:R-:W-:-:S13]  /*0990*/  ISETP.NE.OR P6, PT, R19, R12, !P5 ;  /* 0x0000000c1300720c */ /* 0x024fda0006fc5670 */
[----:B------:R-:W-:Y:S01]  /*09a0*/  @!P6 FADD R15, R15, 1 ;  /* 0x3f8000000f0fe421 */ /* 0x000fe20000000000 */
[-C--:B------:R-:W-:Y:S02]  /*09b0*/  ISETP.NE.AND P6, PT, R19, R12.reuse, P5 ;  /* 0x0000000c1300720c */ /* 0x080fe40002fc5270 */
[----:B---3--:R-:W-:-:S11]  /*09c0*/  ISETP.NE.AND P5, PT, R9, R12, P3 ;  /* 0x0000000c0900720c */ /* 0x008fd60001fa5270 */
[----:B------:R-:W-:Y:S01]  /*09d0*/  @P6 FADD R14, R14, 1 ;  /* 0x3f8000000e0e6421 */ /* 0x000fe20000000000 */
[----:B------:R-:W-:-:S03]  /*09e0*/  ISETP.NE.OR P6, PT, R9, R12, !P3 ;  /* 0x0000000c0900720c */ /* 0x000fc60005fc5670 */
[----:B------:R-:W-:Y:S01]  /*09f0*/  @P5 FADD R14, R14, 1 ;  /* 0x3f8000000e0e5421 */ /* 0x000fe20000000000 */
[-C--:B----4-:R-:W-:Y:S02]  /*0a00*/  ISETP.NE.AND P5, PT, R5, R12.reuse, P4 ;  /* 0x0000000c0500720c */ /* 0x090fe400027a5270 */
[----:B------:R-:W-:-:S07]  /*0a10*/  ISETP.NE.OR P3, PT, R7, R12, !P2 ;  /* 0x0000000c0700720c */ /* 0x000fce0005765670 */
[----:B------:R-:W-:Y:S01]  /*0a20*/  @!P6 FADD R15, R15, 1 ;  /* 0x3f8000000f0fe421 */ /* 0x000fe20000000000 */
[----:B------:R-:W-:-:S03]  /*0a30*/  ISETP.NE.OR P6, PT, R5, R12, !P4 ;  /* 0x0000000c0500720c */ /* 0x000fc600067c5670 */
[----:B------:R-:W-:-:S10]  /*0a40*/  @P5 FADD R14, R14, 1 ;  /* 0x3f8000000e0e5421 */ /* 0x000fd40000000000 */
[----:B------:R-:W-:Y:S01]  /*0a50*/  @!P6 FADD R15, R15, 1 ;  /* 0x3f8000000f0fe421 */ /* 0x000fe20000000000 */
[----:B------:R-:W-:-:S03]  /*0a60*/  ISETP.NE.AND P6, PT, R7, R12, P2 ;  /* 0x0000000c0700720c */ /* 0x000fc600017c5270 */
[----:B------:R-:W-:-:S10]  /*0a70*/  @!P3 FADD R15, R15, 1 ;  /* 0x3f8000000f0fb421 */ /* 0x000fd40000000000 */
[----:B------:R-:W-:-:S07]  /*0a80*/  @P6 FADD R14, R14, 1 ;  /* 0x3f8000000e0e6421 */ /* 0x000fce0000000000 */
.L_x_191:
[----:B------:R-:W-:Y:S05]  /*0a90*/  BSYNC.RECONVERGENT B3 ;  /* 0x0000000000037941 */ /* 0x000fea0003800200 */
.L_x_190:
[----:B------:R-:W-:Y:S05]  /*0aa0*/  @!P1 BRA `(.L_x_186) ;  /* 0x00000000009c9947 */ /* 0x000fea0003800000 */
[----:B------:R-:W-:Y:S01]  /*0ab0*/  ISETP.NE.AND P2, PT, R22, 0x1, PT ;  /* 0x000000011600780c */ /* 0x000fe20003f45270 */
[----:B------:R-:W-:Y:S01]  /*0ac0*/  BSSY.RECONVERGENT B3, `(.L_x_192) ;  /* 0x0000019000037945 */ /* 0x000fe20003800200 */
[----:B------:R-:W-:-:S04]  /*0ad0*/  LOP3.LUT R16, R16, 0x1, RZ, 0xc0, !PT ;  /* 0x0000000110107812 */ /* 0x000fc800078ec0ff */
[----:B------:R-:W-:-:S07]  /*0ae0*/  ISETP.NE.U32.AND P1, PT, R16, 0x1, PT ;  /* 0x000000011000780c */ /* 0x000fce0003f25070 */
[----:B------:R-:W-:Y:S06]  /*0af0*/  @!P2 BRA `(.L_x_193) ;  /* 0x000000000054a947 */ /* 0x000fec0003800000 */
[----:B------:R-:W0:Y:S02]  /*0b00*/  LDC.64 R4, c[0x0][0x380] ;  /* 0x0000e000ff047b82 */ /* 0x000e240000000a00 */
[----:B0-----:R-:W-:-:S05]  /*0b10*/  IMAD.WIDE R8, R17, 0x4, R4 ;  /* 0x0000000411087825 */ /* 0x001fca00078e0204 */
[----:B------:R-:W2:Y:S04]  /*0b20*/  LDG.E R0, desc[UR4][R8.64] ;  /* 0x0000000408007981 */ /* 0x000ea8000c1e1900 */
[----:B------:R-:W3:Y:S01]  /*0b30*/  LDG.E R16, desc[UR4][R8.64+0x4] ;  /* 0x0000040408107981 */ /* 0x000ee2000c1e1900 */
[-C--:B--2---:R-:W-:Y:S02]  /*0b40*/  ISETP.NE.AND P4, PT, R0, R11.reuse, PT ;  /* 0x0000000b0000720c */ /* 0x084fe40003f85270 */
[----:B---3--:R-:W-:-:S11]  /*0b50*/  ISETP.NE.AND P2, PT, R16, R11, PT ;  /* 0x0000000b1000720c */ /* 0x008fd60003f45270 */
[----:B------:R-:W0:Y:S08]  /*0b60*/  @P4 LDC.64 R4, c[0x0][0x3a0] ;  /* 0x0000e800ff044b82 */ /* 0x000e300000000a00 */
[----:B------:R-:W1:Y:S01]  /*0b70*/  @P2 LDC.64 R6, c[0x0][0x3a0] ;  /* 0x0000e800ff062b82 */ /* 0x000e620000000a00 */
[----:B0-----:R-:W-:-:S06]  /*0b80*/  @P4 IMAD.WIDE R4, R0, 0x4, R4 ;  /* 0x0000000400044825 */ /* 0x001fcc00078e0204 */
[----:B------:R-:W2:Y:S01]  /*0b90*/  @P4 LDG.E R5, desc[UR4][R4.64] ;  /* 0x0000000404054981 */ /* 0x000ea2000c1e1900 */
[----:B-1----:R-:W-:-:S06]  /*0ba0*/  @P2 IMAD.WIDE R6, R16, 0x4, R6 ;  /* 0x0000000410062825 */ /* 0x002fcc00078e0206 */
[----:B------:R-:W3:Y:S01]  /*0bb0*/  @P2 LDG.E R7, desc[UR4][R6.64] ;  /* 0x0000000406072981 */ /* 0x000ee2000c1e1900 */
[----:B------:R-:W-:Y:S02]  /*0bc0*/  IADD3 R17, PT, PT, R17, 0x2, RZ ;  /* 0x0000000211117810 */ /* 0x000fe40007ffe0ff */
[CC--:B--2--5:R-:W-:Y:S02]  /*0bd0*/  ISETP.NE.OR P6, PT, R5.reuse, R12.reuse, !P4 ;  /* 0x0000000c0500720c */ /* 0x0e4fe400067c5670 */
[-C--:B------:R-:W-:Y:S02]  /*0be0*/  ISETP.NE.AND P5, PT, R5, R12.reuse, P4 ;  /* 0x0000000c0500720c */ /* 0x080fe400027a5270 */
[----:B---3--:R-:W-:-:S09]  /*0bf0*/  ISETP.NE.OR P3, PT, R7, R12, !P2 ;  /* 0x0000000c0700720c */ /* 0x008fd20005765670 */
[----:B------:R-:W-:Y:S01]  /*0c00*/  @!P6 FADD R15, R15, 1 ;  /* 0x3f8000000f0fe421 */ /* 0x000fe20000000000 */
[----:B------:R-:W-:Y:S01]  /*0c10*/  ISETP.NE.AND P6, PT, R7, R12, P2 ;  /* 0x0000000c0700720c */ /* 0x000fe200017c5270 */
[----:B------:R-:W-:Y:S02]  /*0c20*/  @P5 FADD R14, R14, 1 ;  /* 0x3f8000000e0e5421 */ /* 0x000fe40000000000 */
[----:B------:R-:W-:-:S10]  /*0c30*/  @!P3 FADD R15, R15, 1 ;  /* 0x3f8000000f0fb421 */ /* 0x000fd40000000000 */
[----:B------:R-:W-:-:S07]  /*0c40*/  @P6 FADD R14, R14, 1 ;  /* 0x3f8000000e0e6421 */ /* 0x000fce0000000000 */
.L_x_193:
[----:B------:R-:W-:Y:S05]  /*0c50*/  BSYNC.RECONVERGENT B3 ;  /* 0x0000000000037941 */ /* 0x000fea0003800200 */
.L_x_192:
[----:B------:R-:W-:Y:S05]  /*0c60*/  @P1 BRA `(.L_x_186) ;  /* 0x00000000002c1947 */ /* 0x000fea0003800000 */
[----:B------:R-:W0:Y:S02]  /*0c70*/  LDC.64 R4, c[0x0][0x380] ;  /* 0x0000e000ff047b82 */ /* 0x000e240000000a00 */
[----:B0-----:R-:W-:-:S05]  /*0c80*/  IMAD.WIDE R4, R17, 0x4, R4 ;  /* 0x0000000411047825 */ /* 0x001fca00078e0204 */
[----:B------:R-:W2:Y:S02]  /*0c90*/  LDG.E R0, desc[UR4][R4.64] ;  /* 0x0000000404007981 */ /* 0x000ea4000c1e1900 */
[----:B--2---:R-:W-:-:S13]  /*0ca0*/  ISETP.NE.AND P1, PT, R0, R11, PT ;  /* 0x0000000b0000720c */ /* 0x004fda0003f25270 */
[----:B------:R-:W-:Y:S05]  /*0cb0*/  @!P1 BRA `(.L_x_186) ;  /* 0x0000000000189947 */ /* 0x000fea0003800000 */
[----:B------:R-:W0:Y:S02]  /*0cc0*/  LDC.64 R4, c[0x0][0x3a0] ;  /* 0x0000e800ff047b82 */ /* 0x000e240000000a00 */
[----:B0-----:R-:W-:-:S06]  /*0cd0*/  IMAD.WIDE R4, R0, 0x4, R4 ;  /* 0x0000000400047825 */ /* 0x001fcc00078e0204 */
[----:B------:R-:W2:Y:S02]  /*0ce0*/  LDG.E R5, desc[UR4][R4.64] ;  /* 0x0000000404057981 */ /* 0x000ea4000c1e1900 */
[----:B--2--5:R-:W-:-:S13]  /*0cf0*/  ISETP.NE.AND P1, PT, R5, R12, PT ;  /* 0x0000000c0500720c */ /* 0x024fda0003f25270 */
[----:B------:R-:W-:Y:S01]  /*0d00*/  @!P1 FADD R15, R15, 1 ;  /* 0x3f8000000f0f9421 */ /* 0x000fe20000000000 */
[----:B------:R-:W-:-:S07]  /*0d10*/  @P1 FADD R14, R14, 1 ;  /* 0x3f8000000e0e1421 */ /* 0x000fce0000000000 */
.L_x_186:
[----:B------:R-:W-:Y:S05]  /*0d20*/  BSYNC.RECONVERGENT B0 ;  /* 0x0000000000007941 */ /* 0x000fea0003800200 */
.L_x_185:
[----:B------:R-:W-:Y:S05]  /*0d30*/  @!P0 BRA `(.L_x_194) ;  /* 0xfffffff400148947 */ /* 0x000fea000383ffff */
[----:B------:R-:W-:Y:S05]  /*0d40*/  BSYNC.RECONVERGENT B1 ;  /* 0x0000000000017941 */ /* 0x000fea0003800200 */
.L_x_184:
[----:B------:R-:W-:-:S07]  /*0d50*/  FADD R15, R14, -R15 ;  /* 0x8000000f0e0f7221 */ /* 0x000fce0000000000 */
.L_x_183:
[----:B------:R-:W-:Y:S05]  /*0d60*/  BSYNC.RECONVERGENT B2 ;  /* 0x0000000000027941 */ /* 0x000fea0003800200 */
.L_x_182:
[----:B------:R-:W0:Y:S02]  /*0d70*/  LDC.64 R2, c[0x0][0x3a8] ;  /* 0x0000ea00ff027b82 */ /* 0x000e240000000a00 */
[----:B0-----:R-:W-:-:S05]  /*0d80*/  IMAD.WIDE R2, R11, 0x4, R2 ;  /* 0x000000040b027825 */ /* 0x001fca00078e0202 */
[----:B------:R-:W-:Y:S01]  /*0d90*/  STG.E desc[UR4][R2.64], R15 ;  /* 0x0000000f02007986 */ /* 0x000fe2000c101904 */
[----:B------:R-:W-:Y:S05]  /*0da0*/  EXIT ;  /* 0x000000000000794d */ /* 0x000fea0003800000 */
.L_x_195:
        /* <DEDUP_REMOVED lines=13> */
.L_x_225:


//--------------------- .text._Z20computeCutSizeKernelPKiS0_S0_Pfi --------------------------
	.section	.text._Z20computeCutSizeKernelPKiS0_S0_Pfi,"ax",@progbits
	.align	128
        .global         _Z20computeCutSizeKernelPKiS0_S0_Pfi
        .type           _Z20computeCutSizeKernelPKiS0_S0_Pfi,@function
        .size           _Z20computeCutSizeKernelPKiS0_S0_Pfi,(.L_x_217 - _Z20computeCutSizeKernelPKiS0_S0_Pfi)
        .other          _Z20computeCutSizeKernelPKiS0_S0_Pfi,@"STO_CUDA_ENTRY STV_DEFAULT"
_Z20computeCutSizeKernelPKiS0_S0_Pfi:
.text._Z20computeCutSizeKernelPKiS0_S0_Pfi:
        /* <DEDUP_REMOVED lines=14> */
[----:B------:R-:W-:Y:S02]  /*00e0*/  IMAD.MOV.U32 R28, RZ, RZ, RZ ;  /* 0x000000ffff1c7224 */ /* 0x000fe400078e00ff */
[----:B--2---:R-:W-:-:S05]  /*00f0*/  IMAD.IADD R6, R3, 0x1, -R2 ;  /* 0x0000000103067824 */ /* 0x004fca00078e0a02 */
[----:B------:R-:W-:-:S13]  /*0100*/  ISETP.GE.AND P0, PT, R6, 0x2, PT ;  /* 0x000000020600780c */ /* 0x000fda0003f06270 */
[----:B------:R-:W-:Y:S05]  /*0110*/  @!P0 BRA `(.L_x_197) ;  /* 0x00000010000c8947 */ /* 0x000fea0003800000 */
[----:B------:R-:W-:Y:S01]  /*0120*/  IADD3 R6, PT, PT, R6, -0x1, RZ ;  /* 0xffffffff06067810 */ /* 0x000fe20007ffe0ff */
[----:B------:R-:W-:Y:S03]  /*0130*/  BSSY.RECONVERGENT B1, `(.L_x_198) ;  /* 0x000000d000017945 */ /* 0x000fe60003800200 */
[----:B------:R-:W-:-:S05]  /*0140*/  I2FP.F32.U32 R4, R6 ;  /* 0x0000000600047245 */ /* 0x000fca0000201000 */
[----:B------:R-:W-:-:S05]  /*0150*/  VIADD R5, R4, 0x1800000 ;  /* 0x0180000004057836 */ /* 0x000fca0000000000 */
[----:B------:R-:W-:-:S04]  /*0160*/  LOP3.LUT R5, R5, 0x7f800000, RZ, 0xc0, !PT ;  /* 0x7f80000005057812 */ /* 0x000fc800078ec0ff */
[----:B------:R-:W-:-:S13]  /*0170*/  ISETP.GT.U32.AND P0, PT, R5, 0x1ffffff, PT ;  /* 0x01ffffff0500780c */ /* 0x000fda0003f04070 */
[----:B------:R-:W-:Y:S05]  /*0180*/  @P0 BRA `(.L_x_199) ;  /* 0x00000000000c0947 */ /* 0x000fea0003800000 */
[----:B------:R-:W-:-:S07]  /*0190*/  MOV R6, 0x1b0 ;  /* 0x000001b000067802 */ /* 0x000fce0000000f00 */
[----:B------:R-:W-:Y:S05]  /*01a0*/  CALL.REL.NOINC `($__internal_0_$__cuda_sm20_rcp_rn_f32_slowpath) ;  /* 0x0000000c00fc7944 */ /* 0x000fea0003c00000 */
[----:B------:R-:W-:Y:S05]  /*01b0*/  BRA `(.L_x_200) ;  /* 0x0000000000107947 */ /* 0x000fea0003800000 */
.L_x_199:
[----:B------:R-:W0:Y:S02]  /*01c0*/  MUFU.RCP R5, R4 ;  /* 0x0000000400057308 */ /* 0x000e240000001000 */
[----:B0-----:R-:W-:-:S04]  /*01d0*/  FFMA R6, R4, R5, -1 ;  /* 0xbf80000004067423 */ /* 0x001fc80000000005 */
[----:B------:R-:W-:-:S04]  /*01e0*/  FADD.FTZ R6, -R6, -RZ ;  /* 0x800000ff06067221 */ /* 0x000fc80000010100 */
[----:B------:R-:W-:-:S07]  /*01f0*/  FFMA R5, R5, R6, R5 ;  /* 0x0000000605057223 */ /* 0x000fce0000000005 */
.L_x_200:
[----:B------:R-:W-:Y:S05]  /*0200*/  BSYNC.RECONVERGENT B1 ;  /* 0x0000000000017941 */ /* 0x000fea0003800200 */
.L_x_198:
[----:B------:R-:W-:-:S13]  /*0210*/  ISETP.GT.AND P0, PT, R3, R2, PT ;  /* 0x000000020300720c */ /* 0x000fda0003f04270 */
[----:B------:R-:W-:Y:S05]  /*0220*/  @!P0 BRA `(.L_x_197) ;  /* 0x0000000c00c88947 */ /* 0x000fea0003800000 */
[----:B------:R-:W0:Y:S01]  /*0230*/  LDC.64 R10, c[0x0][0x380] ;  /* 0x0000e000ff0a7b82 */ /* 0x000e220000000a00 */
[-C--:B------:R-:W-:Y:S01]  /*0240*/  LOP3.LUT R4, RZ, R2.reuse, RZ, 0x33, !PT ;  /* 0x00000002ff047212 */ /* 0x080fe200078e33ff */
[----:B------:R-:W-:Y:S01]  /*0250*/  HFMA2 R28, -RZ, RZ, 0, 0 ;  /* 0x00000000ff1c7431 */ /* 0x000fe200000001ff */
[C---:B------:R-:W-:Y:S01]  /*0260*/  LOP3.LUT R12, R2.reuse, 0x7, RZ, 0x3c, !PT ;  /* 0x00000007020c7812 */ /* 0x040fe200078e3cff */
[C---:B------:R-:W-:Y:S01]  /*0270*/  VIADD R7, R3.reuse, 0xfffffffe ;  /* 0xfffffffe03077836 */ /* 0x040fe20000000000 */
[----:B------:R-:W-:Y:S01]  /*0280*/  LOP3.LUT R22, R2, 0xf, RZ, 0x3c, !PT ;  /* 0x0000000f02167812 */ /* 0x000fe200078e3cff */
[----:B------:R-:W-:Y:S01]  /*0290*/  IMAD.MOV.U32 R6, RZ, RZ, RZ ;  /* 0x000000ffff067224 */ /* 0x000fe200078e00ff */
[----:B------:R-:W-:Y:S01]  /*02a0*/  PRMT R8, RZ, 0x7610, R8 ;  /* 0x00007610ff087816 */ /* 0x000fe20000000008 */
[C---:B------:R-:W-:Y:S01]  /*02b0*/  IMAD.IADD R21, R3.reuse, 0x1, R4 ;  /* 0x0000000103157824 */ /* 0x040fe200078e0204 */
[----:B------:R-:W-:Y:S01]  /*02c0*/  PRMT R9, RZ, 0x7610, R9 ;  /* 0x00007610ff097816 */ /* 0x000fe20000000009 */
[----:B------:R-:W-:Y:S01]  /*02d0*/  IMAD.IADD R23, R3, 0x1, R12 ;  /* 0x0000000103177824 */ /* 0x000fe200078e020c */
[----:B------:R-:W-:-:S02]  /*02e0*/  MOV R20, R2 ;  /* 0x0000000200147202 */ /* 0x000fc40000000f00 */
[----:B------:R-:W-:Y:S02]  /*02f0*/  IADD3 R22, PT, PT, R3, R22, RZ ;  /* 0x0000001603167210 */ /* 0x000fe40007ffe0ff */
[----:B0-----:R-:W-:-:S04]  /*0300*/  IADD3 R10, P0, PT, R10, 0x20, RZ ;  /* 0x000000200a0a7810 */ /* 0x001fc80007f1e0ff */
[----:B------:R-:W-:-:S09]  /*0310*/  IADD3.X R11, PT, PT, RZ, R11, RZ, P0, !PT ;  /* 0x0000000bff0b7210 */ /* 0x000fd200007fe4ff */
.L_x_211:
[----:B------:R-:W-:Y:S01]  /*0320*/  IADD3 R4, PT, PT, R20, 0x1, RZ ;  /* 0x0000000114047810 */ /* 0x000fe20007ffe0ff */
[----:B------:R-:W-:Y:S01]  /*0330*/  BSSY.RECONVERGENT B1, `(.L_x_201) ;  /* 0x00000dd000017945 */ /* 0x000fe20003800200 */
[----:B------:R-:W-:Y:S02]  /*0340*/  IMAD.MOV.U32 R14, RZ, RZ, R20 ;  /* 0x000000ffff0e7224 */ /* 0x000fe400078e0014 */
[CC--:B------:R-:W-:Y:S02]  /*0350*/  ISETP.GE.AND P1, PT, R4.reuse, R3.reuse, PT ;  /* 0x000000030400720c */ /* 0x0c0fe40003f26270 */
[----:B------:R-:W-:Y:S02]  /*0360*/  ISETP.NE.AND P0, PT, R4, R3, PT ;  /* 0x000000030400720c */ /* 0x000fe40003f05270 */
[----:B------:R-:W-:-:S09]  /*0370*/  MOV R20, R4 ;  /* 0x0000000400147202 */ /* 0x000fd20000000f00 */
[----:B0----5:R-:W-:Y:S05]  /*0380*/  @P1 BRA `(.L_x_202) ;  /* 0x0000000c005c1947 */ /* 0x021fea0003800000 */
[----:B------:R-:W0:Y:S01]  /*0390*/  LDC.64 R12, c[0x0][0x380] ;  /* 0x0000e000ff0c7b82 */ /* 0x000e220000000a00 */
[----:B------:R-:W-:-:S07]  /*03a0*/  IMAD.MOV.U32 R4, RZ, RZ, R14 ;  /* 0x000000ffff047224 */ /* 0x000fce00078e000e */
[----:B------:R-:W1:Y:S01]  /*03b0*/  LDC.64 R14, c[0x0][0x390] ;  /* 0x0000e400ff0e7b82 */ /* 0x000e620000000a00 */
[----:B0-----:R-:W-:-:S05]  /*03c0*/  IMAD.WIDE R18, R4, 0x4, R12 ;  /* 0x0000000404127825 */ /* 0x001fca00078e020c */
[----:B------:R-:W1:Y:S01]  /*03d0*/  LDG.E R17, desc[UR4][R18.64] ;  /* 0x0000000412117981 */ /* 0x000e62000c1e1900 */
[----:B------:R-:W-:-:S04]  /*03e0*/  IADD3 R25, PT, PT, R7, -R2, -R6 ;  /* 0x8000000207197210 */ /* 0x000fc80007ffe806 */
[----:B------:R-:W-:Y:S01]  /*03f0*/  ISETP.GE.U32.AND P1, PT, R25, 0xf, PT ;  /* 0x0000000f1900780c */ /* 0x000fe20003f26070 */
[----:B-1----:R-:W-:-:S05]  /*0400*/  IMAD.WIDE R16, R17, 0x4, R14 ;  /* 0x0000000411107825 */ /* 0x002fca00078e020e */
[----:B------:R0:W5:Y:S01]  /*0410*/  LDG.E R24, desc[UR4][R16.64] ;  /* 0x0000000410187981 */ /* 0x000162000c1e1900 */
[----:B------:R-:W-:Y:S01]  /*0420*/  BSSY.RECONVERGENT B2, `(.L_x_203) ;  /* 0x0000060000027945 */ /* 0x000fe20003800200 */
[----:B------:R-:W-:Y:S01]  /*0430*/  IADD3 R26, PT, PT, R21, -R6, RZ ;  /* 0x80000006151a7210 */ /* 0x000fe20007ffe0ff */
[----:B------:R-:W-:-:S04]  /*0440*/  IMAD.MOV.U32 R25, RZ, RZ, R20 ;  /* 0x000000ffff197224 */ /* 0x000fc800078e0014 */
[----:B------:R-:W-:Y:S05]  /*0450*/  @!P1 BRA `(.L_x_204) ;  /* 0x0000000400709947 */ /* 0x000fea0003800000 */
[----:B------:R-:W-:Y:S01]  /*0460*/  LOP3.LUT R27, R26, 0xfffffff0, RZ, 0xc0, !PT ;  /* 0xfffffff01a1b7812 */ /* 0x000fe200078ec0ff */
[----:B------:R-:W-:Y:S01]  /*0470*/  BSSY.RECONVERGENT B3, `(.L_x_205) ;  /* 0x0000059000037945 */ /* 0x000fe20003800200 */
[----:B------:R-:W-:-:S03]  /*0480*/  MOV R25, R20 ;  /* 0x0000001400197202 */ /* 0x000fc60000000f00 */
[----:B------:R-:W-:-:S07]  /*0490*/  IMAD.MOV R27, RZ, RZ, -R27 ;  /* 0x000000ffff1b7224 */ /* 0x000fce00078e0a1b */
.L_x_206:
[----:B0-----:R-:W-:-:S05]  /*04a0*/  IMAD.WIDE R16, R25, 0x4, R10 ;  /* 0x0000000419107825 */ /* 0x001fca00078e020a */
[----:B------:R-:W2:Y:S04]  /*04b0*/  LDG.E R19, desc[UR4][R16.64+-0x20] ;  /* 0xffffe00410137981 */ /* 0x000ea8000c1e1900 */
[----:B------:R-:W3:Y:S01]  /*04c0*/  LDG.E R29, desc[UR4][R16.64+-0x1c] ;  /* 0xffffe404101d7981 */ /* 0x000ee2000c1e1900 */
[----:B--2---:R-:W-:-:S06]  /*04d0*/  IMAD.WIDE R18, R19, 0x4, R14 ;  /* 0x0000000413127825 */ /* 0x004fcc00078e020e */
[----:B------:R-:W2:Y:S02]  /*04e0*/  LDG.E R19, desc[UR4][R18.64] ;  /* 0x0000000412137981 */ /* 0x000ea4000c1e1900 */
[----:B--2--5:R-:W-:Y:S01]  /*04f0*/  ISETP.NE.AND P2, PT, R24, R19, PT ;  /* 0x000000131800720c */ /* 0x024fe20003f45270 */
[----:B---3--:R-:W-:-:S05]  /*0500*/  IMAD.WIDE R18, R29, 0x4, R14 ;  /* 0x000000041d127825 */ /* 0x008fca00078e020e */
[----:B------:R-:W2:Y:S02]  /*0510*/  LDG.E R29, desc[UR4][R18.64] ;  /* 0x00000004121d7981 */ /* 0x000ea4000c1e1900 */
[----:B--2---:R-:W-:Y:S02]  /*0520*/  ISETP.NE.AND P3, PT, R24, R29, PT ;  /* 0x0000001d1800720c */ /* 0x004fe40003f65270 */
[----:B------:R-:W2:Y:S02]  /*0530*/  LDG.E R29, desc[UR4][R16.64+-0x18] ;  /* 0xffffe804101d7981 */ /* 0x000ea4000c1e1900 */
[----:B--2---:R-:W-:-:S05]  /*0540*/  IMAD.WIDE R18, R29, 0x4, R14 ;  /* 0x000000041d127825 */ /* 0x004fca00078e020e */
        /* <DEDUP_REMOVED lines=16> */
[----:B------:R-:W2:Y:S01]  /*0650*/  LDG.E R29, desc[UR4][R18.64] ;  /* 0x00000004121d7981 */ /* 0x000ea2000c1e1900 */
[----:B------:R-:W-:Y:S01]  /*0660*/  @P2 FADD R28, R5, R28 ;  /* 0x0000001c051c2221 */ /* 0x000fe20000000000 */
        /* <DEDUP_REMOVED lines=36> */
[----:B------:R-:W2:Y:S04]  /*08b0*/  LDG.E R29, desc[UR4][R16.64+0x18] ;  /* 0x00001804101d7981 */ /* 0x000ea8000c1e1900 */
[----:B------:R-:W3:Y:S01]  /*08c0*/  LDG.E R17, desc[UR4][R16.64+0x1c] ;  /* 0x00001c0410117981 */ /* 0x000ee2000c1e1900 */
[----:B--2---:R-:W-:-:S05]  /*08d0*/  IMAD.WIDE R18, R29, 0x4, R14 ;  /* 0x000000041d127825 */ /* 0x004fca00078e020e */
[----:B------:R-:W2:Y:S01]  /*08e0*/  LDG.E R29, desc[UR4][R18.64] ;  /* 0x00000004121d7981 */ /* 0x000ea2000c1e1900 */
[----:B------:R-:W-:Y:S01]  /*08f0*/  @P4 FADD R28, R28, R5 ;  /* 0x000000051c1c4221 */ /* 0x000fe20000000000 */
[----:B---3--:R-:W-:-:S04]  /*0900*/  IMAD.WIDE R16, R17, 0x4, R14 ;  /* 0x0000000411107825 */ /* 0x008fc800078e020e */
[----:B------:R-:W-:-:S04]  /*0910*/  @P5 FADD R28, R28, R5 ;  /* 0x000000051c1c5221 */ /* 0x000fc80000000000 */
[--C-:B------:R-:W-:Y:S01]  /*0920*/  @P6 FADD R28, R28, R5.reuse ;  /* 0x000000051c1c6221 */ /* 0x100fe20000000000 */
[----:B--2---:R-:W-:Y:S02]  /*0930*/  ISETP.NE.AND P4, PT, R24, R29, PT ;  /* 0x0000001d1800720c */ /* 0x004fe40003f85270 */
[----:B------:R-:W2:Y:S01]  /*0940*/  LDG.E R29, desc[UR4][R16.64] ;  /* 0x00000004101d7981 */ /* 0x000ea2000c1e1900 */
[----:B------:R-:W-:Y:S01]  /*0950*/  @P1 FADD R28, R28, R5 ;  /* 0x000000051c1c1221 */ /* 0x000fe20000000000 */
[----:B------:R-:W-:-:S03]  /*0960*/  IADD3 R27, PT, PT, R27, 0x10, RZ ;  /* 0x000000101b1b7810 */ /* 0x000fc60007ffe0ff */
[----:B------:R-:W-:Y:S01]  /*0970*/  @P2 FADD R28, R28, R5 ;  /* 0x000000051c1c2221 */ /* 0x000fe20000000000 */
[----:B------:R-:W-:-:S03]  /*0980*/  ISETP.NE.AND P2, PT, R27, RZ, PT ;  /* 0x000000ff1b00720c */ /* 0x000fc60003f45270 */
[----:B------:R-:W-:-:S04]  /*0990*/  @P3 FADD R28, R28, R5 ;  /* 0x000000051c1c3221 */ /* 0x000fc80000000000 */
[----:B------:R-:W-:Y:S01]  /*09a0*/  @P4 FADD R28, R28, R5 ;  /* 0x000000051c1c4221 */ /* 0x000fe20000000000 */
[----:B------:R-:W-:Y:S01]  /*09b0*/  VIADD R4, R4, 0x10 ;  /* 0x0000001004047836 */ /* 0x000fe20000000000 */
[----:B------:R-:W-:Y:S02]  /*09c0*/  IADD3 R25, PT, PT, R25, 0x10, RZ ;  /* 0x0000001019197810 */ /* 0x000fe40007ffe0ff */
[----:B--2---:R-:W-:-:S13]  /*09d0*/  ISETP.NE.AND P1, PT, R24, R29, PT ;  /* 0x0000001d1800720c */ /* 0x004fda0003f25270 */
[----:B------:R-:W-:Y:S01]  /*09e0*/  @P1 FADD R28, R28, R5 ;  /* 0x000000051c1c1221 */ /* 0x000fe20000000000 */
[----:B------:R-:W-:Y:S06]  /*09f0*/  @P2 BRA `(.L_x_206) ;  /* 0xfffffff800a82947 */ /* 0x000fec000383ffff */
[----:B------:R-:W-:Y:S05]  /*0a00*/  BSYNC.RECONVERGENT B3 ;  /* 0x0000000000037941 */ /* 0x000fea0003800200 */
.L_x_205:
[----:B------:R-:W-:-:S07]  /*0a10*/  VIADD R25, R4, 0x1 ;  /* 0x0000000104197836 */ /* 0x000fce0000000000 */
.L_x_204:
[----:B------:R-:W-:Y:S05]  /*0a20*/  BSYNC.RECONVERGENT B2 ;  /* 0x0000000000027941 */ /* 0x000fea0003800200 */
.L_x_203:
[----:B------:R-:W-:-:S13]  /*0a30*/  LOP3.LUT P1, RZ, R26, 0xf, RZ, 0xc0, !PT ;  /* 0x0000000f1aff7812 */ /* 0x000fda000782c0ff */
[----:B------:R-:W-:Y:S05]  /*0a40*/  @!P1 BRA `(.L_x_202) ;  /* 0x0000000400ac9947 */ /* 0x000fea0003800000 */
[----:B0-----:R-:W-:Y:S01]  /*0a50*/  IADD3 R17, PT, PT, RZ, -R9, RZ ;  /* 0x80000009ff117210 */ /* 0x001fe20007ffe0ff */
[----:B------:R-:W-:Y:S03]  /*0a60*/  BSSY.RECONVERGENT B2, `(.L_x_207) ;  /* 0x0000032000027945 */ /* 0x000fe60003800200 */
[----:B------:R-:W-:-:S05]  /*0a70*/  PRMT R17, R17, 0x7710, RZ ;  /* 0x0000771011117816 */ /* 0x000fca00000000ff */
[----:B------:R-:W-:-:S05]  /*0a80*/  IMAD.IADD R4, R22, 0x1, R17 ;  /* 0x0000000116047824 */ /* 0x000fca00078e0211 */
[----:B------:R-:W-:-:S04]  /*0a90*/  LOP3.LUT R4, R4, 0xf, RZ, 0xc0, !PT ;  /* 0x0000000f04047812 */ /* 0x000fc800078ec0ff */
[C---:B------:R-:W-:Y:S02]  /*0aa0*/  IADD3 R16, PT, PT, R4.reuse, -0x1, RZ ;  /* 0xffffffff04107810 */ /* 0x040fe40007ffe0ff */
[----:B------:R-:W-:Y:S02]  /*0ab0*/  LOP3.LUT P1, RZ, R4, 0x7, RZ, 0xc0, !PT ;  /* 0x0000000704ff7812 */ /* 0x000fe4000782c0ff */
[----:B------:R-:W-:-:S13]  /*0ac0*/  ISETP.GE.U32.AND P2, PT, R16, 0x7, PT ;  /* 0x000000071000780c */ /* 0x000fda0003f46070 */
[----:B------:R-:W-:Y:S05]  /*0ad0*/  @!P2 BRA `(.L_x_208) ;  /* 0x0000000000a8a947 */ /* 0x000fea0003800000 */
[----:B------:R-:W-:-:S05]  /*0ae0*/  IMAD.WIDE R18, R25, 0x4, R12 ;  /* 0x0000000419127825 */ /* 0x000fca00078e020c */
[----:B------:R-:W2:Y:S04]  /*0af0*/  LDG.E R27, desc[UR4][R18.64] ;  /* 0x00000004121b7981 */ /* 0x000ea8000c1e1900 */
[----:B------:R-:W3:Y:S04]  /*0b00*/  LDG.E R17, desc[UR4][R18.64+0x4] ;  /* 0x0000040412117981 */ /* 0x000ee8000c1e1900 */
[----:B------:R-:W4:Y:S01]  /*0b10*/  LDG.E R29, desc[UR4][R18.64+0x8] ;  /* 0x00000804121d7981 */ /* 0x000f22000c1e1900 */
[----:B--2---:R-:W-:-:S06]  /*0b20*/  IMAD.WIDE R26, R27, 0x4, R14 ;  /* 0x000000041b1a7825 */ /* 0x004fcc00078e020e */
[----:B------:R-:W2:Y:S01]  /*0b30*/  LDG.E R27, desc[UR4][R26.64] ;  /* 0x000000041a1b7981 */ /* 0x000ea2000c1e1900 */
[----:B---3--:R-:W-:-:S06]  /*0b40*/  IMAD.WIDE R16, R17, 0x4, R14 ;  /* 0x0000000411107825 */ /* 0x008fcc00078e020e */
[----:B------:R-:W3:Y:S01]  /*0b50*/  LDG.E R17, desc[UR4][R16.64] ;  /* 0x0000000410117981 */ /* 0x000ee2000c1e1900 */
[----:B--2--5:R-:W-:-:S03]  /*0b60*/  ISETP.NE.AND P5, PT, R24, R27, PT ;  /* 0x0000001b1800720c */ /* 0x024fc60003fa5270 */
[----:B------:R-:W2:Y:S01]  /*0b70*/  LDG.E R27, desc[UR4][R18.64+0xc] ;  /* 0x00000c04121b7981 */ /* 0x000ea2000c1e1900 */
[----:B---3--:R-:W-:Y:S01]  /*0b80*/  ISETP.NE.AND P6, PT, R24, R17, PT ;  /* 0x000000111800720c */ /* 0x008fe20003fc5270 */
[----:B----4-:R-:W-:-:S05]  /*0b90*/  IMAD.WIDE R16, R29, 0x4, R14 ;  /* 0x000000041d107825 */ /* 0x010fca00078e020e */
[----:B------:R-:W3:Y:S01]  /*0ba0*/  LDG.E R4, desc[UR4][R16.64] ;  /* 0x0000000410047981 */ /* 0x000ee2000c1e1900 */
[----:B--2---:R-:W-:-:S05]  /*0bb0*/  IMAD.WIDE R26, R27, 0x4, R14 ;  /* 0x000000041b1a7825 */ /* 0x004fca00078e020e */
[----:B------:R-:W2:Y:S04]  /*0bc0*/  LDG.E R29, desc[UR4][R26.64] ;  /* 0x000000041a1d7981 */ /* 0x000ea8000c1e1900 */
[----:B------:R-:W4:Y:S01]  /*0bd0*/  LDG.E R27, desc[UR4][R18.64+0x10] ;  /* 0x00001004121b7981 */ /* 0x000f22000c1e1900 */
[----:B---3--:R-:W-:-:S03]  /*0be0*/  ISETP.NE.AND P2, PT, R24, R4, PT ;  /* 0x000000041800720c */ /* 0x008fc60003f45270 */
[----:B------:R-:W3:Y:S01]  /*0bf0*/  LDG.E R4, desc[UR4][R18.64+0x1c] ;  /* 0x00001c0412047981 */ /* 0x000ee2000c1e1900 */
[----:B----4-:R-:W-:-:S03]  /*0c00*/  IMAD.WIDE R16, R27, 0x4, R14 ;  /* 0x000000041b107825 */ /* 0x010fc600078e020e */
[----:B------:R-:W4:Y:S04]  /*0c10*/  LDG.E R27, desc[UR4][R18.64+0x14] ;  /* 0x00001404121b7981 */ /* 0x000f28000c1e1900 */
[----:B------:R-:W3:Y:S01]  /*0c20*/  LDG.E R17, desc[UR4][R16.64] ;  /* 0x0000000410117981 */ /* 0x000ee2000c1e1900 */
[----:B--2---:R-:W-:-:S03]  /*0c30*/  ISETP.NE.AND P3, PT, R24, R29, PT ;  /* 0x0000001d1800720c */ /* 0x004fc60003f65270 */
[----:B------:R-:W2:Y:S01]  /*0c40*/  LDG.E R29, desc[UR4][R18.64+0x18] ;  /* 0x00001804121d7981 */ /* 0x000ea2000c1e1900 */
[----:B---3--:R-:W-:Y:S01]  /*0c50*/  ISETP.NE.AND P4, PT, R24, R17, PT ;  /* 0x000000111800720c */ /* 0x008fe20003f85270 */
[----:B----4-:R-:W-:-:S05]  /*0c60*/  IMAD.WIDE R16, R27, 0x4, R14 ;  /* 0x000000041b107825 */ /* 0x010fca00078e020e */
[----:B------:R2:W3:Y:S01]  /*0c70*/  LDG.E R19, desc[UR4][R16.64] ;  /* 0x0000000410137981 */ /* 0x0004e2000c1e1900 */
[----:B------:R-:W-:-:S06]  /*0c80*/  IMAD.WIDE R26, R4, 0x4, R14 ;  /* 0x00000004041a7825 */ /* 0x000fcc00078e020e */
[----:B------:R-:W4:Y:S01]  /*0c90*/  LDG.E R27, desc[UR4][R26.64] ;  /* 0x000000041a1b7981 */ /* 0x000f22000c1e1900 */
[----:B--2---:R-:W-:-:S05]  /*0ca0*/  IMAD.WIDE R16, R29, 0x4, R14 ;  /* 0x000000041d107825 */ /* 0x004fca00078e020e */
[----:B------:R-:W2:Y:S01]  /*0cb0*/  LDG.E R29, desc[UR4][R16.64] ;  /* 0x00000004101d7981 */ /* 0x000ea2000c1e1900 */
[----:B------:R-:W-:-:S04]  /*0cc0*/  @P5 FADD R28, R28, R5 ;  /* 0x000000051c1c5221 */ /* 0x000fc80000000000 */
[----:B------:R-:W-:-:S04]  /*0cd0*/  @P6 FADD R28, R28, R5 ;  /* 0x000000051c1c6221 */ /* 0x000fc80000000000 */
[----:B------:R-:W-:-:S04]  /*0ce0*/  @P2 FADD R28, R28, R5 ;  /* 0x000000051c1c2221 */ /* 0x000fc80000000000 */
[----:B------:R-:W-:-:S04]  /*0cf0*/  @P3 FADD R28, R28, R5 ;  /* 0x000000051c1c3221 */ /* 0x000fc80000000000 */
[----:B------:R-:W-:Y:S01]  /*0d00*/  @P4 FADD R28, R28, R5 ;  /* 0x000000051c1c4221 */ /* 0x000fe20000000000 */
[----:B------:R-:W-:Y:S01]  /*0d10*/  VIADD R25, R25, 0x8 ;  /* 0x0000000819197836 */ /* 0x000fe20000000000 */
[C---:B---3--:R-:W-:Y:S02]  /*0d20*/  ISETP.NE.AND P5, PT, R24.reuse, R19, PT ;  /* 0x000000131800720c */ /* 0x048fe40003fa5270 */
[C---:B----4-:R-:W-:Y:S02]  /*0d30*/  ISETP.NE.AND P3, PT, R24.reuse, R27, PT ;  /* 0x0000001b1800720c */ /* 0x050fe40003f65270 */
[----:B--2---:R-:W-:-:S09]  /*0d40*/  ISETP.NE.AND P2, PT, R24, R29, PT ;  /* 0x0000001d1800720c */ /* 0x004fd20003f45270 */
[----:B------:R-:W-:-:S04]  /*0d50*/  @P5 FADD R28, R28, R5 ;  /* 0x000000051c1c5221 */ /* 0x000fc80000000000 */
[----:B------:R-:W-:-:S04]  /*0d60*/  @P2 FADD R28, R28, R5 ;  /* 0x000000051c1c2221 */ /* 0x000fc80000000000 */
[----:B------:R-:W-:-:S07]  /*0d70*/  @P3 FADD R28, R28, R5 ;  /* 0x000000051c1c3221 */ /* 0x000fce0000000000 */
.L_x_208:
[----:B------:R-:W-:Y:S05]  /*0d80*/  BSYNC.RECONVERGENT B2 ;  /* 0x0000000000027941 */ /* 0x000fea0003800200 */
.L_x_207:
[----:B------:R-:W-:Y:S05]  /*0d90*/  @!P1 BRA `(.L_x_202) ;  /* 0x0000000000d89947 */ /* 0x000fea0003800000 */
[----:B------:R-:W-:Y:S01]  /*0da0*/  IADD3 R4, PT, PT, RZ, -R8, RZ ;  /* 0x80000008ff047210 */ /* 0x000fe20007ffe0ff */
[----:B------:R-:W-:Y:S03]  /*0db0*/  BSSY.RECONVERGENT B2, `(.L_x_209) ;  /* 0x0000020000027945 */ /* 0x000fe60003800200 */
[----:B------:R-:W-:-:S05]  /*0dc0*/  PRMT R4, R4, 0x7710, RZ ;  /* 0x0000771004047816 */ /* 0x000fca00000000ff */
[----:B------:R-:W-:-:S05]  /*0dd0*/  IMAD.IADD R4, R23, 0x1, R4 ;  /* 0x0000000117047824 */ /* 0x000fca00078e0204 */
[----:B------:R-:W-:-:S04]  /*0de0*/  LOP3.LUT R4, R4, 0xffff, RZ, 0xc0, !PT ;  /* 0x0000ffff04047812 */ /* 0x000fc800078ec0ff */
[C---:B------:R-:W-:Y:S02]  /*0df0*/  LOP3.LUT R16, R4.reuse, 0x7, RZ, 0xc0, !PT ;  /* 0x0000000704107812 */ /* 0x040fe400078ec0ff */
[----:B------:R-:W-:Y:S02]  /*0e00*/  LOP3.LUT R4, R4, 0x3, RZ, 0xc0, !PT ;  /* 0x0000000304047812 */ /* 0x000fe400078ec0ff */
[----:B------:R-:W-:Y:S02]  /*0e10*/  IADD3 R16, PT, PT, R16, -0x1, RZ ;  /* 0xffffffff10107810 */ /* 0x000fe40007ffe0ff */
[----:B------:R-:W-:Y:S02]  /*0e20*/  ISETP.NE.AND P2, PT, R4, RZ, PT ;  /* 0x000000ff0400720c */ /* 0x000fe40003f45270 */
[----:B------:R-:W-:-:S13]  /*0e30*/  ISETP.GE.U32.AND P1, PT, R16, 0x3, PT ;  /* 0x000000031000780c */ /* 0x000fda0003f26070 */
[----:B------:R-:W-:Y:S05]  /*0e40*/  @!P1 BRA `(.L_x_210) ;  /* 0x0000000000589947 */ /* 0x000fea0003800000 */
[----:B------:R-:W-:-:S05]  /*0e50*/  IMAD.WIDE R18, R25, 0x4, R12 ;  /* 0x0000000419127825 */ /* 0x000fca00078e020c */
[----:B------:R-:W2:Y:S04]  /*0e60*/  LDG.E R27, desc[UR4][R18.64] ;  /* 0x00000004121b7981 */ /* 0x000ea8000c1e1900 */
[----:B------:R-:W3:Y:S04]  /*0e70*/  LDG.E R17, desc[UR4][R18.64+0x4] ;  /* 0x0000040412117981 */ /* 0x000ee8000c1e1900 */
[----:B------:R-:W4:Y:S01]  /*0e80*/  LDG.E R29, desc[UR4][R18.64+0x8] ;  /* 0x00000804121d7981 */ /* 0x000f22000c1e1900 */
[----:B--2---:R-:W-:-:S04]  /*0e90*/  IMAD.WIDE R26, R27, 0x4, R14 ;  /* 0x000000041b1a7825 */ /* 0x004fc800078e020e */
[--C-:B---3--:R-:W-:Y:S02]  /*0ea0*/  IMAD.WIDE R16, R17, 0x4, R14.reuse ;  /* 0x0000000411107825 */ /* 0x108fe400078e020e */
[----:B------:R-:W2:Y:S04]  /*0eb0*/  LDG.E R27, desc[UR4][R26.64] ;  /* 0x000000041a1b7981 */ /* 0x000ea8000c1e1900 */
[----:B------:R-:W3:Y:S04]  /*0ec0*/  LDG.E R17, desc[UR4][R16.64] ;  /* 0x0000000410117981 */ /* 0x000ee8000c1e1900 */
[----:B------:R-:W3:Y:S01]  /*0ed0*/  LDG.E R16, desc[UR4][R18.64+0xc] ;  /* 0x00000c0412107981 */ /* 0x000ee2000c1e1900 */
[C---:B--2--5:R-:W-:Y:S01]  /*0ee0*/  ISETP.NE.AND P1, PT, R24.reuse, R27, PT ;  /* 0x0000001b1800720c */ /* 0x064fe20003f25270 */
[----:B----4-:R-:W-:Y:S01]  /*0ef0*/  IMAD.WIDE R26, R29, 0x4, R14 ;  /* 0x000000041d1a7825 */ /* 0x010fe200078e020e */
[----:B---3--:R-:W-:-:S04]  /*0f00*/  ISETP.NE.AND P3, PT, R24, R17, PT ;  /* 0x000000111800720c */ /* 0x008fc80003f65270 */
[----:B------:R-:W2:Y:S01]  /*0f10*/  LDG.E R29, desc[UR4][R26.64] ;  /* 0x000000041a1d7981 */ /* 0x000ea2000c1e1900 */
[----:B------:R-:W-:-:S06]  /*0f20*/  IMAD.WIDE R16, R16, 0x4, R14 ;  /* 0x0000000410107825 */ /* 0x000fcc00078e020e */
[----:B------:R-:W3:Y:S01]  /*0f30*/  LDG.E R17, desc[UR4][R16.64] ;  /* 0x0000000410117981 */ /* 0x000ee2000c1e1900 */
[----:B------:R-:W-:-:S04]  /*0f40*/  @P1 FADD R28, R28, R5 ;  /* 0x000000051c1c1221 */ /* 0x000fc80000000000 */
[----:B------:R-:W-:Y:S01]  /*0f50*/  @P3 FADD R28, R28, R5 ;  /* 0x000000051c1c3221 */ /* 0x000fe20000000000 */
[----:B------:R-:W-:Y:S01]  /*0f60*/  VIADD R25, R25, 0x4 ;  /* 0x0000000419197836 */ /* 0x000fe20000000000 */
[C---:B--2---:R-:W-:Y:S02]  /*0f70*/  ISETP.NE.AND P4, PT, R24.reuse, R29, PT ;  /* 0x0000001d1800720c */ /* 0x044fe40003f85270 */
[----:B---3--:R-:W-:-:S11]  /*0f80*/  ISETP.NE.AND P5, PT, R24, R17, PT ;  /* 0x000000111800720c */ /* 0x008fd60003fa5270 */
[----:B------:R-:W-:-:S04]  /*0f90*/  @P4 FADD R28, R28, R5 ;  /* 0x000000051c1c4221 */ /* 0x000fc80000000000 */
[----:B------:R-:W-:-:S07]  /*0fa0*/  @P5 FADD R28, R28, R5 ;  /* 0x000000051c1c5221 */ /* 0x000fce0000000000 */
.L_x_210:
[----:B------:R-:W-:Y:S05]  /*0fb0*/  BSYNC.RECONVERGENT B2 ;  /* 0x0000000000027941 */ /* 0x000fea0003800200 */
.L_x_209:
[----:B------:R-:W-:Y:S05]  /*0fc0*/  @!P2 BRA `(.L_x_202) ;  /* 0x00000000004ca947 */ /* 0x000fea0003800000 */
[----:B------:R-:W-:-:S05]  /*0fd0*/  IMAD.WIDE R12, R25, 0x4, R12 ;  /* 0x00000004190c7825 */ /* 0x000fca00078e020c */
[----:B------:R-:W2:Y:S02]  /*0fe0*/  LDG.E R17, desc[UR4][R12.64] ;  /* 0x000000040c117981 */ /* 0x000ea4000c1e1900 */
[----:B--2---:R-:W-:-:S06]  /*0ff0*/  IMAD.WIDE R16, R17, 0x4, R14 ;  /* 0x0000000411107825 */ /* 0x004fcc00078e020e */
[----:B------:R-:W2:Y:S01]  /*1000*/  LDG.E R17, desc[UR4][R16.64] ;  /* 0x0000000410117981 */ /* 0x000ea2000c1e1900 */
[----:B------:R-:W-:Y:S02]  /*1010*/  ISETP.NE.AND P2, PT, R4, 0x1, PT ;  /* 0x000000010400780c */ /* 0x000fe40003f45270 */
[----:B--2--5:R-:W-:-:S13]  /*1020*/  ISETP.NE.AND P1, PT, R24, R17, PT ;  /* 0x000000111800720c */ /* 0x024fda0003f25270 */
[----:B------:R-:W-:Y:S01]  /*1030*/  @P1 FADD R28, R28, R5 ;  /* 0x000000051c1c1221 */ /* 0x000fe20000000000 */
[----:B------:R-:W-:Y:S06]  /*1040*/  @!P2 BRA `(.L_x_202) ;  /* 0x00000000002ca947 */ /* 0x000fec0003800000 */
[----:B------:R-:W-:Y:S01]  /*1050*/  ISETP.NE.AND P2, PT, R4, 0x2, PT ;  /* 0x000000020400780c */ /* 0x000fe20003f45270 */
[----:B------:R-:W2:-:S12]  /*1060*/  LDG.E R17, desc[UR4][R12.64+0x4] ;  /* 0x000004040c117981 */ /* 0x000e98000c1e1900 */
[----:B------:R-:W3:Y:S01]  /*1070*/  @P2 LDG.E R19, desc[UR4][R12.64+0x8] ;  /* 0x000008040c132981 */ /* 0x000ee2000c1e1900 */
[----:B--2---:R-:W-:-:S06]  /*1080*/  IMAD.WIDE R16, R17, 0x4, R14 ;  /* 0x0000000411107825 */ /* 0x004fcc00078e020e */
[----:B------:R-:W2:Y:S01]  /*1090*/  LDG.E R17, desc[UR4][R16.64] ;  /* 0x0000000410117981 */ /* 0x000ea2000c1e1900 */
[----:B---3--:R-:W-:-:S06]  /*10a0*/  @P2 IMAD.WIDE R14, R19, 0x4, R14 ;  /* 0x00000004130e2825 */ /* 0x008fcc00078e020e */
[----:B------:R-:W3:Y:S01]  /*10b0*/  @P2 LDG.E R15, desc[UR4][R14.64] ;  /* 0x000000040e0f2981 */ /* 0x000ee2000c1e1900 */
[C---:B--2---:R-:W-:Y:S02]  /*10c0*/  ISETP.NE.AND P1, PT, R24.reuse, R17, PT ;  /* 0x000000111800720c */ /* 0x044fe40003f25270 */
[----:B---3--:R-:W-:-:S11]  /*10d0*/  ISETP.NE.AND P3, PT, R24, R15, P2 ;  /* 0x0000000f1800720c */ /* 0x008fd60001765270 */
[----:B------:R-:W-:-:S04]  /*10e0*/  @P1 FADD R28, R28, R5 ;  /* 0x000000051c1c1221 */ /* 0x000fc80000000000 */
[----:B------:R-:W-:-:S07]  /*10f0*/  @P3 FADD R28, R28, R5 ;  /* 0x000000051c1c3221 */ /* 0x000fce0000000000 */
.L_x_202:
[----:B------:R-:W-:Y:S05]  /*1100*/  BSYNC.RECONVERGENT B1 ;  /* 0x0000000000017941 */ /* 0x000fea0003800200 */
.L_x_201:
[----:B------:R-:W-:Y:S01]  /*1110*/  IADD3 R9, PT, PT, R9, 0x1, RZ ;  /* 0x0000000109097810 */ /* 0x000fe20007ffe0ff */
[----:B------:R-:W-:Y:S01]  /*1120*/  VIADD R8, R8, 0x1 ;  /* 0x0000000108087836 */ /* 0x000fe20000000000 */
[----:B------:R-:W-:Y:S01]  /*1130*/  IADD3 R6, PT, PT, R6, 0x1, RZ ;  /* 0x0000000106067810 */ /* 0x000fe20007ffe0ff */
[----:B------:R-:W-:Y:S06]  /*1140*/  @P0 BRA `(.L_x_211) ;  /* 0xfffffff000740947 */ /* 0x000fec000383ffff */
.L_x_197:
[----:B------:R-:W-:Y:S05]  /*1150*/  BSYNC.RECONVERGENT B0 ;  /* 0x0000000000007941 */ /* 0x000fea0003800200 */
.L_x_196:
[----:B------:R-:W1:Y:S02]  /*1160*/  LDC.64 R2, c[0x0][0x398] ;  /* 0x0000e600ff027b82 */ /* 0x000e640000000a00 */
[----:B-1----:R-:W-:-:S05]  /*1170*/  IMAD.WIDE R2, R0, 0x4, R2 ;  /* 0x0000000400027825 */ /* 0x002fca00078e0202 */
[----:B------:R-:W-:Y:S01]  /*1180*/  STG.E desc[UR4][R2.64], R28 ;  /* 0x0000001c02007986 */ /* 0x000fe2000c101904 */
[----:B------:R-:W-:Y:S05]  /*1190*/  EXIT ;  /* 0x000000000000794d */ /* 0x000fea0003800000 */
        .weak           $__internal_0_$__cuda_sm20_rcp_rn_f32_slowpath
        .type           $__internal_0_$__cuda_sm20_rcp_rn_f32_slowpath,@function
        .size           $__internal_0_$__cuda_sm20_rcp_rn_f32_slowpath,(.L_x_217 - $__internal_0_$__cuda_sm20_rcp_rn_f32_slowpath)
$__internal_0_$__cuda_sm20_rcp_rn_f32_slowpath:
[----:B------:R-:W-:Y:S01]  /*11a0*/  IMAD.SHL.U32 R5, R4, 0x2, RZ ;  /* 0x0000000204057824 */ /* 0x000fe200078e00ff */
[----:B------:R-:W-:Y:S04]  /*11b0*/  BSSY.RECONVERGENT B2, `(.L_x_212) ;  /* 0x0000030000027945 */ /* 0x000fe80003800200 */
[----:B------:R-:W-:-:S04]  /*11c0*/  SHF.R.U32.HI R5, RZ, 0x18, R5 ;  /* 0x00000018ff057819 */ /* 0x000fc80000011605 */
[----:B------:R-:W-:-:S13]  /*11d0*/  ISETP.NE.U32.AND P0, PT, R5, RZ, PT ;  /* 0x000000ff0500720c */ /* 0x000fda0003f05070 */
[----:B------:R-:W-:Y:S05]  /*11e0*/  @P0 BRA `(.L_x_213) ;  /* 0x0000000000280947 */ /* 0x000fea0003800000 */
[----:B------:R-:W-:-:S04]  /*11f0*/  SHF.L.U32 R5, R4, 0x1, RZ ;  /* 0x0000000104057819 */ /* 0x000fc800000006ff */
[----:B------:R-:W-:-:S13]  /*1200*/  ISETP.NE.AND P0, PT, R5, RZ, PT ;  /* 0x000000ff0500720c */ /* 0x000fda0003f05270 */
[----:B------:R-:W-:Y:S01]  /*1210*/  @P0 FFMA R8, R4, 1.84467440737095516160e+19, RZ ;  /* 0x5f80000004080823 */ /* 0x000fe200000000ff */
[----:B------:R-:W-:Y:S08]  /*1220*/  @!P0 MUFU.RCP R7, R4 ;  /* 0x0000000400078308 */ /* 0x000ff00000001000 */
[----:B------:R-:W0:Y:S02]  /*1230*/  @P0 MUFU.RCP R5, R8 ;  /* 0x0000000800050308 */ /* 0x000e240000001000 */
[----:B0-----:R-:W-:-:S04]  /*1240*/  @P0 FFMA R9, R8, R5, -1 ;  /* 0xbf80000008090423 */ /* 0x001fc80000000005 */
[----:B------:R-:W-:-:S04]  /*1250*/  @P0 FADD.FTZ R10, -R9, -RZ ;  /* 0x800000ff090a0221 */ /* 0x000fc80000010100 */
[----:B------:R-:W-:-:S04]  /*1260*/  @P0 FFMA R5, R5, R10, R5 ;  /* 0x0000000a05050223 */ /* 0x000fc80000000005 */
[----:B------:R-:W-:Y:S01]  /*1270*/  @P0 FFMA R7, R5, 1.84467440737095516160e+19, RZ ;  /* 0x5f80000005070823 */ /* 0x000fe200000000ff */
[----:B------:R-:W-:Y:S06]  /*1280*/  BRA `(.L_x_214) ;  /* 0x0000000000887947 */ /* 0x000fec0003800000 */
.L_x_213:
[----:B------:R-:W-:-:S05]  /*1290*/  VIADD R7, R5, 0xffffff03 ;  /* 0xffffff0305077836 */ /* 0x000fca0000000000 */
[----:B------:R-:W-:-:S13]  /*12a0*/  ISETP.GT.U32.AND P0, PT, R7, 0x1, PT ;  /* 0x000000010700780c */ /* 0x000fda0003f04070 */
[----:B------:R-:W-:Y:S05]  /*12b0*/  @P0 BRA `(.L_x_215) ;  /* 0x0000000000780947 */ /* 0x000fea0003800000 */
[----:B------:R-:W-:Y:S01]  /*12c0*/  LOP3.LUT R8, R4, 0x7fffff, RZ, 0xc0, !PT ;  /* 0x007fffff04087812 */ /* 0x000fe200078ec0ff */
[----:B------:R-:W-:Y:S02]  /*12d0*/  HFMA2 R12, -RZ, RZ, 0, 1.78813934326171875e-07 ;  /* 0x00000003ff0c7431 */ /* 0x000fe400000001ff */
[----:B------:R-:W-:Y:S01]  /*12e0*/  VIADD R5, R5, 0xffffff04 ;  /* 0xffffff0405057836 */ /* 0x000fe20000000000 */
[----:B------:R-:W-:-:S04]  /*12f0*/  LOP3.LUT R8, R8, 0x3f800000, RZ, 0xfc, !PT ;  /* 0x3f80000008087812 */ /* 0x000fc800078efcff */
[----:B------:R-:W0:Y:S01]  /*1300*/  MUFU.RCP R9, R8 ;  /* 0x0000000800097308 */ /* 0x000e220000001000 */
[----:B------:R-:W-:Y:S01]  /*1310*/  SHF.L.U32 R13, R12, R7, RZ ;  /* 0x000000070c0d7219 */ /* 0x000fe200000006ff */
[----:B0-----:R-:W-:-:S04]  /*1320*/  FFMA R10, R8, R9, -1 ;  /* 0xbf800000080a7423 */ /* 0x001fc80000000009 */
[----:B------:R-:W-:-:S04]  /*1330*/  FADD.FTZ R10, -R10, -RZ ;  /* 0x800000ff0a0a7221 */ /* 0x000fc80000010100 */
[CCC-:B------:R-:W-:Y:S01]  /*1340*/  FFMA.RM R11, R9.reuse, R10.reuse, R9.reuse ;  /* 0x0000000a090b7223 */ /* 0x1c0fe20000004009 */
[----:B------:R-:W-:-:S04]  /*1350*/  FFMA.RP R10, R9, R10, R9 ;  /* 0x0000000a090a7223 */ /* 0x000fc80000008009 */
[C---:B------:R-:W-:Y:S02]  /*1360*/  LOP3.LUT R9, R11.reuse, 0x7fffff, RZ, 0xc0, !PT ;  /* 0x007fffff0b097812 */ /* 0x040fe400078ec0ff */
[----:B------:R-:W-:Y:S02]  /*1370*/  FSETP.NEU.FTZ.AND P0, PT, R11, R10, PT ;  /* 0x0000000a0b00720b */ /* 0x000fe40003f1d000 */
[----:B------:R-:W-:Y:S02]  /*1380*/  LOP3.LUT R10, R9, 0x800000, RZ, 0xfc, !PT ;  /* 0x00800000090a7812 */ /* 0x000fe400078efcff */
[----:B------:R-:W-:Y:S02]  /*1390*/  SEL R9, RZ, 0xffffffff, !P0 ;  /* 0xffffffffff097807 */ /* 0x000fe40004000000 */
[----:B------:R-:W-:Y:S02]  /*13a0*/  LOP3.LUT R8, R13, R10, RZ, 0xc0, !PT ;  /* 0x0000000a0d087212 */ /* 0x000fe400078ec0ff */
[----:B------:R-:W-:Y:S01]  /*13b0*/  SHF.R.U32.HI R5, RZ, R5, R10 ;  /* 0x00000005ff057219 */ /* 0x000fe2000001160a */
[----:B------:R-:W-:Y:S01]  /*13c0*/  IMAD.MOV R9, RZ, RZ, -R9 ;  /* 0x000000ffff097224 */ /* 0x000fe200078e0a09 */
[----:B------:R-:W-:-:S04]  /*13d0*/  SHF.R.U32.HI R8, RZ, R7, R8 ;  /* 0x00000007ff087219 */ /* 0x000fc80000011608 */
[----:B------:R-:W-:Y:S02]  /*13e0*/  LOP3.LUT P1, RZ, R9, R7, R10, 0xf8, !PT ;  /* 0x0000000709ff7212 */ /* 0x000fe4000782f80a */
[C---:B------:R-:W-:Y:S02]  /*13f0*/  LOP3.LUT P0, RZ, R8.reuse, 0x1, RZ, 0xc0, !PT ;  /* 0x0000000108ff7812 */ /* 0x040fe4000780c0ff */
[----:B------:R-:W-:-:S04]  /*1400*/  LOP3.LUT P2, RZ, R8, 0x2, RZ, 0xc0, !PT ;  /* 0x0000000208ff7812 */ /* 0x000fc8000784c0ff */
[----:B------:R-:W-:Y:S02]  /*1410*/  PLOP3.LUT P0, PT, P0, P1, P2, 0xe0, 0x0 ;  /* 0x000000000000781c */ /* 0x000fe40000703c20 */
[----:B------:R-:W-:Y:S02]  /*1420*/  LOP3.LUT P1, RZ, R4, 0x7fffff, RZ, 0xc0, !PT ;  /* 0x007fffff04ff7812 */ /* 0x000fe4000782c0ff */
[----:B------:R-:W-:-:S04]  /*1430*/  SEL R7, RZ, 0x1, !P0 ;  /* 0x00000001ff077807 */ /* 0x000fc80004000000 */
[----:B------:R-:W-:-:S04]  /*1440*/  IADD3 R7, PT, PT, -R7, RZ, RZ ;  /* 0x000000ff07077210 */ /* 0x000fc80007ffe1ff */
[----:B------:R-:W-:-:S13]  /*1450*/  ISETP.GE.AND P0, PT, R7, RZ, PT ;  /* 0x000000ff0700720c */ /* 0x000fda0003f06270 */
[----:B------:R-:W-:-:S05]  /*1460*/  @!P0 IADD3 R5, PT, PT, R5, 0x1, RZ ;  /* 0x0000000105058810 */ /* 0x000fca0007ffe0ff */
[----:B------:R-:W-:-:S05]  /*1470*/  @!P1 IMAD.SHL.U32 R5, R5, 0x2, RZ ;  /* 0x0000000205059824 */ /* 0x000fca00078e00ff */
[----:B------:R-:W-:Y:S01]  /*1480*/  LOP3.LUT R7, R5, 0x80000000, R4, 0xf8, !PT ;  /* 0x8000000005077812 */ /* 0x000fe200078ef804 */
[----:B------:R-:W-:Y:S06]  /*1490*/  BRA `(.L_x_214) ;  /* 0x0000000000047947 */ /* 0x000fec0003800000 */
.L_x_215:
[----:B------:R0:W1:Y:S02]  /*14a0*/  MUFU.RCP R7, R4 ;  /* 0x0000000400077308 */ /* 0x0000640000001000 */
.L_x_214:
[----:B------:R-:W-:Y:S05]  /*14b0*/  BSYNC.RECONVERGENT B2 ;  /* 0x0000000000027941 */ /* 0x000fea0003800200 */
.L_x_212:
[----:B-1----:R-:W-:Y:S01]  /*14c0*/  MOV R5, R7 ;  /* 0x0000000700057202 */ /* 0x002fe20000000f00 */
[----:B------:R-:W-:-:S04]  /*14d0*/  IMAD.MOV.U32 R7, RZ, RZ, 0x0 ;  /* 0x00000000ff077424 */ /* 0x000fc800078e00ff */
[----:B0-----:R-:W-:Y:S05]  /*14e0*/  RET.REL.NODEC R6 `(_Z20computeCutSizeKernelPKiS0_S0_Pfi) ;  /* 0xffffffe806c47950 */ /* 0x001fea0003c3ffff */
.L_x_216:
        /* <DEDUP_REMOVED lines=9> */
.L_x_217:


//--------------------- .nv.shared._ZN3cub18CUB_300001_SM_10006detail6reduce28DeviceReduceSingleTileKernelINS2_10policy_hubIlyN4cuda3std3__44plusIlEEE10Policy1000EPlSC_iS9_llNS7_10__identityEEEvT0_T1_T2_T3_T4_T6_ --------------------------
	.section	.nv.shared._ZN3cub18CUB_300001_SM_10006detail6reduce28DeviceReduceSingleTileKernelINS2_10policy_hubIlyN4cuda3std3__44plusIlEEE10Policy1000EPlSC_iS9_llNS7_10__identityEEEvT0_T1_T2_T3_T4_T6_,"aw",@nobits
	.sectionflags	@""
	.align	8
.nv.shared._ZN3cub18CUB_300001_SM_10006detail6reduce28DeviceReduceSingleTileKernelINS2_10policy_hubIlyN4cuda3std3__44plusIlEEE10Policy1000EPlSC_iS9_llNS7_10__identityEEEvT0_T1_T2_T3_T4_T6_:
	.zero		1176


//--------------------- .nv.shared.reserved.0     --------------------------
	.section	.nv.shared.reserved.0,"aw",@nobits
	.weak		__nv_reservedSMEM_offset_0_alias
	.size		__nv_reservedSMEM_offset_0_alias, 0, 64
	.other		__nv_reservedSMEM_offset_0_alias,@"STO_CUDA_RESERVED_SHARED STV_DEFAULT"
__nv_reservedSMEM_offset_0_alias:
	.zero		0
	.zero		64


//--------------------- .nv.global                --------------------------
	.section	.nv.global,"aw",@nobits
.nv.global:
	.type		_ZN31_INTERNAL_31c8026f_4_k_cu_debug6thrust24THRUST_300001_SM_1000_NS3seqE,@object
	.size		_ZN31_INTERNAL_31c8026f_4_k_cu_debug6thrust24THRUST_300001_SM_1000_NS3seqE,(_ZN31_INTERNAL_31c8026f_4_k_cu_debug4cuda3std3__48in_placeE - _ZN31_INTERNAL_31c8026f_4_k_cu_debug6thrust24THRUST_300001_SM_1000_NS3seqE)
_ZN31_INTERNAL_31c8026f_4_k_cu_debug6thrust24THRUST_300001_SM_1000_NS3seqE:
	.zero		1
	.type		_ZN31_INTERNAL_31c8026f_4_k_cu_debug4cuda3std3__48in_placeE,@object
	.size		_ZN31_INTERNAL_31c8026f_4_k_cu_debug4cuda3std3__48in_placeE,(_ZN31_INTERNAL_31c8026f_4_k_cu_debug4cuda3std6ranges3__45__cpo4sizeE - _ZN31_INTERNAL_31c8026f_4_k_cu_debug4cuda3std3__48in_placeE)
_ZN31_INTERNAL_31c8026f_4_k_cu_debug4cuda3std3__48in_placeE:
	.zero		1
	.type		_ZN31_INTERNAL_31c8026f_4_k_cu_debug4cuda3std6ranges3__45__cpo4sizeE,@object
	.size		_ZN31_INTERNAL_31c8026f_4_k_cu_debug4cuda3std6ranges3__45__cpo4sizeE,(_ZN31_INTERNAL_31c8026f_4_k_cu_debug6thrust24THRUST_300001_SM_1000_NS12placeholders2_3E - _ZN31_INTERNAL_31c8026f_4_k_cu_debug4cuda3std6ranges3__45__cpo4sizeE)
_ZN31_INTERNAL_31c8026f_4_k_cu_debug4cuda3std6ranges3__45__cpo4sizeE:
	.zero		1
	.type		_ZN31_INTERNAL_31c8026f_4_k_cu_debug6thrust24THRUST_300001_SM_1000_NS12placeholders2_3E,@object
	.size		_ZN31_INTERNAL_31c8026f_4_k_cu_debug6thrust24THRUST_300001_SM_1000_NS12placeholders2_3E,(_ZN31_INTERNAL_31c8026f_4_k_cu_debug4cuda3std3__45__cpo6cbeginE - _ZN31_INTERNAL_31c8026f_4_k_cu_debug6thrust24THRUST_300001_SM_1000_NS12placeholders2_3E)
_ZN31_INTERNAL_31c8026f_4_k_cu_debug6thrust24THRUST_300001_SM_1000_NS12placeholders2_3E:
	.zero		1
	.type		_ZN31_INTERNAL_31c8026f_4_k_cu_debug4cuda3std3__45__cpo6cbeginE,@object
	.size		_ZN31_INTERNAL_31c8026f_4_k_cu_debug4cuda3std3__45__cpo6cbeginE,(_ZN31_INTERNAL_31c8026f_4_k_cu_debug4cuda3std6ranges3__45__cpo6cbeginE - _ZN31_INTERNAL_31c8026f_4_k_cu_debug4cuda3std3__45__cpo6cbeginE)
_ZN31_INTERNAL_31c8026f_4_k_cu_debug4cuda3std3__45__cpo6cbeginE:
	.zero		1
	.type		_ZN31_INTERNAL_31c8026f_4_k_cu_debug4cuda3std6ranges3__45__cpo6cbeginE,@object
	.size		_ZN31_INTERNAL_31c8026f_4_k_cu_debug4cuda3std6ranges3__45__cpo6cbeginE,(_ZN31_INTERNAL_31c8026f_4_k_cu_debug6thrust24THRUST_300001_SM_1000_NS12placeholders2_7E - _ZN31_INTERNAL_31c8026f_4_k_cu_debug4cuda3std6ranges3__45__cpo6cbeginE)
_ZN31_INTERNAL_31c8026f_4_k_cu_debug4cuda3std6ranges3__45__cpo6cbeginE:
	.zero		1
	.type		_ZN31_INTERNAL_31c8026f_4_k_cu_debug6thrust24THRUST_300001_SM_1000_NS12placeholders2_7E,@object
	.size		_ZN31_INTERNAL_31c8026f_4_k_cu_debug6thrust24THRUST_300001_SM_1000_NS12placeholders2_7E,(_ZN31_INTERNAL_31c8026f_4_k_cu_debug4cuda3std3__45__cpo7crbeginE - _ZN31_INTERNAL_31c8026f_4_k_cu_debug6thrust24THRUST_300001_SM_1000_NS12placeholders2_7E)
_ZN31_INTERNAL_31c8026f_4_k_cu_debug6thrust24THRUST_300001_SM_1000_NS12placeholders2_7E:
	.zero		1
	.type		_ZN31_INTERNAL_31c8026f_4_k_cu_debug4cuda3std3__45__cpo7crbeginE,@object
	.size		_ZN31_INTERNAL_31c8026f_4_k_cu_debug4cuda3std3__45__cpo7crbeginE,(_ZN31_INTERNAL_31c8026f_4_k_cu_debug4cuda3std6ranges3__45__cpo4nextE - _ZN31_INTERNAL_31c8026f_4_k_cu_debug4cuda3std3__45__cpo7crbeginE)
_ZN31_INTERNAL_31c8026f_4_k_cu_debug4cuda3std3__45__cpo7crbeginE:
	.zero		1
	.type		_ZN31_INTERNAL_31c8026f_4_k_cu_debug4cuda3std6ranges3__45__cpo4nextE,@object
	.size		_ZN31_INTERNAL_31c8026f_4_k_cu_debug4cuda3std6ranges3__45__cpo4nextE,(_ZN31_INTERNAL_31c8026f_4_k_cu_debug4cuda3std6ranges3__45__cpo4swapE - _ZN31_INTERNAL_31c8026f_4_k_cu_debug4cuda3std6ranges3__45__cpo4nextE)
_ZN31_INTERNAL_31c8026f_4_k_cu_debug4cuda3std6ranges3__45__cpo4nextE:
	.zero		1
	.type		_ZN31_INTERNAL_31c8026f_4_k_cu_debug4cuda3std6ranges3__45__cpo4swapE,@object
	.size		_ZN31_INTERNAL_31c8026f_4_k_cu_debug4cuda3std6ranges3__45__cpo4swapE,(_ZN31_INTERNAL_31c8026f_4_k_cu_debug6thrust24THRUST_300001_SM_1000_NS8cuda_cub10par_nosyncE - _ZN31_INTERNAL_31c8026f_4_k_cu_debug4cuda3std6ranges3__45__cpo4swapE)
_ZN31_INTERNAL_31c8026f_4_k_cu_debug4cuda3std6ranges3__45__cpo4swapE:
	.zero		1
	.type		_ZN31_INTERNAL_31c8026f_4_k_cu_debug6thrust24THRUST_300001_SM_1000_NS8cuda_cub10par_nosyncE,@object
	.size		_ZN31_INTERNAL_31c8026f_4_k_cu_debug6thrust24THRUST_300001_SM_1000_NS8cuda_cub10par_nosyncE,(_ZN31_INTERNAL_31c8026f_4_k_cu_debug6thrust24THRUST_300001_SM_1000_NS12placeholders2_9E - _ZN31_INTERNAL_31c8026f_4_k_cu_debug6thrust24THRUST_300001_SM_1000_NS8cuda_cub10par_nosyncE)
_ZN31_INTERNAL_31c8026f_4_k_cu_debug6thrust24THRUST_300001_SM_1000_NS8cuda_cub10par_nosyncE:
	.zero		1
	.type		_ZN31_INTERNAL_31c8026f_4_k_cu_debug6thrust24THRUST_300001_SM_1000_NS12placeholders2_9E,@object
	.size		_ZN31_INTERNAL_31c8026f_4_k_cu_debug6thrust24THRUST_300001_SM_1000_NS12placeholders2_9E,(_ZN31_INTERNAL_31c8026f_4_k_cu_debug4cuda3std3__433_GLOBAL__N__31c8026f_4_k_cu_debug6ignoreE - _ZN31_INTERNAL_31c8026f_4_k_cu_debug6thrust24THRUST_300001_SM_1000_NS12placeholders2_9E)
_ZN31_INTERNAL_31c8026f_4_k_cu_debug6thrust24THRUST_300001_SM_1000_NS12placeholders2_9E:
	.zero		1
	.type		_ZN31_INTERNAL_31c8026f_4_k_cu_debug4cuda3std3__433_GLOBAL__N__31c8026f_4_k_cu_debug6ignoreE,@object
	.size		_ZN31_INTERNAL_31c8026f_4_k_cu_debug4cuda3std3__433_GLOBAL__N__31c8026f_4_k_cu_debug6ignoreE,(_ZN31_INTERNAL_31c8026f_4_k_cu_debug4cuda3std6ranges3__45__cpo4dataE - _ZN31_INTERNAL_31c8026f_4_k_cu_debug4cuda3std3__433_GLOBAL__N__31c8026f_4_k_cu_debug6ignoreE)
_ZN31_INTERNAL_31c8026f_4_k_cu_debug4cuda3std3__433_GLOBAL__N__31c8026f_4_k_cu_debug6ignoreE:
	.zero		1
	.type		_ZN31_INTERNAL_31c8026f_4_k_cu_debug4cuda3std6ranges3__45__cpo4dataE,@object
	.size		_ZN31_INTERNAL_31c8026f_4_k_cu_debug4cuda3std6ranges3__45__cpo4dataE,(_ZN31_INTERNAL_31c8026f_4_k_cu_debug6thrust24THRUST_300001_SM_1000_NS12placeholders2_1E - _ZN31_INTERNAL_31c8026f_4_k_cu_debug4cuda3std6ranges3__45__cpo4dataE)
_ZN31_INTERNAL_31c8026f_4_k_cu_debug4cuda3std6ranges3__45__cpo4dataE:
	.zero		1
	.type		_ZN31_INTERNAL_31c8026f_4_k_cu_debug6thrust24THRUST_300001_SM_1000_NS12placeholders2_1E,@object
	.size		_ZN31_INTERNAL_31c8026f_4_k_cu_debug6thrust24THRUST_300001_SM_1000_NS12placeholders2_1E,(_ZN31_INTERNAL_31c8026f_4_k_cu_debug4cuda3std3__45__cpo5beginE - _ZN31_INTERNAL_31c8026f_4_k_cu_debug6thrust24THRUST_300001_SM_1000_NS12placeholders2_1E)
_ZN31_INTERNAL_31c8026f_4_k_cu_debug6thrust24THRUST_300001_SM_1000_NS12placeholders2_1E:
	.zero		1
	.type		_ZN31_INTERNAL_31c8026f_4_k_cu_debug4cuda3std3__45__cpo5beginE,@object
	.size		_ZN31_INTERNAL_31c8026f_4_k_cu_debug4cuda3std3__45__cpo5beginE,(_ZN31_INTERNAL_31c8026f_4_k_cu_debug4cuda3std6ranges3__45__cpo5beginE - _ZN31_INTERNAL_31c8026f_4_k_cu_debug4cuda3std3__45__cpo5beginE)
_ZN31_INTERNAL_31c8026f_4_k_cu_debug4cuda3std3__45__cpo5beginE:
	.zero		1
	.type		_ZN31_INTERNAL_31c8026f_4_k_cu_debug4cuda3std6ranges3__45__cpo5beginE,@object
	.size		_ZN31_INTERNAL_31c8026f_4_k_cu_debug4cuda3std6ranges3__45__cpo5beginE,(_ZN31_INTERNAL_31c8026f_4_k_cu_debug6thrust24THRUST_300001_SM_1000_NS12placeholders2_5E - _ZN31_INTERNAL_31c8026f_4_k_cu_debug4cuda3std6ranges3__45__cpo5beginE)
_ZN31_INTERNAL_31c8026f_4_k_cu_debug4cuda3std6ranges3__45__cpo5beginE:
	.zero		1
	.type		_ZN31_INTERNAL_31c8026f_4_k_cu_debug6thrust24THRUST_300001_SM_1000_NS12placeholders2_5E,@object
	.size		_ZN31_INTERNAL_31c8026f_4_k_cu_debug6thrust24THRUST_300001_SM_1000_NS12placeholders2_5E,(_ZN31_INTERNAL_31c8026f_4_k_cu_debug4cuda3std3__45__cpo6rbeginE - _ZN31_INTERNAL_31c8026f_4_k_cu_debug6thrust24THRUST_300001_SM_1000_NS12placeholders2_5E)
_ZN31_INTERNAL_31c8026f_4_k_cu_debug6thrust24THRUST_300001_SM_1000_NS12placeholders2_5E:
	.zero		1
	.type		_ZN31_INTERNAL_31c8026f_4_k_cu_debug4cuda3std3__45__cpo6rbeginE,@object
	.size		_ZN31_INTERNAL_31c8026f_4_k_cu_debug4cuda3std3__45__cpo6rbeginE,(_ZN31_INTERNAL_31c8026f_4_k_cu_debug4cuda3std6ranges3__45__cpo7advanceE - _ZN31_INTERNAL_31c8026f_4_k_cu_debug4cuda3std3__45__cpo6rbeginE)
_ZN31_INTERNAL_31c8026f_4_k_cu_debug4cuda3std3__45__cpo6rbeginE:
	.zero		1
	.type		_ZN31_INTERNAL_31c8026f_4_k_cu_debug4cuda3std6ranges3__45__cpo7advanceE,@object
	.size		_ZN31_INTERNAL_31c8026f_4_k_cu_debug4cuda3std6ranges3__45__cpo7advanceE,(_ZN31_INTERNAL_31c8026f_4_k_cu_debug4cuda3std3__47nulloptE - _ZN31_INTERNAL_31c8026f_4_k_cu_debug4cuda3std6ranges3__45__cpo7advanceE)
_ZN31_INTERNAL_31c8026f_4_k_cu_debug4cuda3std6ranges3__45__cpo7advanceE:
	.zero		1
	.type		_ZN31_INTERNAL_31c8026f_4_k_cu_debug4cuda3std3__47nulloptE,@object
	.size		_ZN31_INTERNAL_31c8026f_4_k_cu_debug4cuda3std3__47nulloptE,(_ZN31_INTERNAL_31c8026f_4_k_cu_debug4cuda3std6ranges3__45__cpo8distanceE - _ZN31_INTERNAL_31c8026f_4_k_cu_debug4cuda3std3__47nulloptE)
_ZN31_INTERNAL_31c8026f_4_k_cu_debug4cuda3std3__47nulloptE:
	.zero		1
	.type		_ZN31_INTERNAL_31c8026f_4_k_cu_debug4cuda3std6ranges3__45__cpo8distanceE,@object
	.size		_ZN31_INTERNAL_31c8026f_4_k_cu_debug4cuda3std6ranges3__45__cpo8distanceE,(_ZN31_INTERNAL_31c8026f_4_k_cu_debug6thrust24THRUST_300001_SM_1000_NS12placeholders3_10E - _ZN31_INTERNAL_31c8026f_4_k_cu_debug4cuda3std6ranges3__45__cpo8distanceE)
_ZN31_INTERNAL_31c8026f_4_k_cu_debug4cuda3std6ranges3__45__cpo8distanceE:
	.zero		1
	.type		_ZN31_INTERNAL_31c8026f_4_k_cu_debug6thrust24THRUST_300001_SM_1000_NS12placeholders3_10E,@object
	.size		_ZN31_INTERNAL_31c8026f_4_k_cu_debug6thrust24THRUST_300001_SM_1000_NS12placeholders3_10E,(_ZN31_INTERNAL_31c8026f_4_k_cu_debug4cuda3std3__419piecewise_constructE - _ZN31_INTERNAL_31c8026f_4_k_cu_debug6thrust24THRUST_300001_SM_1000_NS12placeholders3_10E)
_ZN31_INTERNAL_31c8026f_4_k_cu_debug6thrust24THRUST_300001_SM_1000_NS12placeholders3_10E:
	.zero		1
	.type		_ZN31_INTERNAL_31c8026f_4_k_cu_debug4cuda3std3__419piecewise_constructE,@object
	.size		_ZN31_INTERNAL_31c8026f_4_k_cu_debug4cuda3std3__419piecewise_constructE,(_ZN31_INTERNAL_31c8026f_4_k_cu_debug4cuda3std6ranges3__45__cpo5cdataE - _ZN31_INTERNAL_31c8026f_4_k_cu_debug4cuda3std3__419piecewise_constructE)
_ZN31_INTERNAL_31c8026f_4_k_cu_debug4cuda3std3__419piecewise_constructE:
	.zero		1
	.type		_ZN31_INTERNAL_31c8026f_4_k_cu_debug4cuda3std6ranges3__45__cpo5cdataE,@object
	.size		_ZN31_INTERNAL_31c8026f_4_k_cu_debug4cuda3std6ranges3__45__cpo5cdataE,(_ZN31_INTERNAL_31c8026f_4_k_cu_debug6thrust24THRUST_300001_SM_1000_NS12placeholders2_2E - _ZN31_INTERNAL_31c8026f_4_k_cu_debug4cuda3std6ranges3__45__cpo5cdataE)
_ZN31_INTERNAL_31c8026f_4_k_cu_debug4cuda3std6ranges3__45__cpo5cdataE:
	.zero		1
	.type		_ZN31_INTERNAL_31c8026f_4_k_cu_debug6thrust24THRUST_300001_SM_1000_NS12placeholders2_2E,@object
	.size		_ZN31_INTERNAL_31c8026f_4_k_cu_debug6thrust24THRUST_300001_SM_1000_NS12placeholders2_2E,(_ZN31_INTERNAL_31c8026f_4_k_cu_debug4cuda3std3__45__cpo3endE - _ZN31_INTERNAL_31c8026f_4_k_cu_debug6thrust24THRUST_300001_SM_1000_NS12placeholders2_2E)
_ZN31_INTERNAL_31c8026f_4_k_cu_debug6thrust24THRUST_300001_SM_1000_NS12placeholders2_2E:
	.zero		1
	.type		_ZN31_INTERNAL_31c8026f_4_k_cu_debug4cuda3std3__45__cpo3endE,@object
	.size		_ZN31_INTERNAL_31c8026f_4_k_cu_debug4cuda3std3__45__cpo3endE,(_ZN31_INTERNAL_31c8026f_4_k_cu_debug4cuda3std6ranges3__45__cpo3endE - _ZN31_INTERNAL_31c8026f_4_k_cu_debug4cuda3std3__45__cpo3endE)
_ZN31_INTERNAL_31c8026f_4_k_cu_debug4cuda3std3__45__cpo3endE:
	.zero		1
	.type		_ZN31_INTERNAL_31c8026f_4_k_cu_debug4cuda3std6ranges3__45__cpo3endE,@object
	.size		_ZN31_INTERNAL_31c8026f_4_k_cu_debug4cuda3std6ranges3__45__cpo3endE,(_ZN31_INTERNAL_31c8026f_4_k_cu_debug6thrust24THRUST_300001_SM_1000_NS12placeholders2_6E - _ZN31_INTERNAL_31c8026f_4_k_cu_debug4cuda3std6ranges3__45__cpo3endE)
_ZN31_INTERNAL_31c8026f_4_k_cu_debug4cuda3std6ranges3__45__cpo3endE:
	.zero		1
	.type		_ZN31_INTERNAL_31c8026f_4_k_cu_debug6thrust24THRUST_300001_SM_1000_NS12placeholders2_6E,@object
	.size		_ZN31_INTERNAL_31c8026f_4_k_cu_debug6thrust24THRUST_300001_SM_1000_NS12placeholders2_6E,(_ZN31_INTERNAL_31c8026f_4_k_cu_debug4cuda3std3__45__cpo4rendE - _ZN31_INTERNAL_31c8026f_4_k_cu_debug6thrust24THRUST_300001_SM_1000_NS12placeholders2_6E)
_ZN31_INTERNAL_31c8026f_4_k_cu_debug6thrust24THRUST_300001_SM_1000_NS12placeholders2_6E:
	.zero		1
	.type		_ZN31_INTERNAL_31c8026f_4_k_cu_debug4cuda3std3__45__cpo4rendE,@object
	.size		_ZN31_INTERNAL_31c8026f_4_k_cu_debug4cuda3std3__45__cpo4rendE,(_ZN31_INTERNAL_31c8026f_4_k_cu_debug4cuda3std6ranges3__45__cpo9iter_swapE - _ZN31_INTERNAL_31c8026f_4_k_cu_debug4cuda3std3__45__cpo4rendE)
_ZN31_INTERNAL_31c8026f_4_k_cu_debug4cuda3std3__45__cpo4rendE:
	.zero		1
	.type		_ZN31_INTERNAL_31c8026f_4_k_cu_debug4cuda3std6ranges3__45__cpo9iter_swapE,@object
	.size		_ZN31_INTERNAL_31c8026f_4_k_cu_debug4cuda3std6ranges3__45__cpo9iter_swapE,(_ZN31_INTERNAL_31c8026f_4_k_cu_debug4cuda3std3__48unexpectE - _ZN31_INTERNAL_31c8026f_4_k_cu_debug4cuda3std6ranges3__45__cpo9iter_swapE)
_ZN31_INTERNAL_31c8026f_4_k_cu_debug4cuda3std6ranges3__45__cpo9iter_swapE:
	.zero		1
	.type		_ZN31_INTERNAL_31c8026f_4_k_cu_debug4cuda3std3__48unexpectE,@object
	.size		_ZN31_INTERNAL_31c8026f_4_k_cu_debug4cuda3std3__48unexpectE,(_ZN31_INTERNAL_31c8026f_4_k_cu_debug6thrust24THRUST_300001_SM_1000_NS8cuda_cub3parE - _ZN31_INTERNAL_31c8026f_4_k_cu_debug4cuda3std3__48unexpectE)
_ZN31_INTERNAL_31c8026f_4_k_cu_debug4cuda3std3__48unexpectE:
	.zero		1
	.type		_ZN31_INTERNAL_31c8026f_4_k_cu_debug6thrust24THRUST_300001_SM_1000_NS8cuda_cub3parE,@object
	.size		_ZN31_INTERNAL_31c8026f_4_k_cu_debug6thrust24THRUST_300001_SM_1000_NS8cuda_cub3parE,(_ZN31_INTERNAL_31c8026f_4_k_cu_debug6thrust24THRUST_300001_SM_1000_NS12placeholders2_4E - _ZN31_INTERNAL_31c8026f_4_k_cu_debug6thrust24THRUST_300001_SM_1000_NS8cuda_cub3parE)
_ZN31_INTERNAL_31c8026f_4_k_cu_debug6thrust24THRUST_300001_SM_1000_NS8cuda_cub3parE:
	.zero		1
	.type		_ZN31_INTERNAL_31c8026f_4_k_cu_debug6thrust24THRUST_300001_SM_1000_NS12placeholders2_4E,@object
	.size		_ZN31_INTERNAL_31c8026f_4_k_cu_debug6thrust24THRUST_300001_SM_1000_NS12placeholders2_4E,(_ZN31_INTERNAL_31c8026f_4_k_cu_debug4cuda3std3__45__cpo4cendE - _ZN31_INTERNAL_31c8026f_4_k_cu_debug6thrust24THRUST_300001_SM_1000_NS12placeholders2_4E)
_ZN31_INTERNAL_31c8026f_4_k_cu_debug6thrust24THRUST_300001_SM_1000_NS12placeholders2_4E:
	.zero		1
	.type		_ZN31_INTERNAL_31c8026f_4_k_cu_debug4cuda3std3__45__cpo4cendE,@object
	.size		_ZN31_INTERNAL_31c8026f_4_k_cu_debug4cuda3std3__45__cpo4cendE,(_ZN31_INTERNAL_31c8026f_4_k_cu_debug4cuda3std6ranges3__45__cpo4cendE - _ZN31_INTERNAL_31c8026f_4_k_cu_debug4cuda3std3__45__cpo4cendE)
_ZN31_INTERNAL_31c8026f_4_k_cu_debug4cuda3std3__45__cpo4cendE:
	.zero		1
	.type		_ZN31_INTERNAL_31c8026f_4_k_cu_debug4cuda3std6ranges3__45__cpo4cendE,@object
	.size		_ZN31_INTERNAL_31c8026f_4_k_cu_debug4cuda3std6ranges3__45__cpo4cendE,(_ZN31_INTERNAL_31c8026f_4_k_cu_debug4cuda3std3__420unreachable_sentinelE - _ZN31_INTERNAL_31c8026f_4_k_cu_debug4cuda3std6ranges3__45__cpo4cendE)
_ZN31_INTERNAL_31c8026f_4_k_cu_debug4cuda3std6ranges3__45__cpo4cendE:
	.zero		1
	.type		_ZN31_INTERNAL_31c8026f_4_k_cu_debug4cuda3std3__420unreachable_sentinelE,@object
	.size		_ZN31_INTERNAL_31c8026f_4_k_cu_debug4cuda3std3__420unreachable_sentinelE,(_ZN31_INTERNAL_31c8026f_4_k_cu_debug4cuda3std6ranges3__45__cpo5ssizeE - _ZN31_INTERNAL_31c8026f_4_k_cu_debug4cuda3std3__420unreachable_sentinelE)
_ZN31_INTERNAL_31c8026f_4_k_cu_debug4cuda3std3__420unreachable_sentinelE:
	.zero		1
	.type		_ZN31_INTERNAL_31c8026f_4_k_cu_debug4cuda3std6ranges3__45__cpo5ssizeE,@object
	.size		_ZN31_INTERNAL_31c8026f_4_k_cu_debug4cuda3std6ranges3__45__cpo5ssizeE,(_ZN31_INTERNAL_31c8026f_4_k_cu_debug6thrust24THRUST_300001_SM_1000_NS12placeholders2_8E - _ZN31_INTERNAL_31c8026f_4_k_cu_debug4cuda3std6ranges3__45__cpo5ssizeE)
_ZN31_INTERNAL_31c8026f_4_k_cu_debug4cuda3std6ranges3__45__cpo5ssizeE:
	.zero		1
	.type		_ZN31_INTERNAL_31c8026f_4_k_cu_debug6thrust24THRUST_300001_SM_1000_NS12placeholders2_8E,@object
	.size		_ZN31_INTERNAL_31c8026f_4_k_cu_debug6thrust24THRUST_300001_SM_1000_NS12placeholders2_8E,(_ZN31_INTERNAL_31c8026f_4_k_cu_debug4cuda3std3__45__cpo5crendE - _ZN31_INTERNAL_31c8026f_4_k_cu_debug6thrust24THRUST_300001_SM_1000_NS12placeholders2_8E)
_ZN31_INTERNAL_31c8026f_4_k_cu_debug6thrust24THRUST_300001_SM_1000_NS12placeholders2_8E:
	.zero		1
	.type		_ZN31_INTERNAL_31c8026f_4_k_cu_debug4cuda3std3__45__cpo5crendE,@object
	.size		_ZN31_INTERNAL_31c8026f_4_k_cu_debug4cuda3std3__45__cpo5crendE,(_ZN31_INTERNAL_31c8026f_4_k_cu_debug4cuda3std6ranges3__45__cpo4prevE - _ZN31_INTERNAL_31c8026f_4_k_cu_debug4cuda3std3__45__cpo5crendE)
_ZN31_INTERNAL_31c8026f_4_k_cu_debug4cuda3std3__45__cpo5crendE:
	.zero		1
	.type		_ZN31_INTERNAL_31c8026f_4_k_cu_debug4cuda3std6ranges3__45__cpo4prevE,@object
	.size		_ZN31_INTERNAL_31c8026f_4_k_cu_debug4cuda3std6ranges3__45__cpo4prevE,(_ZN31_INTERNAL_31c8026f_4_k_cu_debug4cuda3std6ranges3__45__cpo9iter_moveE - _ZN31_INTERNAL_31c8026f_4_k_cu_debug4cuda3std6ranges3__45__cpo4prevE)
_ZN31_INTERNAL_31c8026f_4_k_cu_debug4cuda3std6ranges3__45__cpo4prevE:
	.zero		1
	.type		_ZN31_INTERNAL_31c8026f_4_k_cu_debug4cuda3std6ranges3__45__cpo9iter_moveE,@object
	.size		_ZN31_INTERNAL_31c8026f_4_k_cu_debug4cuda3std6ranges3__45__cpo9iter_moveE,(_ZN31_INTERNAL_31c8026f_4_k_cu_debug6thrust24THRUST_300001_SM_1000_NS6system6detail10sequential3seqE - _ZN31_INTERNAL_31c8026f_4_k_cu_debug4cuda3std6ranges3__45__cpo9iter_moveE)
_ZN31_INTERNAL_31c8026f_4_k_cu_debug4cuda3std6ranges3__45__cpo9iter_moveE:
	.zero		1
	.type		_ZN31_INTERNAL_31c8026f_4_k_cu_debug6thrust24THRUST_300001_SM_1000_NS6system6detail10sequential3seqE,@object
	.size		_ZN31_INTERNAL_31c8026f_4_k_cu_debug6thrust24THRUST_300001_SM_1000_NS6system6detail10sequential3seqE,(.L_31 - _ZN31_INTERNAL_31c8026f_4_k_cu_debug6thrust24THRUST_300001_SM_1000_NS6system6detail10sequential3seqE)
_ZN31_INTERNAL_31c8026f_4_k_cu_debug6thrust24THRUST_300001_SM_1000_NS6system6detail10sequential3seqE:
	.zero		1
.L_31:


//--------------------- .nv.shared._ZN3cub18CUB_300001_SM_10006detail6reduce18DeviceReduceKernelINS2_10policy_hubIlyN4cuda3std3__44plusIlEEE10Policy1000EN6thrust24THRUST_300001_SM_1000_NS18transform_iteratorINSD_6detail14equal_to_valueIiEENSD_10device_ptrIiEEllEEyS9_lNS7_10__identityEEEvT0_PT3_T1_NS0_13GridEvenShareISP_EET2_T4_ --------------------------
	.section	.nv.shared._ZN3cub18CUB_300001_SM_10006detail6reduce18DeviceReduceKernelINS2_10policy_hubIlyN4cuda3std3__44plusIlEEE10Policy1000EN6thrust24THRUST_300001_SM_1000_NS18transform_iteratorINSD_6detail14equal_to_valueIiEENSD_10device_ptrIiEEllEEyS9_lNS7_10__identityEEEvT0_PT3_T1_NS0_13GridEvenShareISP_EET2_T4_,"aw",@nobits
	.sectionflags	@""
	.align	8
.nv.shared._ZN3cub18CUB_300001_SM_10006detail6reduce18DeviceReduceKernelINS2_10policy_hubIlyN4cuda3std3__44plusIlEEE10Policy1000EN6thrust24THRUST_300001_SM_1000_NS18transform_iteratorINSD_6detail14equal_to_valueIiEENSD_10device_ptrIiEEllEEyS9_lNS7_10__identityEEEvT0_PT3_T1_NS0_13GridEvenShareISP_EET2_T4_:
	.zero		1176


//--------------------- .nv.shared._ZN3cub18CUB_300001_SM_10006detail6reduce28DeviceReduceSingleTileKernelINS2_10policy_hubIlyN4cuda3std3__44plusIlEEE10Policy1000EN6thrust24THRUST_300001_SM_1000_NS18transform_iteratorINSD_6detail14equal_to_valueIiEENSD_10device_ptrIiEEllEEPlyS9_llNS7_10__identityEEEvT0_T1_T2_T3_T4_T6_ --------------------------
	.section	.nv.shared._ZN3cub18CUB_300001_SM_10006detail6reduce28DeviceReduceSingleTileKernelINS2_10policy_hubIlyN4cuda3std3__44plusIlEEE10Policy1000EN6thrust24THRUST_300001_SM_1000_NS18transform_iteratorINSD_6detail14equal_to_valueIiEENSD_10device_ptrIiEEllEEPlyS9_llNS7_10__identityEEEvT0_T1_T2_T3_T4_T6_,"aw",@nobits
	.sectionflags	@""
	.align	8
.nv.shared._ZN3cub18CUB_300001_SM_10006detail6reduce28DeviceReduceSingleTileKernelINS2_10policy_hubIlyN4cuda3std3__44plusIlEEE10Policy1000EN6thrust24THRUST_300001_SM_1000_NS18transform_iteratorINSD_6detail14equal_to_valueIiEENSD_10device_ptrIiEEllEEPlyS9_llNS7_10__identityEEEvT0_T1_T2_T3_T4_T6_:
	.zero		1176


//--------------------- .nv.shared._ZN3cub18CUB_300001_SM_10006detail6reduce28DeviceReduceSingleTileKernelINS2_10policy_hubIljN4cuda3std3__44plusIlEEE10Policy1000EPlSC_iS9_llNS7_10__identityEEEvT0_T1_T2_T3_T4_T6_ --------------------------
	.section	.nv.shared._ZN3cub18CUB_300001_SM_10006detail6reduce28DeviceReduceSingleTileKernelINS2_10policy_hubIljN4cuda3std3__44plusIlEEE10Policy1000EPlSC_iS9_llNS7_10__identityEEEvT0_T1_T2_T3_T4_T6_,"aw",@nobits
	.sectionflags	@""
	.align	8
.nv.shared._ZN3cub18CUB_300001_SM_10006detail6reduce28DeviceReduceSingleTileKernelINS2_10policy_hubIljN4cuda3std3__44plusIlEEE10Policy1000EPlSC_iS9_llNS7_10__identityEEEvT0_T1_T2_T3_T4_T6_:
	.zero		1176


//--------------------- .nv.shared._ZN3cub18CUB_300001_SM_10006detail6reduce18DeviceReduceKernelINS2_10policy_hubIljN4cuda3std3__44plusIlEEE10Policy1000EN6thrust24THRUST_300001_SM_1000_NS18transform_iteratorINSD_6detail14equal_to_valueIiEENSD_10device_ptrIiEEllEEjS9_lNS7_10__identityEEEvT0_PT3_T1_NS0_13GridEvenShareISP_EET2_T4_ --------------------------
	.section	.nv.shared._ZN3cub18CUB_300001_SM_10006detail6reduce18DeviceReduceKernelINS2_10policy_hubIljN4cuda3std3__44plusIlEEE10Policy1000EN6thrust24THRUST_300001_SM_1000_NS18transform_iteratorINSD_6detail14equal_to_valueIiEENSD_10device_ptrIiEEllEEjS9_lNS7_10__identityEEEvT0_PT3_T1_NS0_13GridEvenShareISP_EET2_T4_,"aw",@nobits
	.sectionflags	@""
	.align	8
.nv.shared._ZN3cub18CUB_300001_SM_10006detail6reduce18DeviceReduceKernelINS2_10policy_hubIljN4cuda3std3__44plusIlEEE10Policy1000EN6thrust24THRUST_300001_SM_1000_NS18transform_iteratorINSD_6detail14equal_to_valueIiEENSD_10device_ptrIiEEllEEjS9_lNS7_10__identityEEEvT0_PT3_T1_NS0_13GridEvenShareISP_EET2_T4_:
	.zero		1176


//--------------------- .nv.shared._ZN3cub18CUB_300001_SM_10006detail6reduce28DeviceReduceSingleTileKernelINS2_10policy_hubIljN4cuda3std3__44plusIlEEE10Policy1000EN6thrust24THRUST_300001_SM_1000_NS18transform_iteratorINSD_6detail14equal_to_valueIiEENSD_10device_ptrIiEEllEEPljS9_llNS7_10__identityEEEvT0_T1_T2_T3_T4_T6_ --------------------------
	.section	.nv.shared._ZN3cub18CUB_300001_SM_10006detail6reduce28DeviceReduceSingleTileKernelINS2_10policy_hubIljN4cuda3std3__44plusIlEEE10Policy1000EN6thrust24THRUST_300001_SM_1000_NS18transform_iteratorINSD_6detail14equal_to_valueIiEENSD_10device_ptrIiEEllEEPljS9_llNS7_10__identityEEEvT0_T1_T2_T3_T4_T6_,"aw",@nobits
	.sectionflags	@""
	.align	8
.nv.shared._ZN3cub18CUB_300001_SM_10006detail6reduce28DeviceReduceSingleTileKernelINS2_10policy_hubIljN4cuda3std3__44plusIlEEE10Policy1000EN6thrust24THRUST_300001_SM_1000_NS18transform_iteratorINSD_6detail14equal_to_valueIiEENSD_10device_ptrIiEEllEEPljS9_llNS7_10__identityEEEvT0_T1_T2_T3_T4_T6_:
	.zero		1176


//--------------------- .nv.constant0._ZN3cub18CUB_300001_SM_10006detail6reduce28DeviceReduceSingleTileKernelINS2_10policy_hubIlyN4cuda3std3__44plusIlEEE10Policy1000EPlSC_iS9_llNS7_10__identityEEEvT0_T1_T2_T3_T4_T6_ --------------------------
	.section	.nv.constant0._ZN3cub18CUB_300001_SM_10006detail6reduce28DeviceReduceSingleTileKernelINS2_10policy_hubIlyN4cuda3std3__44plusIlEEE10Policy1000EPlSC_iS9_llNS7_10__identityEEEvT0_T1_T2_T3_T4_T6_,"a",@progbits
	.sectionflags	@""
	.align	4
.nv.constant0._ZN3cub18CUB_300001_SM_10006detail6reduce28DeviceReduceSingleTileKernelINS2_10policy_hubIlyN4cuda3std3__44plusIlEEE10Policy1000EPlSC_iS9_llNS7_10__identityEEEvT0_T1_T2_T3_T4_T6_:
	.zero		929


//--------------------- .nv.constant0._ZN3cub18CUB_300001_SM_10006detail6reduce18DeviceReduceKernelINS2_10policy_hubIlyN4cuda3std3__44plusIlEEE10Policy1000EN6thrust24THRUST_300001_SM_1000_NS18transform_iteratorINSD_6detail14equal_to_valueIiEENSD_10device_ptrIiEEllEEyS9_lNS7_10__identityEEEvT0_PT3_T1_NS0_13GridEvenShareISP_EET2_T4_ --------------------------
	.section	.nv.constant0._ZN3cub18CUB_300001_SM_10006detail6reduce18DeviceReduceKernelINS2_10policy_hubIlyN4cuda3std3__44plusIlEEE10Policy1000EN6thrust24THRUST_300001_SM_1000_NS18transform_iteratorINSD_6detail14equal_to_valueIiEENSD_10device_ptrIiEEllEEyS9_lNS7_10__identityEEEvT0_PT3_T1_NS0_13GridEvenShareISP_EET2_T4_,"a",@progbits
	.sectionflags	@""
	.align	4
.nv.constant0._ZN3cub18CUB_300001_SM_10006detail6reduce18DeviceReduceKernelINS2_10policy_hubIlyN4cuda3std3__44plusIlEEE10Policy1000EN6thrust24THRUST_300001_SM_1000_NS18transform_iteratorINSD_6detail14equal_to_valueIiEENSD_10device_ptrIiEEllEEyS9_lNS7_10__identityEEEvT0_PT3_T1_NS0_13GridEvenShareISP_EET2_T4_:
	.zero		1002


//--------------------- .nv.constant0._ZN3cub18CUB_300001_SM_10006detail6reduce28DeviceReduceSingleTileKernelINS2_10policy_hubIlyN4cuda3std3__44plusIlEEE10Policy1000EN6thrust24THRUST_300001_SM_1000_NS18transform_iteratorINSD_6detail14equal_to_valueIiEENSD_10device_ptrIiEEllEEPlyS9_llNS7_10__identityEEEvT0_T1_T2_T3_T4_T6_ --------------------------
	.section	.nv.constant0._ZN3cub18CUB_300001_SM_10006detail6reduce28DeviceReduceSingleTileKernelINS2_10policy_hubIlyN4cuda3std3__44plusIlEEE10Policy1000EN6thrust24THRUST_300001_SM_1000_NS18transform_iteratorINSD_6detail14equal_to_valueIiEENSD_10device_ptrIiEEllEEPlyS9_llNS7_10__identityEEEvT0_T1_T2_T3_T4_T6_,"a",@progbits
	.sectionflags	@""
	.align	4
.nv.constant0._ZN3cub18CUB_300001_SM_10006detail6reduce28DeviceReduceSingleTileKernelINS2_10policy_hubIlyN4cuda3std3__44plusIlEEE10Policy1000EN6thrust24THRUST_300001_SM_1000_NS18transform_iteratorINSD_6detail14equal_to_valueIiEENSD_10device_ptrIiEEllEEPlyS9_llNS7_10__identityEEEvT0_T1_T2_T3_T4_T6_:
	.zero		945


//--------------------- .nv.constant0._ZN3cub18CUB_300001_SM_10006detail6reduce28DeviceReduceSingleTileKernelINS2_10policy_hubIljN4cuda3std3__44plusIlEEE10Policy1000EPlSC_iS9_llNS7_10__identityEEEvT0_T1_T2_T3_T4_T6_ --------------------------
	.section	.nv.constant0._ZN3cub18CUB_300001_SM_10006detail6reduce28DeviceReduceSingleTileKernelINS2_10policy_hubIljN4cuda3std3__44plusIlEEE10Policy1000EPlSC_iS9_llNS7_10__identityEEEvT0_T1_T2_T3_T4_T6_,"a",@progbits
	.sectionflags	@""
	.align	4
.nv.constant0._ZN3cub18CUB_300001_SM_10006detail6reduce28DeviceReduceSingleTileKernelINS2_10policy_hubIljN4cuda3std3__44plusIlEEE10Policy1000EPlSC_iS9_llNS7_10__identityEEEvT0_T1_T2_T3_T4_T6_:
	.zero		929


//--------------------- .nv.constant0._ZN3cub18CUB_300001_SM_10006detail6reduce18DeviceReduceKernelINS2_10policy_hubIljN4cuda3std3__44plusIlEEE10Policy1000EN6thrust24THRUST_300001_SM_1000_NS18transform_iteratorINSD_6detail14equal_to_valueIiEENSD_10device_ptrIiEEllEEjS9_lNS7_10__identityEEEvT0_PT3_T1_NS0_13GridEvenShareISP_EET2_T4_ --------------------------
	.section	.nv.constant0._ZN3cub18CUB_300001_SM_10006detail6reduce18DeviceReduceKernelINS2_10policy_hubIljN4cuda3std3__44plusIlEEE10Policy1000EN6thrust24THRUST_300001_SM_1000_NS18transform_iteratorINSD_6detail14equal_to_valueIiEENSD_10device_ptrIiEEllEEjS9_lNS7_10__identityEEEvT0_PT3_T1_NS0_13GridEvenShareISP_EET2_T4_,"a",@progbits
	.sectionflags	@""
	.align	4
.nv.constant0._ZN3cub18CUB_300001_SM_10006detail6reduce18DeviceReduceKernelINS2_10policy_hubIljN4cuda3std3__44plusIlEEE10Policy1000EN6thrust24THRUST_300001_SM_1000_NS18transform_iteratorINSD_6detail14equal_to_valueIiEENSD_10device_ptrIiEEllEEjS9_lNS7_10__identityEEEvT0_PT3_T1_NS0_13GridEvenShareISP_EET2_T4_:
	.zero		966


//--------------------- .nv.constant0._ZN3cub18CUB_300001_SM_10006detail6reduce28DeviceReduceSingleTileKernelINS2_10policy_hubIljN4cuda3std3__44plusIlEEE10Policy1000EN6thrust24THRUST_300001_SM_1000_NS18transform_iteratorINSD_6detail14equal_to_valueIiEENSD_10device_ptrIiEEllEEPljS9_llNS7_10__identityEEEvT0_T1_T2_T3_T4_T6_ --------------------------
	.section	.nv.constant0._ZN3cub18CUB_300001_SM_10006detail6reduce28DeviceReduceSingleTileKernelINS2_10policy_hubIljN4cuda3std3__44plusIlEEE10Policy1000EN6thrust24THRUST_300001_SM_1000_NS18transform_iteratorINSD_6detail14equal_to_valueIiEENSD_10device_ptrIiEEllEEPljS9_llNS7_10__identityEEEvT0_T1_T2_T3_T4_T6_,"a",@progbits
	.sectionflags	@""
	.align	4
.nv.constant0._ZN3cub18CUB_300001_SM_10006detail6reduce28DeviceReduceSingleTileKernelINS2_10policy_hubIljN4cuda3std3__44plusIlEEE10Policy1000EN6thrust24THRUST_300001_SM_1000_NS18transform_iteratorINSD_6detail14equal_to_valueIiEENSD_10device_ptrIiEEllEEPljS9_llNS7_10__identityEEEvT0_T1_T2_T3_T4_T6_:
	.zero		937


//--------------------- .nv.constant0._ZN3cub18CUB_300001_SM_10006detail11EmptyKernelIvEEvv --------------------------
	.section	.nv.constant0._ZN3cub18CUB_300001_SM_10006detail11EmptyKernelIvEEvv,"a",@progbits
	.sectionflags	@""
	.align	4
.nv.constant0._ZN3cub18CUB_300001_SM_10006detail11EmptyKernelIvEEvv:
	.zero		896


//--------------------- .nv.constant0._Z22computeNodeGainsKernelPKiS0_S0_S0_S0_Pfi --------------------------
	.section	.nv.constant0._Z22computeNodeGainsKernelPKiS0_S0_S0_S0_Pfi,"a",@progbits
	.sectionflags	@""
	.align	4
.nv.constant0._Z22computeNodeGainsKernelPKiS0_S0_S0_S0_Pfi:
	.zero		948


//--------------------- .nv.constant0._Z20computeCutSizeKernelPKiS0_S0_Pfi --------------------------
	.section	.nv.constant0._Z20computeCutSizeKernelPKiS0_S0_Pfi,"a",@progbits
	.sectionflags	@""
	.align	4
.nv.constant0._Z20computeCutSizeKernelPKiS0_S0_Pfi:
	.zero		932


//--------------------- SYMBOLS --------------------------

	.type		.nv.reservedSmem.offset0,@object
	.size		.nv.reservedSmem.offset0,0x4
	.type		.nv.reservedSmem.cap,@object
	.size		.nv.reservedSmem.cap,0x4
